//
// Generated by NVIDIA NVVM Compiler
//
// Compiler Build ID: CL-36424714
// Cuda compilation tools, release 13.0, V13.0.88
// Based on NVVM 20.0.0
//

.version 9.0
.target sm_100
.address_size 64

	// .globl	default_function_kernel0
// _ZZ24default_function_kernel0E15pad_temp_shared has been demoted
// _ZZ24default_function_kernel0E13kernel_shared has been demoted
.extern .shared .align 16 .b8 shared_input[];

.visible .entry default_function_kernel0(
	.param .u64 .ptr .align 1 default_function_kernel0_param_0,
	.param .u64 .ptr .align 1 default_function_kernel0_param_1,
	.param .u64 .ptr .align 1 default_function_kernel0_param_2
)
{
	.reg .pred 	%p<521>;
	.reg .b16 	%rs<30>;
	.reg .b32 	%r<2369>;
	.reg .b32 	%f<458>;
	.reg .b64 	%rd<308>;
	// demoted variable
	.shared .align 4 .b8 _ZZ24default_function_kernel0E15pad_temp_shared[24576];
	// demoted variable
	.shared .align 4 .b8 _ZZ24default_function_kernel0E13kernel_shared[20736];
	mov.u32 	%r80, %ctaid.y;
	shl.b32 	%r81, %r80, 1;
	mov.u32 	%r82, %tid.x;
	mul.lo.s32 	%r84, %r82, 10;
	shr.u32 	%r85, %r84, 4;
	and.b32  	%r86, %r85, 3;
	and.b32  	%r87, %r84, 14;
	mov.u32 	%r88, %tid.z;
	mov.u32 	%r89, %tid.y;
	mul.lo.s32 	%r90, %r89, 3136;
	mul.lo.s32 	%r91, %r82, 74;
	shr.u32 	%r92, %r91, 6;
	mad.lo.s32 	%r93, %r88, 6272, %r90;
	mad.lo.s32 	%r94, %r80, 28, %r93;
	add.s32 	%r95, %r94, -15;
	add.s32 	%r96, %r95, %r87;
	shl.b32 	%r97, %r88, 11;
	shl.b32 	%r98, %r89, 10;
	add.s32 	%r99, %r98, %r91;
	add.s32 	%r100, %r99, %r97;
	or.b32  	%r102, %r84, 1;
	mul.lo.s32 	%r103, %r82, 6;
	shl.b32 	%r104, %r82, 2;
	add.s32 	%r105, %r103, %r104;
	shr.u32 	%r106, %r84, 6;
	add.s32 	%r107, %r106, %r82;
	mul.lo.s32 	%r108, %r86, 14;
	and.b32  	%r109, %r102, 15;
	add.s32 	%r110, %r95, %r109;
	mad.lo.s32 	%r111, %r107, 196, %r110;
	add.s32 	%r1, %r111, %r108;
	add.s32 	%r112, %r84, 2;
	shr.u32 	%r113, %r112, 4;
	and.b32  	%r114, %r113, 3;
	and.b32  	%r115, %r112, 14;
	shr.u32 	%r116, %r112, 6;
	add.s32 	%r117, %r116, %r82;
	mul.lo.s32 	%r118, %r114, 14;
	add.s32 	%r119, %r95, %r115;
	mad.lo.s32 	%r120, %r117, 196, %r119;
	add.s32 	%r2, %r120, %r118;
	add.s32 	%r121, %r84, 3;
	shr.u32 	%r122, %r121, 4;
	and.b32  	%r123, %r122, 3;
	shr.u32 	%r124, %r121, 6;
	add.s32 	%r125, %r124, %r82;
	mul.lo.s32 	%r126, %r123, 14;
	and.b32  	%r127, %r121, 15;
	add.s32 	%r128, %r95, %r127;
	mad.lo.s32 	%r129, %r125, 196, %r128;
	add.s32 	%r3, %r129, %r126;
	add.s32 	%r130, %r84, 4;
	shr.u32 	%r131, %r130, 4;
	and.b32  	%r132, %r131, 3;
	and.b32  	%r133, %r130, 14;
	shr.u32 	%r134, %r130, 6;
	add.s32 	%r135, %r134, %r82;
	mul.lo.s32 	%r136, %r132, 14;
	add.s32 	%r137, %r95, %r133;
	mad.lo.s32 	%r138, %r135, 196, %r137;
	add.s32 	%r4, %r138, %r136;
	add.s32 	%r139, %r84, 5;
	shr.u32 	%r140, %r139, 4;
	and.b32  	%r141, %r140, 3;
	shr.u32 	%r142, %r139, 6;
	add.s32 	%r143, %r142, %r82;
	mul.lo.s32 	%r144, %r141, 14;
	and.b32  	%r145, %r139, 15;
	add.s32 	%r146, %r95, %r145;
	mad.lo.s32 	%r147, %r143, 196, %r146;
	add.s32 	%r5, %r147, %r144;
	add.s32 	%r148, %r84, 6;
	shr.u32 	%r149, %r148, 4;
	and.b32  	%r150, %r149, 3;
	and.b32  	%r151, %r148, 14;
	shr.u32 	%r152, %r148, 6;
	add.s32 	%r153, %r152, %r82;
	mul.lo.s32 	%r154, %r150, 14;
	add.s32 	%r155, %r95, %r151;
	mad.lo.s32 	%r156, %r153, 196, %r155;
	add.s32 	%r6, %r156, %r154;
	add.s32 	%r157, %r84, 7;
	shr.u32 	%r158, %r157, 4;
	and.b32  	%r159, %r158, 3;
	and.b32  	%r160, %r103, 14;
	shr.u32 	%r161, %r157, 6;
	add.s32 	%r162, %r161, %r82;
	mul.lo.s32 	%r163, %r159, 14;
	and.b32  	%r164, %r157, 15;
	add.s32 	%r165, %r95, %r164;
	mad.lo.s32 	%r166, %r162, 196, %r165;
	add.s32 	%r7, %r166, %r163;
	add.s32 	%r167, %r84, 8;
	shr.u32 	%r168, %r167, 4;
	and.b32  	%r169, %r168, 3;
	shr.u32 	%r170, %r167, 6;
	add.s32 	%r171, %r170, %r82;
	mul.lo.s32 	%r172, %r169, 14;
	xor.b32  	%r173, %r87, 8;
	add.s32 	%r174, %r95, %r173;
	mad.lo.s32 	%r175, %r171, 196, %r174;
	add.s32 	%r8, %r175, %r172;
	add.s32 	%r176, %r84, 9;
	shr.u32 	%r177, %r176, 4;
	and.b32  	%r178, %r177, 3;
	mul.lo.s32 	%r179, %r82, 12;
	add.s32 	%r180, %r148, %r179;
	and.b32  	%r182, %r180, 14;
	setp.eq.s32 	%p32, %r182, 0;
	shr.u32 	%r183, %r176, 6;
	add.s32 	%r184, %r183, %r82;
	mul.lo.s32 	%r185, %r178, 14;
	and.b32  	%r186, %r176, 15;
	add.s32 	%r187, %r95, %r186;
	mad.lo.s32 	%r188, %r184, 196, %r187;
	add.s32 	%r9, %r188, %r185;
	add.s32 	%r189, %r105, 10;
	shr.u32 	%r190, %r189, 4;
	and.b32  	%r191, %r190, 3;
	and.b32  	%r192, %r189, 14;
	shr.u32 	%r193, %r189, 6;
	add.s32 	%r194, %r193, %r82;
	mul.lo.s32 	%r195, %r194, 196;
	mul.lo.s32 	%r196, %r191, 14;
	add.s32 	%r197, %r95, %r192;
	add.s32 	%r198, %r197, %r195;
	add.s32 	%r10, %r198, %r196;
	add.s32 	%r199, %r105, 11;
	or.b32  	%r200, %r191, %r81;
	setp.eq.s32 	%p33, %r200, 0;
	add.s32 	%r201, %r81, %r191;
	setp.gt.u32 	%p34, %r201, 14;
	add.s32 	%r203, %r130, %r179;
	and.b32  	%r205, %r203, 14;
	setp.eq.s32 	%p35, %r205, 0;
	or.pred  	%p36, %p33, %p35;
	and.b32  	%r206, %r199, 15;
	add.s32 	%r207, %r95, %r206;
	add.s32 	%r208, %r207, %r195;
	add.s32 	%r11, %r208, %r196;
	add.s32 	%r209, %r105, 12;
	shr.u32 	%r210, %r209, 4;
	and.b32  	%r211, %r210, 3;
	and.b32  	%r212, %r209, 14;
	shr.u32 	%r213, %r209, 6;
	add.s32 	%r214, %r213, %r82;
	mul.lo.s32 	%r215, %r214, 196;
	mul.lo.s32 	%r216, %r211, 14;
	add.s32 	%r217, %r95, %r212;
	add.s32 	%r218, %r217, %r215;
	add.s32 	%r12, %r218, %r216;
	add.s32 	%r219, %r105, 13;
	or.b32  	%r220, %r211, %r81;
	setp.eq.s32 	%p37, %r220, 0;
	add.s32 	%r221, %r81, %r211;
	setp.gt.u32 	%p38, %r221, 14;
	add.s32 	%r223, %r112, %r179;
	and.b32  	%r225, %r223, 14;
	setp.eq.s32 	%p39, %r225, 0;
	or.pred  	%p40, %p37, %p39;
	and.b32  	%r226, %r219, 15;
	add.s32 	%r227, %r95, %r226;
	add.s32 	%r228, %r227, %r215;
	add.s32 	%r13, %r228, %r216;
	add.s32 	%r229, %r105, 14;
	shr.u32 	%r230, %r229, 4;
	and.b32  	%r231, %r230, 3;
	and.b32  	%r232, %r229, 14;
	setp.eq.s32 	%p41, %r232, 0;
	shr.u32 	%r233, %r229, 6;
	add.s32 	%r234, %r233, %r82;
	add.s32 	%r235, %r95, %r232;
	mad.lo.s32 	%r236, %r234, 196, %r235;
	mad.lo.s32 	%r14, %r231, 14, %r236;
	add.s32 	%r237, %r105, 15;
	shr.u32 	%r238, %r237, 4;
	and.b32  	%r239, %r238, 3;
	setp.eq.s32 	%p42, %r160, 0;
	shr.u32 	%r240, %r237, 6;
	add.s32 	%r241, %r240, %r82;
	and.b32  	%r242, %r237, 15;
	add.s32 	%r243, %r95, %r242;
	mad.lo.s32 	%r244, %r241, 196, %r243;
	mad.lo.s32 	%r15, %r239, 14, %r244;
	add.s32 	%r245, %r105, 16;
	shr.u32 	%r246, %r245, 4;
	and.b32  	%r247, %r246, 3;
	shr.u32 	%r248, %r245, 6;
	add.s32 	%r249, %r248, %r82;
	mad.lo.s32 	%r250, %r249, 196, %r96;
	mad.lo.s32 	%r16, %r247, 14, %r250;
	add.s32 	%r251, %r105, 17;
	shr.u32 	%r252, %r251, 4;
	and.b32  	%r253, %r252, 3;
	shr.u32 	%r254, %r251, 6;
	add.s32 	%r255, %r254, %r82;
	mad.lo.s32 	%r256, %r255, 196, %r110;
	mad.lo.s32 	%r17, %r253, 14, %r256;
	add.s32 	%r257, %r105, 18;
	shr.u32 	%r258, %r257, 4;
	and.b32  	%r259, %r258, 3;
	shr.u32 	%r260, %r257, 6;
	add.s32 	%r261, %r260, %r82;
	mad.lo.s32 	%r262, %r261, 196, %r119;
	mad.lo.s32 	%r18, %r259, 14, %r262;
	add.s32 	%r263, %r105, 19;
	shr.u32 	%r264, %r263, 4;
	and.b32  	%r265, %r264, 3;
	shr.u32 	%r266, %r263, 6;
	add.s32 	%r267, %r266, %r82;
	mad.lo.s32 	%r268, %r267, 196, %r128;
	mad.lo.s32 	%r19, %r265, 14, %r268;
	add.s32 	%r269, %r105, 20;
	shr.u32 	%r270, %r269, 4;
	and.b32  	%r271, %r270, 3;
	shr.u32 	%r272, %r269, 6;
	add.s32 	%r273, %r272, %r82;
	mad.lo.s32 	%r274, %r273, 196, %r137;
	mad.lo.s32 	%r20, %r271, 14, %r274;
	add.s32 	%r275, %r105, 21;
	shr.u32 	%r276, %r275, 4;
	and.b32  	%r277, %r276, 3;
	shr.u32 	%r278, %r275, 6;
	add.s32 	%r279, %r278, %r82;
	mad.lo.s32 	%r280, %r279, 196, %r146;
	mad.lo.s32 	%r21, %r277, 14, %r280;
	add.s32 	%r281, %r105, 22;
	shr.u32 	%r282, %r281, 4;
	and.b32  	%r283, %r282, 3;
	shr.u32 	%r284, %r281, 6;
	add.s32 	%r285, %r284, %r82;
	mad.lo.s32 	%r286, %r285, 196, %r155;
	mad.lo.s32 	%r22, %r283, 14, %r286;
	add.s32 	%r287, %r105, 23;
	shr.u32 	%r288, %r287, 4;
	and.b32  	%r289, %r288, 3;
	shr.u32 	%r290, %r287, 6;
	add.s32 	%r291, %r290, %r82;
	mad.lo.s32 	%r292, %r291, 196, %r165;
	mad.lo.s32 	%r23, %r289, 14, %r292;
	add.s32 	%r293, %r105, 24;
	shr.u32 	%r294, %r293, 4;
	and.b32  	%r295, %r294, 3;
	shr.u32 	%r296, %r293, 6;
	add.s32 	%r297, %r296, %r82;
	mad.lo.s32 	%r298, %r297, 196, %r174;
	mad.lo.s32 	%r24, %r295, 14, %r298;
	add.s32 	%r299, %r105, 25;
	shr.u32 	%r300, %r299, 4;
	and.b32  	%r301, %r300, 3;
	or.b32  	%r302, %r301, %r81;
	setp.eq.s32 	%p43, %r302, 0;
	add.s32 	%r303, %r81, %r301;
	setp.gt.u32 	%p44, %r303, 14;
	or.pred  	%p45, %p43, %p32;
	shr.u32 	%r305, %r299, 6;
	add.s32 	%r306, %r305, %r82;
	mad.lo.s32 	%r307, %r306, 196, %r187;
	mad.lo.s32 	%r25, %r301, 14, %r307;
	add.s32 	%r308, %r105, 26;
	shr.u32 	%r309, %r308, 4;
	and.b32  	%r310, %r309, 3;
	shr.u32 	%r311, %r308, 6;
	add.s32 	%r312, %r311, %r82;
	mad.lo.s32 	%r313, %r312, 196, %r197;
	mad.lo.s32 	%r26, %r310, 14, %r313;
	add.s32 	%r314, %r105, 27;
	shr.u32 	%r315, %r314, 4;
	and.b32  	%r316, %r315, 3;
	or.b32  	%r317, %r316, %r81;
	setp.eq.s32 	%p46, %r317, 0;
	add.s32 	%r318, %r81, %r316;
	setp.gt.u32 	%p47, %r318, 14;
	or.pred  	%p48, %p46, %p35;
	shr.u32 	%r320, %r314, 6;
	add.s32 	%r321, %r320, %r82;
	mad.lo.s32 	%r322, %r321, 196, %r207;
	mad.lo.s32 	%r27, %r316, 14, %r322;
	add.s32 	%r323, %r105, 28;
	shr.u32 	%r324, %r323, 4;
	and.b32  	%r325, %r324, 3;
	shr.u32 	%r326, %r323, 6;
	add.s32 	%r327, %r326, %r82;
	mad.lo.s32 	%r328, %r327, 196, %r217;
	mad.lo.s32 	%r28, %r325, 14, %r328;
	add.s32 	%r329, %r105, 29;
	shr.u32 	%r330, %r329, 4;
	and.b32  	%r331, %r330, 3;
	or.b32  	%r332, %r331, %r81;
	setp.eq.s32 	%p49, %r332, 0;
	add.s32 	%r333, %r81, %r331;
	setp.gt.u32 	%p50, %r333, 14;
	or.pred  	%p51, %p49, %p39;
	shr.u32 	%r335, %r329, 6;
	add.s32 	%r336, %r335, %r82;
	mad.lo.s32 	%r337, %r336, 196, %r227;
	mad.lo.s32 	%r29, %r331, 14, %r337;
	add.s32 	%r338, %r105, 30;
	shr.u32 	%r339, %r338, 4;
	and.b32  	%r340, %r339, 3;
	shr.u32 	%r341, %r338, 6;
	add.s32 	%r342, %r341, %r82;
	mad.lo.s32 	%r343, %r342, 196, %r235;
	mad.lo.s32 	%r30, %r340, 14, %r343;
	add.s32 	%r344, %r105, 31;
	shr.u32 	%r345, %r344, 4;
	and.b32  	%r346, %r345, 3;
	shl.b32 	%r347, %r82, 6;
	add.s32 	%r348, %r344, %r347;
	shr.u32 	%r349, %r348, 6;
	mad.lo.s32 	%r350, %r349, 196, %r243;
	mad.lo.s32 	%r31, %r346, 14, %r350;
	xor.b32  	%r351, %r86, 2;
	add.s32 	%r352, %r348, 1;
	shr.u32 	%r353, %r352, 6;
	mad.lo.s32 	%r354, %r353, 196, %r96;
	mad.lo.s32 	%r32, %r351, 14, %r354;
	add.s32 	%r355, %r105, 33;
	shr.u32 	%r356, %r355, 4;
	and.b32  	%r357, %r356, 3;
	shr.u32 	%r358, %r355, 6;
	add.s32 	%r359, %r358, %r82;
	mad.lo.s32 	%r360, %r359, 196, %r110;
	mad.lo.s32 	%r33, %r357, 14, %r360;
	add.s32 	%r361, %r105, 34;
	shr.u32 	%r362, %r361, 4;
	and.b32  	%r363, %r362, 3;
	shr.u32 	%r364, %r361, 6;
	add.s32 	%r365, %r364, %r82;
	mad.lo.s32 	%r366, %r365, 196, %r119;
	mad.lo.s32 	%r34, %r363, 14, %r366;
	add.s32 	%r367, %r105, 35;
	shr.u32 	%r368, %r367, 4;
	and.b32  	%r369, %r368, 3;
	shr.u32 	%r370, %r367, 6;
	add.s32 	%r371, %r370, %r82;
	mad.lo.s32 	%r372, %r371, 196, %r128;
	mad.lo.s32 	%r35, %r369, 14, %r372;
	add.s32 	%r373, %r105, 36;
	shr.u32 	%r374, %r373, 4;
	and.b32  	%r375, %r374, 3;
	shr.u32 	%r376, %r373, 6;
	add.s32 	%r377, %r376, %r82;
	mad.lo.s32 	%r378, %r377, 196, %r137;
	mad.lo.s32 	%r36, %r375, 14, %r378;
	add.s32 	%r379, %r105, 37;
	shr.u32 	%r380, %r379, 4;
	and.b32  	%r381, %r380, 3;
	shr.u32 	%r382, %r379, 6;
	add.s32 	%r383, %r382, %r82;
	mad.lo.s32 	%r384, %r383, 196, %r146;
	mad.lo.s32 	%r37, %r381, 14, %r384;
	add.s32 	%r385, %r105, 38;
	shr.u32 	%r386, %r385, 4;
	and.b32  	%r387, %r386, 3;
	shr.u32 	%r388, %r385, 6;
	add.s32 	%r389, %r388, %r82;
	mad.lo.s32 	%r390, %r389, 196, %r155;
	mad.lo.s32 	%r38, %r387, 14, %r390;
	add.s32 	%r391, %r105, 39;
	shr.u32 	%r392, %r391, 4;
	and.b32  	%r393, %r392, 3;
	shr.u32 	%r394, %r391, 6;
	add.s32 	%r395, %r394, %r82;
	mad.lo.s32 	%r396, %r395, 196, %r165;
	mad.lo.s32 	%r39, %r393, 14, %r396;
	add.s32 	%r397, %r105, 40;
	shr.u32 	%r398, %r397, 4;
	and.b32  	%r399, %r398, 3;
	shr.u32 	%r400, %r397, 6;
	add.s32 	%r401, %r400, %r82;
	mad.lo.s32 	%r402, %r401, 196, %r174;
	mad.lo.s32 	%r40, %r399, 14, %r402;
	add.s32 	%r403, %r105, 41;
	shr.u32 	%r404, %r403, 4;
	and.b32  	%r405, %r404, 3;
	or.b32  	%r406, %r405, %r81;
	setp.eq.s32 	%p52, %r406, 0;
	add.s32 	%r407, %r81, %r405;
	setp.gt.u32 	%p53, %r407, 14;
	or.pred  	%p54, %p52, %p32;
	shr.u32 	%r409, %r403, 6;
	add.s32 	%r410, %r409, %r82;
	mad.lo.s32 	%r411, %r410, 196, %r187;
	mad.lo.s32 	%r41, %r405, 14, %r411;
	add.s32 	%r412, %r105, 42;
	shr.u32 	%r413, %r412, 4;
	and.b32  	%r414, %r413, 3;
	shr.u32 	%r415, %r412, 6;
	add.s32 	%r416, %r415, %r82;
	mad.lo.s32 	%r417, %r416, 196, %r197;
	mad.lo.s32 	%r42, %r414, 14, %r417;
	add.s32 	%r418, %r105, 43;
	shr.u32 	%r419, %r418, 4;
	and.b32  	%r420, %r419, 3;
	or.b32  	%r421, %r420, %r81;
	setp.eq.s32 	%p55, %r421, 0;
	add.s32 	%r422, %r81, %r420;
	setp.gt.u32 	%p56, %r422, 14;
	or.pred  	%p57, %p55, %p35;
	shr.u32 	%r424, %r418, 6;
	add.s32 	%r425, %r424, %r82;
	mad.lo.s32 	%r426, %r425, 196, %r207;
	mad.lo.s32 	%r43, %r420, 14, %r426;
	add.s32 	%r427, %r105, 44;
	shr.u32 	%r428, %r427, 4;
	and.b32  	%r429, %r428, 3;
	shr.u32 	%r430, %r427, 6;
	add.s32 	%r431, %r430, %r82;
	mad.lo.s32 	%r432, %r431, 196, %r217;
	mad.lo.s32 	%r44, %r429, 14, %r432;
	add.s32 	%r433, %r105, 45;
	shr.u32 	%r434, %r433, 4;
	and.b32  	%r435, %r434, 3;
	or.b32  	%r436, %r435, %r81;
	setp.eq.s32 	%p58, %r436, 0;
	add.s32 	%r437, %r81, %r435;
	setp.gt.u32 	%p59, %r437, 14;
	or.pred  	%p60, %p58, %p39;
	shr.u32 	%r439, %r433, 6;
	add.s32 	%r440, %r439, %r82;
	mad.lo.s32 	%r441, %r440, 196, %r227;
	mad.lo.s32 	%r45, %r435, 14, %r441;
	add.s32 	%r442, %r105, 46;
	shr.u32 	%r443, %r442, 4;
	and.b32  	%r444, %r443, 3;
	shr.u32 	%r445, %r442, 6;
	add.s32 	%r446, %r445, %r82;
	mad.lo.s32 	%r447, %r446, 196, %r235;
	mad.lo.s32 	%r46, %r444, 14, %r447;
	add.s32 	%r448, %r105, 47;
	shr.u32 	%r449, %r448, 4;
	and.b32  	%r450, %r449, 3;
	shr.u32 	%r451, %r448, 6;
	add.s32 	%r452, %r451, %r82;
	mad.lo.s32 	%r453, %r452, 196, %r243;
	mad.lo.s32 	%r47, %r450, 14, %r453;
	add.s32 	%r454, %r105, 48;
	shr.u32 	%r455, %r454, 4;
	and.b32  	%r456, %r455, 3;
	shr.u32 	%r457, %r454, 6;
	add.s32 	%r458, %r457, %r82;
	mad.lo.s32 	%r459, %r458, 196, %r96;
	mad.lo.s32 	%r48, %r456, 14, %r459;
	add.s32 	%r460, %r105, 49;
	shr.u32 	%r461, %r460, 4;
	and.b32  	%r462, %r461, 3;
	shr.u32 	%r463, %r460, 6;
	add.s32 	%r464, %r463, %r82;
	mad.lo.s32 	%r465, %r464, 196, %r110;
	mad.lo.s32 	%r49, %r462, 14, %r465;
	add.s32 	%r466, %r105, 50;
	shr.u32 	%r467, %r466, 4;
	and.b32  	%r468, %r467, 3;
	shr.u32 	%r469, %r466, 6;
	add.s32 	%r470, %r469, %r82;
	mad.lo.s32 	%r471, %r470, 196, %r119;
	mad.lo.s32 	%r50, %r468, 14, %r471;
	add.s32 	%r472, %r105, 51;
	shr.u32 	%r473, %r472, 4;
	and.b32  	%r474, %r473, 3;
	shr.u32 	%r475, %r472, 6;
	add.s32 	%r476, %r475, %r82;
	mad.lo.s32 	%r477, %r476, 196, %r128;
	mad.lo.s32 	%r51, %r474, 14, %r477;
	add.s32 	%r478, %r105, 52;
	shr.u32 	%r479, %r478, 4;
	and.b32  	%r480, %r479, 3;
	shr.u32 	%r481, %r478, 6;
	add.s32 	%r482, %r481, %r82;
	mad.lo.s32 	%r483, %r482, 196, %r137;
	mad.lo.s32 	%r52, %r480, 14, %r483;
	add.s32 	%r484, %r105, 53;
	shr.u32 	%r485, %r484, 4;
	and.b32  	%r486, %r485, 3;
	shr.u32 	%r487, %r484, 6;
	add.s32 	%r488, %r487, %r82;
	mad.lo.s32 	%r489, %r488, 196, %r146;
	mad.lo.s32 	%r53, %r486, 14, %r489;
	add.s32 	%r490, %r105, 54;
	shr.u32 	%r491, %r490, 4;
	and.b32  	%r492, %r491, 3;
	shr.u32 	%r493, %r490, 6;
	add.s32 	%r494, %r493, %r82;
	mad.lo.s32 	%r495, %r494, 196, %r155;
	mad.lo.s32 	%r54, %r492, 14, %r495;
	add.s32 	%r496, %r105, 55;
	shr.u32 	%r497, %r496, 4;
	and.b32  	%r498, %r497, 3;
	shr.u32 	%r499, %r496, 6;
	add.s32 	%r500, %r499, %r82;
	mad.lo.s32 	%r501, %r500, 196, %r165;
	mad.lo.s32 	%r55, %r498, 14, %r501;
	add.s32 	%r502, %r105, 56;
	shr.u32 	%r503, %r502, 4;
	and.b32  	%r504, %r503, 3;
	shr.u32 	%r505, %r502, 6;
	add.s32 	%r506, %r505, %r82;
	mad.lo.s32 	%r507, %r506, 196, %r174;
	mad.lo.s32 	%r56, %r504, 14, %r507;
	add.s32 	%r508, %r105, 57;
	shr.u32 	%r509, %r508, 4;
	and.b32  	%r510, %r509, 3;
	or.b32  	%r511, %r510, %r81;
	setp.eq.s32 	%p61, %r511, 0;
	add.s32 	%r512, %r81, %r510;
	setp.gt.u32 	%p62, %r512, 14;
	or.pred  	%p63, %p61, %p32;
	shr.u32 	%r514, %r508, 6;
	add.s32 	%r515, %r514, %r82;
	mad.lo.s32 	%r516, %r515, 196, %r187;
	mad.lo.s32 	%r57, %r510, 14, %r516;
	add.s32 	%r517, %r105, 58;
	shr.u32 	%r518, %r517, 4;
	and.b32  	%r519, %r518, 3;
	shr.u32 	%r520, %r517, 6;
	add.s32 	%r521, %r520, %r82;
	mad.lo.s32 	%r522, %r521, 196, %r197;
	mad.lo.s32 	%r58, %r519, 14, %r522;
	add.s32 	%r523, %r105, 59;
	shr.u32 	%r524, %r523, 4;
	and.b32  	%r525, %r524, 3;
	or.b32  	%r526, %r525, %r81;
	setp.eq.s32 	%p64, %r526, 0;
	add.s32 	%r527, %r81, %r525;
	setp.gt.u32 	%p65, %r527, 14;
	or.pred  	%p66, %p64, %p35;
	shr.u32 	%r529, %r523, 6;
	add.s32 	%r530, %r529, %r82;
	mad.lo.s32 	%r531, %r530, 196, %r207;
	mad.lo.s32 	%r59, %r525, 14, %r531;
	add.s32 	%r532, %r105, 60;
	shr.u32 	%r533, %r532, 4;
	and.b32  	%r534, %r533, 3;
	shr.u32 	%r535, %r532, 6;
	add.s32 	%r536, %r535, %r82;
	mad.lo.s32 	%r537, %r536, 196, %r217;
	mad.lo.s32 	%r60, %r534, 14, %r537;
	add.s32 	%r538, %r105, 61;
	shr.u32 	%r539, %r538, 4;
	and.b32  	%r540, %r539, 3;
	or.b32  	%r541, %r540, %r81;
	setp.eq.s32 	%p67, %r541, 0;
	add.s32 	%r542, %r81, %r540;
	setp.gt.u32 	%p68, %r542, 14;
	or.pred  	%p69, %p67, %p39;
	add.s32 	%r544, %r538, %r347;
	shr.u32 	%r545, %r544, 6;
	mad.lo.s32 	%r546, %r545, 196, %r227;
	mad.lo.s32 	%r61, %r540, 14, %r546;
	shl.b32 	%r547, %r88, 5;
	shl.b32 	%r548, %r89, 4;
	add.s32 	%r549, %r547, %r548;
	add.s32 	%r550, %r544, 1;
	shr.u32 	%r551, %r550, 6;
	add.s32 	%r552, %r551, %r549;
	setp.gt.u32 	%p70, %r552, 95;
	shl.b32 	%r553, %r88, 7;
	shl.b32 	%r554, %r89, 6;
	add.s32 	%r555, %r553, %r554;
	shr.u32 	%r556, %r550, 4;
	add.s32 	%r557, %r555, %r556;
	setp.gt.u32 	%p71, %r557, 383;
	setp.gt.u32 	%p72, %r100, 6081;
	setp.gt.u32 	%p73, %r99, 1985;
	setp.gt.u32 	%p74, %r82, 12;
	or.pred  	%p75, %p74, %p73;
	and.b32  	%r559, %r556, 3;
	or.b32  	%r560, %r559, %r81;
	setp.eq.s32 	%p77, %r560, 0;
	add.s32 	%r561, %r81, %r559;
	setp.gt.u32 	%p78, %r561, 14;
	or.pred  	%p79, %p77, %p41;
	mad.lo.s32 	%r563, %r551, 196, %r235;
	mad.lo.s32 	%r62, %r559, 14, %r563;
	add.s32 	%r564, %r544, 2;
	shr.u32 	%r565, %r564, 6;
	add.s32 	%r566, %r565, %r549;
	setp.gt.u32 	%p80, %r566, 95;
	shr.u32 	%r567, %r564, 4;
	add.s32 	%r568, %r555, %r567;
	setp.gt.u32 	%p81, %r568, 383;
	setp.gt.u32 	%p82, %r100, 6080;
	setp.gt.u32 	%p83, %r99, 1984;
	or.pred  	%p84, %p74, %p83;
	and.b32  	%r570, %r567, 3;
	or.b32  	%r571, %r570, %r81;
	setp.eq.s32 	%p86, %r571, 0;
	add.s32 	%r572, %r81, %r570;
	setp.gt.u32 	%p87, %r572, 14;
	or.pred  	%p88, %p86, %p42;
	mad.lo.s32 	%r574, %r565, 196, %r243;
	mad.lo.s32 	%r63, %r570, 14, %r574;
	add.s32 	%r575, %r549, %r92;
	setp.gt.u32 	%p89, %r575, 94;
	shr.u32 	%r576, %r91, 4;
	add.s32 	%r577, %r555, %r576;
	setp.gt.u32 	%p90, %r577, 379;
	setp.gt.u32 	%p91, %r100, 6079;
	setp.gt.u32 	%p92, %r99, 1983;
	or.pred  	%p93, %p74, %p92;
	add.s32 	%r579, %r544, 4;
	shr.u32 	%r580, %r579, 6;
	add.s32 	%r581, %r580, %r549;
	setp.gt.u32 	%p95, %r581, 95;
	shr.u32 	%r582, %r579, 4;
	add.s32 	%r583, %r555, %r582;
	setp.gt.u32 	%p96, %r583, 383;
	setp.gt.u32 	%p97, %r100, 6078;
	setp.gt.u32 	%p98, %r99, 1982;
	or.pred  	%p99, %p74, %p98;
	mad.lo.s32 	%r585, %r580, 196, %r110;
	add.s32 	%r64, %r585, %r108;
	add.s32 	%r586, %r544, 5;
	shr.u32 	%r587, %r586, 6;
	add.s32 	%r588, %r587, %r549;
	setp.gt.u32 	%p101, %r588, 95;
	shr.u32 	%r589, %r586, 4;
	add.s32 	%r590, %r555, %r589;
	setp.gt.u32 	%p102, %r590, 383;
	setp.gt.u32 	%p103, %r100, 6077;
	setp.gt.u32 	%p104, %r99, 1981;
	or.pred  	%p105, %p74, %p104;
	mad.lo.s32 	%r592, %r587, 196, %r119;
	add.s32 	%r65, %r592, %r118;
	add.s32 	%r593, %r544, 6;
	shr.u32 	%r594, %r593, 6;
	add.s32 	%r595, %r594, %r549;
	setp.gt.u32 	%p107, %r595, 95;
	shr.u32 	%r596, %r593, 4;
	add.s32 	%r597, %r555, %r596;
	setp.gt.u32 	%p108, %r597, 383;
	setp.gt.u32 	%p109, %r100, 6076;
	setp.gt.u32 	%p110, %r99, 1980;
	or.pred  	%p111, %p74, %p110;
	mad.lo.s32 	%r599, %r594, 196, %r128;
	add.s32 	%r66, %r599, %r126;
	add.s32 	%r600, %r544, 7;
	shr.u32 	%r601, %r600, 6;
	add.s32 	%r602, %r601, %r549;
	setp.gt.u32 	%p113, %r602, 95;
	shr.u32 	%r603, %r600, 4;
	add.s32 	%r604, %r555, %r603;
	setp.gt.u32 	%p114, %r604, 383;
	setp.gt.u32 	%p115, %r100, 6075;
	setp.gt.u32 	%p116, %r99, 1979;
	or.pred  	%p117, %p74, %p116;
	mad.lo.s32 	%r606, %r601, 196, %r137;
	add.s32 	%r67, %r606, %r136;
	add.s32 	%r607, %r544, 8;
	shr.u32 	%r608, %r607, 6;
	add.s32 	%r609, %r608, %r549;
	setp.gt.u32 	%p119, %r609, 95;
	shr.u32 	%r610, %r607, 4;
	add.s32 	%r611, %r555, %r610;
	setp.gt.u32 	%p120, %r611, 383;
	setp.gt.u32 	%p121, %r100, 6074;
	setp.gt.u32 	%p122, %r99, 1978;
	or.pred  	%p123, %p74, %p122;
	mad.lo.s32 	%r613, %r608, 196, %r146;
	add.s32 	%r68, %r613, %r144;
	add.s32 	%r614, %r544, 9;
	shr.u32 	%r615, %r614, 6;
	add.s32 	%r616, %r615, %r549;
	setp.gt.u32 	%p125, %r616, 95;
	shr.u32 	%r617, %r614, 4;
	add.s32 	%r618, %r555, %r617;
	setp.gt.u32 	%p126, %r618, 383;
	setp.gt.u32 	%p127, %r100, 6073;
	setp.gt.u32 	%p128, %r99, 1977;
	or.pred  	%p129, %p74, %p128;
	mad.lo.s32 	%r620, %r615, 196, %r155;
	add.s32 	%r69, %r620, %r154;
	add.s32 	%r621, %r544, 10;
	shr.u32 	%r622, %r621, 6;
	add.s32 	%r623, %r622, %r549;
	setp.gt.u32 	%p131, %r623, 95;
	shr.u32 	%r624, %r621, 4;
	add.s32 	%r625, %r555, %r624;
	setp.gt.u32 	%p132, %r625, 383;
	setp.gt.u32 	%p133, %r100, 6072;
	setp.gt.u32 	%p134, %r99, 1976;
	or.pred  	%p135, %p74, %p134;
	mad.lo.s32 	%r627, %r622, 196, %r165;
	add.s32 	%r70, %r627, %r163;
	add.s32 	%r628, %r544, 11;
	shr.u32 	%r629, %r628, 6;
	add.s32 	%r630, %r629, %r549;
	setp.gt.u32 	%p137, %r630, 95;
	shr.u32 	%r631, %r628, 4;
	add.s32 	%r632, %r555, %r631;
	setp.gt.u32 	%p138, %r632, 383;
	setp.gt.u32 	%p139, %r100, 6071;
	setp.gt.u32 	%p140, %r99, 1975;
	or.pred  	%p141, %p74, %p140;
	mad.lo.s32 	%r634, %r629, 196, %r174;
	add.s32 	%r71, %r634, %r172;
	add.s32 	%r635, %r544, 12;
	shr.u32 	%r636, %r635, 6;
	add.s32 	%r637, %r636, %r549;
	setp.gt.u32 	%p143, %r637, 95;
	shr.u32 	%r638, %r635, 4;
	add.s32 	%r639, %r555, %r638;
	setp.gt.u32 	%p144, %r639, 383;
	setp.gt.u32 	%p145, %r100, 6070;
	setp.gt.u32 	%p146, %r99, 1974;
	or.pred  	%p147, %p74, %p146;
	mad.lo.s32 	%r641, %r636, 196, %r187;
	add.s32 	%r72, %r641, %r185;
	mul.lo.s32 	%r642, %r82, 62;
	mad.lo.s32 	%r643, %r89, 864, %r642;
	mad.lo.s32 	%r644, %r88, 1728, %r643;
	shl.b32 	%r646, %r88, 1;
	cvt.u16.u32 	%rs1, %r642;
	add.s16 	%rs2, %rs1, 58;
	shr.u16 	%rs3, %rs2, 5;
	mul.hi.u16 	%rs4, %rs3, 2428;
	cvt.u32.u16 	%r647, %rs4;
	add.s32 	%r648, %r646, %r89;
	add.s32 	%r649, %r648, %r647;
	setp.gt.u32 	%p149, %r649, 5;
	mul.lo.s32 	%r650, %r89, 96;
	mad.lo.s32 	%r651, %r88, 192, %r650;
	mul.hi.u16 	%rs5, %rs2, -7281;
	shr.u16 	%rs6, %rs5, 3;
	cvt.u32.u16 	%r652, %rs6;
	add.s32 	%r653, %r651, %r652;
	setp.gt.u32 	%p150, %r653, 575;
	mul.lo.s32 	%r655, %r89, 288;
	mad.lo.s32 	%r656, %r88, 576, %r655;
	mul.hi.u16 	%rs7, %rs2, -21845;
	shr.u16 	%rs8, %rs7, 1;
	cvt.u32.u16 	%r657, %rs8;
	add.s32 	%r658, %r656, %r657;
	setp.gt.u32 	%p151, %r658, 1727;
	setp.gt.u32 	%p152, %r644, 5125;
	setp.gt.u32 	%p153, %r643, 1669;
	or.pred  	%p154, %p74, %p153;
	add.s16 	%rs9, %rs1, 59;
	shr.u16 	%rs10, %rs9, 5;
	mul.hi.u16 	%rs11, %rs10, 2428;
	cvt.u32.u16 	%r660, %rs11;
	add.s32 	%r661, %r648, %r660;
	setp.gt.u32 	%p156, %r661, 5;
	mul.hi.u16 	%rs12, %rs9, -7281;
	shr.u16 	%rs13, %rs12, 3;
	cvt.u32.u16 	%r662, %rs13;
	add.s32 	%r663, %r651, %r662;
	setp.gt.u32 	%p157, %r663, 575;
	mul.hi.u16 	%rs14, %rs9, -21845;
	shr.u16 	%rs15, %rs14, 1;
	cvt.u32.u16 	%r665, %rs15;
	add.s32 	%r666, %r656, %r665;
	setp.gt.u32 	%p158, %r666, 1727;
	setp.gt.u32 	%p159, %r644, 5124;
	setp.gt.u32 	%p160, %r643, 1668;
	or.pred  	%p161, %p74, %p160;
	add.s16 	%rs16, %rs1, 60;
	shr.u16 	%rs17, %rs16, 5;
	mul.hi.u16 	%rs18, %rs17, 2428;
	cvt.u32.u16 	%r668, %rs18;
	add.s32 	%r669, %r648, %r668;
	setp.gt.u32 	%p163, %r669, 5;
	mul.hi.u16 	%rs19, %rs16, -7281;
	shr.u16 	%rs20, %rs19, 3;
	cvt.u32.u16 	%r670, %rs20;
	add.s32 	%r671, %r651, %r670;
	setp.gt.u32 	%p164, %r671, 575;
	mul.hi.u16 	%rs21, %rs1, -21845;
	shr.u16 	%rs22, %rs21, 1;
	cvt.u32.u16 	%r673, %rs22;
	add.s32 	%r674, %r656, %r673;
	setp.gt.u32 	%p165, %r674, 1707;
	setp.gt.u32 	%p166, %r644, 5123;
	setp.gt.u32 	%p167, %r643, 1667;
	or.pred  	%p168, %p74, %p167;
	add.s16 	%rs23, %rs1, 61;
	shr.u16 	%rs24, %rs23, 5;
	mul.hi.u16 	%rs25, %rs24, 2428;
	cvt.u32.u16 	%r676, %rs25;
	add.s32 	%r677, %r648, %r676;
	setp.gt.u32 	%p170, %r677, 5;
	mul.hi.u16 	%rs26, %rs23, -7281;
	shr.u16 	%rs27, %rs26, 3;
	cvt.u32.u16 	%r678, %rs27;
	add.s32 	%r679, %r651, %r678;
	setp.gt.u32 	%p171, %r679, 575;
	mul.hi.u16 	%rs28, %rs23, -21845;
	shr.u16 	%rs29, %rs28, 1;
	cvt.u32.u16 	%r681, %rs29;
	add.s32 	%r682, %r656, %r681;
	setp.gt.u32 	%p172, %r682, 1727;
	setp.gt.u32 	%p173, %r644, 5122;
	setp.gt.u32 	%p174, %r643, 1666;
	or.pred  	%p175, %p74, %p174;
	or.pred  	%p1, %p36, %p34;
	or.pred  	%p2, %p40, %p38;
	or.pred  	%p3, %p45, %p44;
	or.pred  	%p4, %p48, %p47;
	or.pred  	%p5, %p51, %p50;
	or.pred  	%p6, %p54, %p53;
	or.pred  	%p7, %p57, %p56;
	or.pred  	%p8, %p60, %p59;
	or.pred  	%p9, %p63, %p62;
	or.pred  	%p10, %p66, %p65;
	or.pred  	%p11, %p69, %p68;
	or.pred  	%p177, %p70, %p71;
	or.pred  	%p178, %p177, %p72;
	or.pred  	%p12, %p178, %p75;
	or.pred  	%p13, %p79, %p78;
	or.pred  	%p179, %p80, %p81;
	or.pred  	%p180, %p179, %p82;
	or.pred  	%p14, %p180, %p84;
	or.pred  	%p15, %p88, %p87;
	or.pred  	%p181, %p89, %p90;
	or.pred  	%p182, %p181, %p91;
	or.pred  	%p16, %p182, %p93;
	or.pred  	%p183, %p95, %p96;
	or.pred  	%p184, %p183, %p97;
	or.pred  	%p17, %p184, %p99;
	or.pred  	%p185, %p101, %p102;
	or.pred  	%p186, %p185, %p103;
	or.pred  	%p18, %p186, %p105;
	or.pred  	%p187, %p107, %p108;
	or.pred  	%p188, %p187, %p109;
	or.pred  	%p19, %p188, %p111;
	or.pred  	%p189, %p113, %p114;
	or.pred  	%p190, %p189, %p115;
	or.pred  	%p20, %p190, %p117;
	or.pred  	%p191, %p119, %p120;
	or.pred  	%p192, %p191, %p121;
	or.pred  	%p21, %p192, %p123;
	or.pred  	%p193, %p125, %p126;
	or.pred  	%p194, %p193, %p127;
	or.pred  	%p22, %p194, %p129;
	or.pred  	%p195, %p131, %p132;
	or.pred  	%p196, %p195, %p133;
	or.pred  	%p23, %p196, %p135;
	or.pred  	%p197, %p137, %p138;
	or.pred  	%p198, %p197, %p139;
	or.pred  	%p24, %p198, %p141;
	or.pred  	%p199, %p143, %p144;
	or.pred  	%p200, %p199, %p145;
	or.pred  	%p25, %p200, %p147;
	or.pred  	%p201, %p149, %p150;
	or.pred  	%p202, %p201, %p151;
	or.pred  	%p203, %p202, %p152;
	or.pred  	%p26, %p203, %p154;
	or.pred  	%p204, %p156, %p157;
	or.pred  	%p205, %p204, %p158;
	or.pred  	%p206, %p205, %p159;
	or.pred  	%p27, %p206, %p161;
	or.pred  	%p207, %p163, %p164;
	or.pred  	%p208, %p207, %p165;
	or.pred  	%p209, %p208, %p166;
	or.pred  	%p28, %p209, %p168;
	or.pred  	%p210, %p170, %p171;
	or.pred  	%p211, %p210, %p172;
	or.pred  	%p212, %p211, %p173;
	or.pred  	%p29, %p212, %p175;
	mov.f32 	%f456, 0f00000000;
	mov.b32 	%r2366, 0;
	mov.pred 	%p520, -1;
	mov.f32 	%f457, %f456;
$L__BB0_1:
	mov.pred 	%p30, %p520;
	bar.sync 	0;
	mov.u32 	%r684, %tid.x;
	mul.lo.s32 	%r686, %r684, 10;
	shr.u32 	%r687, %r686, 4;
	and.b32  	%r688, %r687, 3;
	mov.u32 	%r689, %ctaid.y;
	shl.b32 	%r691, %r689, 1;
	or.b32  	%r692, %r688, %r691;
	setp.eq.s32 	%p213, %r692, 0;
	add.s32 	%r693, %r691, %r688;
	setp.gt.u32 	%p214, %r693, 14;
	and.b32  	%r694, %r686, 14;
	setp.eq.s32 	%p215, %r694, 0;
	or.pred  	%p216, %p213, %p215;
	or.pred  	%p217, %p216, %p214;
	mov.f32 	%f382, 0f00000000;
	@%p217 bra 	$L__BB0_3;
	ld.param.u64 	%rd232, [default_function_kernel0_param_0];
	mov.u32 	%r695, %tid.z;
	mov.u32 	%r696, %tid.y;
	mul.lo.s32 	%r697, %r696, 3136;
	mad.lo.s32 	%r698, %r695, 6272, %r697;
	mov.u32 	%r699, %ctaid.y;
	mad.lo.s32 	%r700, %r699, 28, %r698;
	mov.u32 	%r701, %tid.x;
	mul.lo.s32 	%r702, %r701, 10;
	and.b32  	%r703, %r702, 14;
	add.s32 	%r704, %r700, %r703;
	mul.lo.s32 	%r705, %r701, 74;
	shr.u32 	%r706, %r705, 6;
	mad.lo.s32 	%r707, %r706, 196, %r704;
	shr.u32 	%r708, %r702, 4;
	and.b32  	%r709, %r708, 3;
	mad.lo.s32 	%r710, %r709, 14, %r707;
	mad.lo.s32 	%r711, %r2366, 18816, %r710;
	add.s32 	%r712, %r711, -15;
	cvta.to.global.u64 	%rd5, %rd232;
	mul.wide.s32 	%rd6, %r712, 4;
	add.s64 	%rd7, %rd5, %rd6;
	ld.global.nc.f32 	%f382, [%rd7];
$L__BB0_3:
	mov.u32 	%r713, %tid.z;
	shl.b32 	%r714, %r713, 11;
	mov.u32 	%r715, %tid.y;
	shl.b32 	%r716, %r715, 10;
	add.s32 	%r717, %r714, %r716;
	mov.u32 	%r718, %tid.x;
	mad.lo.s32 	%r720, %r718, 74, %r717;
	shl.b32 	%r721, %r720, 2;
	mov.u32 	%r722, _ZZ24default_function_kernel0E15pad_temp_shared;
	add.s32 	%r723, %r722, %r721;
	st.shared.f32 	[%r723], %f382;
	mul.lo.s32 	%r724, %r718, 10;
	shr.u32 	%r725, %r724, 4;
	and.b32  	%r726, %r725, 3;
	mov.u32 	%r727, %ctaid.y;
	shl.b32 	%r728, %r727, 1;
	or.b32  	%r729, %r726, %r728;
	setp.eq.s32 	%p218, %r729, 0;
	add.s32 	%r730, %r728, %r726;
	setp.gt.u32 	%p219, %r730, 14;
	mad.lo.s32 	%r732, %r718, 6, 14;
	and.b32  	%r733, %r732, 14;
	setp.eq.s32 	%p220, %r733, 0;
	or.pred  	%p221, %p218, %p220;
	or.pred  	%p222, %p221, %p219;
	mov.f32 	%f383, 0f00000000;
	@%p222 bra 	$L__BB0_5;
	ld.param.u64 	%rd233, [default_function_kernel0_param_0];
	mad.lo.s32 	%r734, %r2366, 18816, %r1;
	cvta.to.global.u64 	%rd8, %rd233;
	mul.wide.s32 	%rd9, %r734, 4;
	add.s64 	%rd10, %rd8, %rd9;
	ld.global.nc.f32 	%f383, [%rd10];
$L__BB0_5:
	mov.u32 	%r735, %tid.z;
	shl.b32 	%r736, %r735, 11;
	mov.u32 	%r737, %tid.y;
	shl.b32 	%r738, %r737, 10;
	add.s32 	%r739, %r736, %r738;
	mov.u32 	%r740, %tid.x;
	mad.lo.s32 	%r742, %r740, 74, %r739;
	shl.b32 	%r743, %r742, 2;
	mov.u32 	%r744, _ZZ24default_function_kernel0E15pad_temp_shared;
	add.s32 	%r745, %r744, %r743;
	st.shared.f32 	[%r745+4], %f383;
	mad.lo.s32 	%r746, %r740, 10, 2;
	shr.u32 	%r747, %r746, 4;
	and.b32  	%r748, %r747, 3;
	mov.u32 	%r749, %ctaid.y;
	shl.b32 	%r751, %r749, 1;
	or.b32  	%r752, %r748, %r751;
	setp.eq.s32 	%p223, %r752, 0;
	add.s32 	%r753, %r751, %r748;
	setp.gt.u32 	%p224, %r753, 14;
	and.b32  	%r754, %r746, 14;
	setp.eq.s32 	%p225, %r754, 0;
	or.pred  	%p226, %p223, %p225;
	or.pred  	%p227, %p226, %p224;
	mov.f32 	%f384, 0f00000000;
	@%p227 bra 	$L__BB0_7;
	ld.param.u64 	%rd234, [default_function_kernel0_param_0];
	mad.lo.s32 	%r755, %r2366, 18816, %r2;
	cvta.to.global.u64 	%rd11, %rd234;
	mul.wide.s32 	%rd12, %r755, 4;
	add.s64 	%rd13, %rd11, %rd12;
	ld.global.nc.f32 	%f384, [%rd13];
$L__BB0_7:
	mov.u32 	%r756, %tid.z;
	shl.b32 	%r757, %r756, 11;
	mov.u32 	%r758, %tid.y;
	shl.b32 	%r759, %r758, 10;
	add.s32 	%r760, %r757, %r759;
	mov.u32 	%r761, %tid.x;
	mad.lo.s32 	%r763, %r761, 74, %r760;
	shl.b32 	%r764, %r763, 2;
	mov.u32 	%r765, _ZZ24default_function_kernel0E15pad_temp_shared;
	add.s32 	%r766, %r765, %r764;
	st.shared.f32 	[%r766+8], %f384;
	mad.lo.s32 	%r767, %r761, 10, 3;
	shr.u32 	%r768, %r767, 4;
	and.b32  	%r769, %r768, 3;
	mov.u32 	%r770, %ctaid.y;
	shl.b32 	%r771, %r770, 1;
	or.b32  	%r772, %r769, %r771;
	setp.eq.s32 	%p228, %r772, 0;
	add.s32 	%r773, %r771, %r769;
	setp.gt.u32 	%p229, %r773, 14;
	mad.lo.s32 	%r775, %r761, 6, 12;
	and.b32  	%r776, %r775, 14;
	setp.eq.s32 	%p230, %r776, 0;
	or.pred  	%p231, %p228, %p230;
	or.pred  	%p232, %p231, %p229;
	mov.f32 	%f385, 0f00000000;
	@%p232 bra 	$L__BB0_9;
	ld.param.u64 	%rd235, [default_function_kernel0_param_0];
	mad.lo.s32 	%r777, %r2366, 18816, %r3;
	cvta.to.global.u64 	%rd14, %rd235;
	mul.wide.s32 	%rd15, %r777, 4;
	add.s64 	%rd16, %rd14, %rd15;
	ld.global.nc.f32 	%f385, [%rd16];
$L__BB0_9:
	mov.u32 	%r778, %tid.z;
	shl.b32 	%r779, %r778, 11;
	mov.u32 	%r780, %tid.y;
	shl.b32 	%r781, %r780, 10;
	add.s32 	%r782, %r779, %r781;
	mov.u32 	%r783, %tid.x;
	mad.lo.s32 	%r785, %r783, 74, %r782;
	shl.b32 	%r786, %r785, 2;
	mov.u32 	%r787, _ZZ24default_function_kernel0E15pad_temp_shared;
	add.s32 	%r788, %r787, %r786;
	st.shared.f32 	[%r788+12], %f385;
	mad.lo.s32 	%r789, %r783, 10, 4;
	shr.u32 	%r790, %r789, 4;
	and.b32  	%r791, %r790, 3;
	mov.u32 	%r792, %ctaid.y;
	shl.b32 	%r794, %r792, 1;
	or.b32  	%r795, %r791, %r794;
	setp.eq.s32 	%p233, %r795, 0;
	add.s32 	%r796, %r794, %r791;
	setp.gt.u32 	%p234, %r796, 14;
	and.b32  	%r797, %r789, 14;
	setp.eq.s32 	%p235, %r797, 0;
	or.pred  	%p236, %p233, %p235;
	or.pred  	%p237, %p236, %p234;
	mov.f32 	%f386, 0f00000000;
	@%p237 bra 	$L__BB0_11;
	ld.param.u64 	%rd236, [default_function_kernel0_param_0];
	mad.lo.s32 	%r798, %r2366, 18816, %r4;
	cvta.to.global.u64 	%rd17, %rd236;
	mul.wide.s32 	%rd18, %r798, 4;
	add.s64 	%rd19, %rd17, %rd18;
	ld.global.nc.f32 	%f386, [%rd19];
$L__BB0_11:
	mov.u32 	%r799, %tid.z;
	shl.b32 	%r800, %r799, 11;
	mov.u32 	%r801, %tid.y;
	shl.b32 	%r802, %r801, 10;
	add.s32 	%r803, %r800, %r802;
	mov.u32 	%r804, %tid.x;
	mad.lo.s32 	%r806, %r804, 74, %r803;
	shl.b32 	%r807, %r806, 2;
	mov.u32 	%r808, _ZZ24default_function_kernel0E15pad_temp_shared;
	add.s32 	%r809, %r808, %r807;
	st.shared.f32 	[%r809+16], %f386;
	mad.lo.s32 	%r810, %r804, 10, 5;
	shr.u32 	%r811, %r810, 4;
	and.b32  	%r812, %r811, 3;
	mov.u32 	%r813, %ctaid.y;
	shl.b32 	%r814, %r813, 1;
	or.b32  	%r815, %r812, %r814;
	setp.eq.s32 	%p238, %r815, 0;
	add.s32 	%r816, %r814, %r812;
	setp.gt.u32 	%p239, %r816, 14;
	mad.lo.s32 	%r818, %r804, 6, 10;
	and.b32  	%r819, %r818, 14;
	setp.eq.s32 	%p240, %r819, 0;
	or.pred  	%p241, %p238, %p240;
	or.pred  	%p242, %p241, %p239;
	mov.f32 	%f387, 0f00000000;
	@%p242 bra 	$L__BB0_13;
	ld.param.u64 	%rd237, [default_function_kernel0_param_0];
	mad.lo.s32 	%r820, %r2366, 18816, %r5;
	cvta.to.global.u64 	%rd20, %rd237;
	mul.wide.s32 	%rd21, %r820, 4;
	add.s64 	%rd22, %rd20, %rd21;
	ld.global.nc.f32 	%f387, [%rd22];
$L__BB0_13:
	mov.u32 	%r821, %tid.z;
	shl.b32 	%r822, %r821, 11;
	mov.u32 	%r823, %tid.y;
	shl.b32 	%r824, %r823, 10;
	add.s32 	%r825, %r822, %r824;
	mov.u32 	%r826, %tid.x;
	mad.lo.s32 	%r828, %r826, 74, %r825;
	shl.b32 	%r829, %r828, 2;
	mov.u32 	%r830, _ZZ24default_function_kernel0E15pad_temp_shared;
	add.s32 	%r831, %r830, %r829;
	st.shared.f32 	[%r831+20], %f387;
	mad.lo.s32 	%r832, %r826, 10, 6;
	shr.u32 	%r833, %r832, 4;
	and.b32  	%r834, %r833, 3;
	mov.u32 	%r835, %ctaid.y;
	shl.b32 	%r837, %r835, 1;
	or.b32  	%r838, %r834, %r837;
	setp.eq.s32 	%p243, %r838, 0;
	add.s32 	%r839, %r837, %r834;
	setp.gt.u32 	%p244, %r839, 14;
	and.b32  	%r840, %r832, 14;
	setp.eq.s32 	%p245, %r840, 0;
	or.pred  	%p246, %p243, %p245;
	or.pred  	%p247, %p246, %p244;
	mov.f32 	%f388, 0f00000000;
	@%p247 bra 	$L__BB0_15;
	ld.param.u64 	%rd238, [default_function_kernel0_param_0];
	mad.lo.s32 	%r841, %r2366, 18816, %r6;
	cvta.to.global.u64 	%rd23, %rd238;
	mul.wide.s32 	%rd24, %r841, 4;
	add.s64 	%rd25, %rd23, %rd24;
	ld.global.nc.f32 	%f388, [%rd25];
$L__BB0_15:
	mov.u32 	%r842, %tid.z;
	shl.b32 	%r843, %r842, 11;
	mov.u32 	%r844, %tid.y;
	shl.b32 	%r845, %r844, 10;
	add.s32 	%r846, %r843, %r845;
	mov.u32 	%r847, %tid.x;
	mad.lo.s32 	%r849, %r847, 74, %r846;
	shl.b32 	%r850, %r849, 2;
	mov.u32 	%r851, _ZZ24default_function_kernel0E15pad_temp_shared;
	add.s32 	%r852, %r851, %r850;
	st.shared.f32 	[%r852+24], %f388;
	mad.lo.s32 	%r853, %r847, 10, 7;
	shr.u32 	%r854, %r853, 4;
	and.b32  	%r855, %r854, 3;
	mov.u32 	%r856, %ctaid.y;
	shl.b32 	%r857, %r856, 1;
	or.b32  	%r858, %r855, %r857;
	setp.eq.s32 	%p248, %r858, 0;
	add.s32 	%r859, %r857, %r855;
	setp.gt.u32 	%p249, %r859, 14;
	mul.lo.s32 	%r861, %r847, 6;
	and.b32  	%r862, %r861, 14;
	setp.eq.s32 	%p250, %r862, 8;
	or.pred  	%p251, %p248, %p250;
	or.pred  	%p252, %p251, %p249;
	mov.f32 	%f389, 0f00000000;
	@%p252 bra 	$L__BB0_17;
	ld.param.u64 	%rd239, [default_function_kernel0_param_0];
	mad.lo.s32 	%r863, %r2366, 18816, %r7;
	cvta.to.global.u64 	%rd26, %rd239;
	mul.wide.s32 	%rd27, %r863, 4;
	add.s64 	%rd28, %rd26, %rd27;
	ld.global.nc.f32 	%f389, [%rd28];
$L__BB0_17:
	mov.u32 	%r864, %tid.z;
	shl.b32 	%r865, %r864, 11;
	mov.u32 	%r866, %tid.y;
	shl.b32 	%r867, %r866, 10;
	add.s32 	%r868, %r865, %r867;
	mov.u32 	%r869, %tid.x;
	mad.lo.s32 	%r871, %r869, 74, %r868;
	shl.b32 	%r872, %r871, 2;
	mov.u32 	%r873, _ZZ24default_function_kernel0E15pad_temp_shared;
	add.s32 	%r874, %r873, %r872;
	st.shared.f32 	[%r874+28], %f389;
	mul.lo.s32 	%r875, %r869, 10;
	add.s32 	%r876, %r875, 8;
	shr.u32 	%r877, %r876, 4;
	and.b32  	%r878, %r877, 3;
	mov.u32 	%r879, %ctaid.y;
	shl.b32 	%r880, %r879, 1;
	or.b32  	%r881, %r878, %r880;
	setp.eq.s32 	%p253, %r881, 0;
	add.s32 	%r882, %r880, %r878;
	setp.gt.u32 	%p254, %r882, 14;
	and.b32  	%r884, %r875, 14;
	setp.eq.s32 	%p255, %r884, 8;
	or.pred  	%p256, %p253, %p255;
	or.pred  	%p257, %p256, %p254;
	mov.f32 	%f390, 0f00000000;
	@%p257 bra 	$L__BB0_19;
	ld.param.u64 	%rd240, [default_function_kernel0_param_0];
	mad.lo.s32 	%r885, %r2366, 18816, %r8;
	cvta.to.global.u64 	%rd29, %rd240;
	mul.wide.s32 	%rd30, %r885, 4;
	add.s64 	%rd31, %rd29, %rd30;
	ld.global.nc.f32 	%f390, [%rd31];
$L__BB0_19:
	mov.u32 	%r886, %tid.z;
	shl.b32 	%r887, %r886, 11;
	mov.u32 	%r888, %tid.y;
	shl.b32 	%r889, %r888, 10;
	add.s32 	%r890, %r887, %r889;
	mov.u32 	%r891, %tid.x;
	mad.lo.s32 	%r892, %r891, 74, %r890;
	shl.b32 	%r893, %r892, 2;
	mov.u32 	%r894, _ZZ24default_function_kernel0E15pad_temp_shared;
	add.s32 	%r895, %r894, %r893;
	st.shared.f32 	[%r895+32], %f390;
	mul.lo.s32 	%r896, %r891, 10;
	add.s32 	%r897, %r896, 9;
	shr.u32 	%r898, %r897, 4;
	and.b32  	%r899, %r898, 3;
	mov.u32 	%r900, %ctaid.y;
	shl.b32 	%r901, %r900, 1;
	or.b32  	%r902, %r899, %r901;
	setp.eq.s32 	%p258, %r902, 0;
	add.s32 	%r903, %r901, %r899;
	setp.gt.u32 	%p259, %r903, 14;
	mad.lo.s32 	%r905, %r891, 12, %r896;
	add.s32 	%r907, %r905, 6;
	and.b32  	%r908, %r907, 14;
	setp.eq.s32 	%p260, %r908, 0;
	or.pred  	%p261, %p258, %p260;
	or.pred  	%p262, %p261, %p259;
	mov.f32 	%f391, 0f00000000;
	@%p262 bra 	$L__BB0_21;
	ld.param.u64 	%rd241, [default_function_kernel0_param_0];
	mad.lo.s32 	%r909, %r2366, 18816, %r9;
	cvta.to.global.u64 	%rd32, %rd241;
	mul.wide.s32 	%rd33, %r909, 4;
	add.s64 	%rd34, %rd32, %rd33;
	ld.global.nc.f32 	%f391, [%rd34];
$L__BB0_21:
	mov.u32 	%r910, %tid.z;
	shl.b32 	%r911, %r910, 11;
	mov.u32 	%r912, %tid.y;
	shl.b32 	%r913, %r912, 10;
	add.s32 	%r914, %r911, %r913;
	mov.u32 	%r915, %tid.x;
	mad.lo.s32 	%r916, %r915, 74, %r914;
	shl.b32 	%r917, %r916, 2;
	mov.u32 	%r918, _ZZ24default_function_kernel0E15pad_temp_shared;
	add.s32 	%r919, %r918, %r917;
	st.shared.f32 	[%r919+36], %f391;
	shl.b32 	%r920, %r915, 2;
	mad.lo.s32 	%r921, %r915, 6, %r920;
	add.s32 	%r923, %r921, 10;
	shr.u32 	%r924, %r923, 4;
	and.b32  	%r925, %r924, 3;
	mov.u32 	%r926, %ctaid.y;
	shl.b32 	%r928, %r926, 1;
	or.b32  	%r929, %r925, %r928;
	setp.eq.s32 	%p263, %r929, 0;
	add.s32 	%r930, %r928, %r925;
	setp.gt.u32 	%p264, %r930, 14;
	and.b32  	%r931, %r923, 14;
	setp.eq.s32 	%p265, %r931, 0;
	or.pred  	%p266, %p263, %p265;
	or.pred  	%p267, %p266, %p264;
	mov.f32 	%f392, 0f00000000;
	@%p267 bra 	$L__BB0_23;
	ld.param.u64 	%rd242, [default_function_kernel0_param_0];
	mad.lo.s32 	%r932, %r2366, 18816, %r10;
	cvta.to.global.u64 	%rd35, %rd242;
	mul.wide.s32 	%rd36, %r932, 4;
	add.s64 	%rd37, %rd35, %rd36;
	ld.global.nc.f32 	%f392, [%rd37];
$L__BB0_23:
	mov.u32 	%r933, %tid.z;
	shl.b32 	%r934, %r933, 11;
	mov.u32 	%r935, %tid.y;
	shl.b32 	%r936, %r935, 10;
	add.s32 	%r937, %r934, %r936;
	mov.u32 	%r938, %tid.x;
	mad.lo.s32 	%r939, %r938, 74, %r937;
	shl.b32 	%r940, %r939, 2;
	mov.u32 	%r941, _ZZ24default_function_kernel0E15pad_temp_shared;
	add.s32 	%r942, %r941, %r940;
	st.shared.f32 	[%r942+40], %f392;
	mov.f32 	%f393, 0f00000000;
	@%p1 bra 	$L__BB0_25;
	ld.param.u64 	%rd243, [default_function_kernel0_param_0];
	mad.lo.s32 	%r943, %r2366, 18816, %r11;
	cvta.to.global.u64 	%rd38, %rd243;
	mul.wide.s32 	%rd39, %r943, 4;
	add.s64 	%rd40, %rd38, %rd39;
	ld.global.nc.f32 	%f393, [%rd40];
$L__BB0_25:
	mov.u32 	%r944, %tid.z;
	shl.b32 	%r945, %r944, 11;
	mov.u32 	%r946, %tid.y;
	shl.b32 	%r947, %r946, 10;
	add.s32 	%r948, %r945, %r947;
	mov.u32 	%r949, %tid.x;
	mad.lo.s32 	%r950, %r949, 74, %r948;
	shl.b32 	%r951, %r950, 2;
	mov.u32 	%r952, _ZZ24default_function_kernel0E15pad_temp_shared;
	add.s32 	%r953, %r952, %r951;
	st.shared.f32 	[%r953+44], %f393;
	shl.b32 	%r954, %r949, 2;
	mad.lo.s32 	%r955, %r949, 6, %r954;
	add.s32 	%r957, %r955, 12;
	shr.u32 	%r958, %r957, 4;
	and.b32  	%r959, %r958, 3;
	mov.u32 	%r960, %ctaid.y;
	shl.b32 	%r962, %r960, 1;
	or.b32  	%r963, %r959, %r962;
	setp.eq.s32 	%p268, %r963, 0;
	add.s32 	%r964, %r962, %r959;
	setp.gt.u32 	%p269, %r964, 14;
	and.b32  	%r965, %r957, 14;
	setp.eq.s32 	%p270, %r965, 0;
	or.pred  	%p271, %p268, %p270;
	or.pred  	%p272, %p271, %p269;
	mov.f32 	%f394, 0f00000000;
	@%p272 bra 	$L__BB0_27;
	ld.param.u64 	%rd244, [default_function_kernel0_param_0];
	mad.lo.s32 	%r966, %r2366, 18816, %r12;
	cvta.to.global.u64 	%rd41, %rd244;
	mul.wide.s32 	%rd42, %r966, 4;
	add.s64 	%rd43, %rd41, %rd42;
	ld.global.nc.f32 	%f394, [%rd43];
$L__BB0_27:
	mov.u32 	%r967, %tid.z;
	shl.b32 	%r968, %r967, 11;
	mov.u32 	%r969, %tid.y;
	shl.b32 	%r970, %r969, 10;
	add.s32 	%r971, %r968, %r970;
	mov.u32 	%r972, %tid.x;
	mad.lo.s32 	%r973, %r972, 74, %r971;
	shl.b32 	%r974, %r973, 2;
	mov.u32 	%r975, _ZZ24default_function_kernel0E15pad_temp_shared;
	add.s32 	%r976, %r975, %r974;
	st.shared.f32 	[%r976+48], %f394;
	mov.f32 	%f395, 0f00000000;
	@%p2 bra 	$L__BB0_29;
	ld.param.u64 	%rd245, [default_function_kernel0_param_0];
	mad.lo.s32 	%r977, %r2366, 18816, %r13;
	cvta.to.global.u64 	%rd44, %rd245;
	mul.wide.s32 	%rd45, %r977, 4;
	add.s64 	%rd46, %rd44, %rd45;
	ld.global.nc.f32 	%f395, [%rd46];
$L__BB0_29:
	mov.u32 	%r978, %tid.z;
	shl.b32 	%r979, %r978, 11;
	mov.u32 	%r980, %tid.y;
	shl.b32 	%r981, %r980, 10;
	add.s32 	%r982, %r979, %r981;
	mov.u32 	%r983, %tid.x;
	mad.lo.s32 	%r984, %r983, 74, %r982;
	shl.b32 	%r985, %r984, 2;
	mov.u32 	%r986, _ZZ24default_function_kernel0E15pad_temp_shared;
	add.s32 	%r987, %r986, %r985;
	st.shared.f32 	[%r987+52], %f395;
	shl.b32 	%r988, %r983, 2;
	mad.lo.s32 	%r989, %r983, 6, %r988;
	add.s32 	%r991, %r989, 14;
	shr.u32 	%r992, %r991, 4;
	and.b32  	%r993, %r992, 3;
	mov.u32 	%r994, %ctaid.y;
	shl.b32 	%r996, %r994, 1;
	or.b32  	%r997, %r993, %r996;
	setp.eq.s32 	%p273, %r997, 0;
	add.s32 	%r998, %r996, %r993;
	setp.gt.u32 	%p274, %r998, 14;
	and.b32  	%r999, %r991, 14;
	setp.eq.s32 	%p275, %r999, 0;
	or.pred  	%p276, %p273, %p275;
	or.pred  	%p277, %p276, %p274;
	mov.f32 	%f396, 0f00000000;
	@%p277 bra 	$L__BB0_31;
	ld.param.u64 	%rd246, [default_function_kernel0_param_0];
	mad.lo.s32 	%r1000, %r2366, 18816, %r14;
	cvta.to.global.u64 	%rd47, %rd246;
	mul.wide.s32 	%rd48, %r1000, 4;
	add.s64 	%rd49, %rd47, %rd48;
	ld.global.nc.f32 	%f396, [%rd49];
$L__BB0_31:
	mov.u32 	%r1001, %tid.z;
	shl.b32 	%r1002, %r1001, 11;
	mov.u32 	%r1003, %tid.y;
	shl.b32 	%r1004, %r1003, 10;
	add.s32 	%r1005, %r1002, %r1004;
	mov.u32 	%r1006, %tid.x;
	mad.lo.s32 	%r1008, %r1006, 74, %r1005;
	shl.b32 	%r1009, %r1008, 2;
	mov.u32 	%r1010, _ZZ24default_function_kernel0E15pad_temp_shared;
	add.s32 	%r1011, %r1010, %r1009;
	st.shared.f32 	[%r1011+56], %f396;
	mul.lo.s32 	%r1012, %r1006, 6;
	shl.b32 	%r1013, %r1006, 2;
	add.s32 	%r1014, %r1012, %r1013;
	add.s32 	%r1015, %r1014, 14;
	shr.u32 	%r1016, %r1015, 4;
	and.b32  	%r1017, %r1016, 3;
	mov.u32 	%r1018, %ctaid.y;
	shl.b32 	%r1019, %r1018, 1;
	or.b32  	%r1020, %r1017, %r1019;
	setp.eq.s32 	%p278, %r1020, 0;
	add.s32 	%r1021, %r1019, %r1017;
	setp.gt.u32 	%p279, %r1021, 14;
	and.b32  	%r1023, %r1012, 14;
	setp.eq.s32 	%p280, %r1023, 0;
	or.pred  	%p281, %p278, %p280;
	or.pred  	%p282, %p281, %p279;
	mov.f32 	%f397, 0f00000000;
	@%p282 bra 	$L__BB0_33;
	ld.param.u64 	%rd247, [default_function_kernel0_param_0];
	mad.lo.s32 	%r1024, %r2366, 18816, %r15;
	cvta.to.global.u64 	%rd50, %rd247;
	mul.wide.s32 	%rd51, %r1024, 4;
	add.s64 	%rd52, %rd50, %rd51;
	ld.global.nc.f32 	%f397, [%rd52];
$L__BB0_33:
	mov.u32 	%r1025, %tid.z;
	shl.b32 	%r1026, %r1025, 11;
	mov.u32 	%r1027, %tid.y;
	shl.b32 	%r1028, %r1027, 10;
	add.s32 	%r1029, %r1026, %r1028;
	mov.u32 	%r1030, %tid.x;
	mad.lo.s32 	%r1032, %r1030, 74, %r1029;
	shl.b32 	%r1033, %r1032, 2;
	mov.u32 	%r1034, _ZZ24default_function_kernel0E15pad_temp_shared;
	add.s32 	%r1035, %r1034, %r1033;
	st.shared.f32 	[%r1035+60], %f397;
	shl.b32 	%r1036, %r1030, 2;
	mad.lo.s32 	%r1037, %r1030, 6, %r1036;
	add.s32 	%r1038, %r1037, 16;
	shr.u32 	%r1039, %r1038, 4;
	and.b32  	%r1040, %r1039, 3;
	mov.u32 	%r1041, %ctaid.y;
	shl.b32 	%r1042, %r1041, 1;
	or.b32  	%r1043, %r1040, %r1042;
	setp.eq.s32 	%p283, %r1043, 0;
	add.s32 	%r1044, %r1042, %r1040;
	setp.gt.u32 	%p284, %r1044, 14;
	mul.lo.s32 	%r1046, %r1030, 10;
	and.b32  	%r1047, %r1046, 14;
	setp.eq.s32 	%p285, %r1047, 0;
	or.pred  	%p286, %p283, %p285;
	or.pred  	%p287, %p286, %p284;
	mov.f32 	%f398, 0f00000000;
	@%p287 bra 	$L__BB0_35;
	ld.param.u64 	%rd248, [default_function_kernel0_param_0];
	mad.lo.s32 	%r1048, %r2366, 18816, %r16;
	cvta.to.global.u64 	%rd53, %rd248;
	mul.wide.s32 	%rd54, %r1048, 4;
	add.s64 	%rd55, %rd53, %rd54;
	ld.global.nc.f32 	%f398, [%rd55];
$L__BB0_35:
	mov.u32 	%r1049, %tid.z;
	shl.b32 	%r1050, %r1049, 11;
	mov.u32 	%r1051, %tid.y;
	shl.b32 	%r1052, %r1051, 10;
	add.s32 	%r1053, %r1050, %r1052;
	mov.u32 	%r1054, %tid.x;
	mad.lo.s32 	%r1056, %r1054, 74, %r1053;
	shl.b32 	%r1057, %r1056, 2;
	mov.u32 	%r1058, _ZZ24default_function_kernel0E15pad_temp_shared;
	add.s32 	%r1059, %r1058, %r1057;
	st.shared.f32 	[%r1059+64], %f398;
	mad.lo.s32 	%r1060, %r1054, 6, 14;
	shl.b32 	%r1061, %r1054, 2;
	add.s32 	%r1062, %r1060, %r1061;
	add.s32 	%r1063, %r1062, 3;
	shr.u32 	%r1064, %r1063, 4;
	and.b32  	%r1065, %r1064, 3;
	mov.u32 	%r1066, %ctaid.y;
	shl.b32 	%r1067, %r1066, 1;
	or.b32  	%r1068, %r1065, %r1067;
	setp.eq.s32 	%p288, %r1068, 0;
	add.s32 	%r1069, %r1067, %r1065;
	setp.gt.u32 	%p289, %r1069, 14;
	and.b32  	%r1071, %r1060, 14;
	setp.eq.s32 	%p290, %r1071, 0;
	or.pred  	%p291, %p288, %p290;
	or.pred  	%p292, %p291, %p289;
	mov.f32 	%f399, 0f00000000;
	@%p292 bra 	$L__BB0_37;
	ld.param.u64 	%rd249, [default_function_kernel0_param_0];
	mad.lo.s32 	%r1072, %r2366, 18816, %r17;
	cvta.to.global.u64 	%rd56, %rd249;
	mul.wide.s32 	%rd57, %r1072, 4;
	add.s64 	%rd58, %rd56, %rd57;
	ld.global.nc.f32 	%f399, [%rd58];
$L__BB0_37:
	mov.u32 	%r1073, %tid.z;
	shl.b32 	%r1074, %r1073, 11;
	mov.u32 	%r1075, %tid.y;
	shl.b32 	%r1076, %r1075, 10;
	add.s32 	%r1077, %r1074, %r1076;
	mov.u32 	%r1078, %tid.x;
	mad.lo.s32 	%r1080, %r1078, 74, %r1077;
	shl.b32 	%r1081, %r1080, 2;
	mov.u32 	%r1082, _ZZ24default_function_kernel0E15pad_temp_shared;
	add.s32 	%r1083, %r1082, %r1081;
	st.shared.f32 	[%r1083+68], %f399;
	shl.b32 	%r1084, %r1078, 2;
	mad.lo.s32 	%r1085, %r1078, 6, %r1084;
	add.s32 	%r1086, %r1085, 18;
	shr.u32 	%r1087, %r1086, 4;
	and.b32  	%r1088, %r1087, 3;
	mov.u32 	%r1089, %ctaid.y;
	shl.b32 	%r1090, %r1089, 1;
	or.b32  	%r1091, %r1088, %r1090;
	setp.eq.s32 	%p293, %r1091, 0;
	add.s32 	%r1092, %r1090, %r1088;
	setp.gt.u32 	%p294, %r1092, 14;
	mad.lo.s32 	%r1094, %r1078, 10, 2;
	and.b32  	%r1095, %r1094, 14;
	setp.eq.s32 	%p295, %r1095, 0;
	or.pred  	%p296, %p293, %p295;
	or.pred  	%p297, %p296, %p294;
	mov.f32 	%f400, 0f00000000;
	@%p297 bra 	$L__BB0_39;
	ld.param.u64 	%rd250, [default_function_kernel0_param_0];
	mad.lo.s32 	%r1096, %r2366, 18816, %r18;
	cvta.to.global.u64 	%rd59, %rd250;
	mul.wide.s32 	%rd60, %r1096, 4;
	add.s64 	%rd61, %rd59, %rd60;
	ld.global.nc.f32 	%f400, [%rd61];
$L__BB0_39:
	mov.u32 	%r1097, %tid.z;
	shl.b32 	%r1098, %r1097, 11;
	mov.u32 	%r1099, %tid.y;
	shl.b32 	%r1100, %r1099, 10;
	add.s32 	%r1101, %r1098, %r1100;
	mov.u32 	%r1102, %tid.x;
	mad.lo.s32 	%r1104, %r1102, 74, %r1101;
	shl.b32 	%r1105, %r1104, 2;
	mov.u32 	%r1106, _ZZ24default_function_kernel0E15pad_temp_shared;
	add.s32 	%r1107, %r1106, %r1105;
	st.shared.f32 	[%r1107+72], %f400;
	mul.lo.s32 	%r1108, %r1102, 6;
	shl.b32 	%r1109, %r1102, 2;
	add.s32 	%r1110, %r1108, %r1109;
	add.s32 	%r1111, %r1110, 19;
	shr.u32 	%r1112, %r1111, 4;
	and.b32  	%r1113, %r1112, 3;
	mov.u32 	%r1114, %ctaid.y;
	shl.b32 	%r1115, %r1114, 1;
	or.b32  	%r1116, %r1113, %r1115;
	setp.eq.s32 	%p298, %r1116, 0;
	add.s32 	%r1117, %r1115, %r1113;
	setp.gt.u32 	%p299, %r1117, 14;
	add.s32 	%r1119, %r1108, 12;
	and.b32  	%r1120, %r1119, 14;
	setp.eq.s32 	%p300, %r1120, 0;
	or.pred  	%p301, %p298, %p300;
	or.pred  	%p302, %p301, %p299;
	mov.f32 	%f401, 0f00000000;
	@%p302 bra 	$L__BB0_41;
	ld.param.u64 	%rd251, [default_function_kernel0_param_0];
	mad.lo.s32 	%r1121, %r2366, 18816, %r19;
	cvta.to.global.u64 	%rd62, %rd251;
	mul.wide.s32 	%rd63, %r1121, 4;
	add.s64 	%rd64, %rd62, %rd63;
	ld.global.nc.f32 	%f401, [%rd64];
$L__BB0_41:
	mov.u32 	%r1122, %tid.z;
	shl.b32 	%r1123, %r1122, 11;
	mov.u32 	%r1124, %tid.y;
	shl.b32 	%r1125, %r1124, 10;
	add.s32 	%r1126, %r1123, %r1125;
	mov.u32 	%r1127, %tid.x;
	mad.lo.s32 	%r1129, %r1127, 74, %r1126;
	shl.b32 	%r1130, %r1129, 2;
	mov.u32 	%r1131, _ZZ24default_function_kernel0E15pad_temp_shared;
	add.s32 	%r1132, %r1131, %r1130;
	st.shared.f32 	[%r1132+76], %f401;
	shl.b32 	%r1133, %r1127, 2;
	mad.lo.s32 	%r1134, %r1127, 6, %r1133;
	add.s32 	%r1135, %r1134, 20;
	shr.u32 	%r1136, %r1135, 4;
	and.b32  	%r1137, %r1136, 3;
	mov.u32 	%r1138, %ctaid.y;
	shl.b32 	%r1139, %r1138, 1;
	or.b32  	%r1140, %r1137, %r1139;
	setp.eq.s32 	%p303, %r1140, 0;
	add.s32 	%r1141, %r1139, %r1137;
	setp.gt.u32 	%p304, %r1141, 14;
	mad.lo.s32 	%r1143, %r1127, 10, 4;
	and.b32  	%r1144, %r1143, 14;
	setp.eq.s32 	%p305, %r1144, 0;
	or.pred  	%p306, %p303, %p305;
	or.pred  	%p307, %p306, %p304;
	mov.f32 	%f402, 0f00000000;
	@%p307 bra 	$L__BB0_43;
	ld.param.u64 	%rd252, [default_function_kernel0_param_0];
	mad.lo.s32 	%r1145, %r2366, 18816, %r20;
	cvta.to.global.u64 	%rd65, %rd252;
	mul.wide.s32 	%rd66, %r1145, 4;
	add.s64 	%rd67, %rd65, %rd66;
	ld.global.nc.f32 	%f402, [%rd67];
$L__BB0_43:
	mov.u32 	%r1146, %tid.z;
	shl.b32 	%r1147, %r1146, 11;
	mov.u32 	%r1148, %tid.y;
	shl.b32 	%r1149, %r1148, 10;
	add.s32 	%r1150, %r1147, %r1149;
	mov.u32 	%r1151, %tid.x;
	mad.lo.s32 	%r1153, %r1151, 74, %r1150;
	shl.b32 	%r1154, %r1153, 2;
	mov.u32 	%r1155, _ZZ24default_function_kernel0E15pad_temp_shared;
	add.s32 	%r1156, %r1155, %r1154;
	st.shared.f32 	[%r1156+80], %f402;
	mul.lo.s32 	%r1157, %r1151, 6;
	shl.b32 	%r1158, %r1151, 2;
	add.s32 	%r1159, %r1157, %r1158;
	add.s32 	%r1160, %r1159, 21;
	shr.u32 	%r1161, %r1160, 4;
	and.b32  	%r1162, %r1161, 3;
	mov.u32 	%r1163, %ctaid.y;
	shl.b32 	%r1164, %r1163, 1;
	or.b32  	%r1165, %r1162, %r1164;
	setp.eq.s32 	%p308, %r1165, 0;
	add.s32 	%r1166, %r1164, %r1162;
	setp.gt.u32 	%p309, %r1166, 14;
	add.s32 	%r1168, %r1157, 10;
	and.b32  	%r1169, %r1168, 14;
	setp.eq.s32 	%p310, %r1169, 0;
	or.pred  	%p311, %p308, %p310;
	or.pred  	%p312, %p311, %p309;
	mov.f32 	%f403, 0f00000000;
	@%p312 bra 	$L__BB0_45;
	ld.param.u64 	%rd253, [default_function_kernel0_param_0];
	mad.lo.s32 	%r1170, %r2366, 18816, %r21;
	cvta.to.global.u64 	%rd68, %rd253;
	mul.wide.s32 	%rd69, %r1170, 4;
	add.s64 	%rd70, %rd68, %rd69;
	ld.global.nc.f32 	%f403, [%rd70];
$L__BB0_45:
	mov.u32 	%r1171, %tid.z;
	shl.b32 	%r1172, %r1171, 11;
	mov.u32 	%r1173, %tid.y;
	shl.b32 	%r1174, %r1173, 10;
	add.s32 	%r1175, %r1172, %r1174;
	mov.u32 	%r1176, %tid.x;
	mad.lo.s32 	%r1178, %r1176, 74, %r1175;
	shl.b32 	%r1179, %r1178, 2;
	mov.u32 	%r1180, _ZZ24default_function_kernel0E15pad_temp_shared;
	add.s32 	%r1181, %r1180, %r1179;
	st.shared.f32 	[%r1181+84], %f403;
	shl.b32 	%r1182, %r1176, 2;
	mad.lo.s32 	%r1183, %r1176, 6, %r1182;
	add.s32 	%r1184, %r1183, 22;
	shr.u32 	%r1185, %r1184, 4;
	and.b32  	%r1186, %r1185, 3;
	mov.u32 	%r1187, %ctaid.y;
	shl.b32 	%r1188, %r1187, 1;
	or.b32  	%r1189, %r1186, %r1188;
	setp.eq.s32 	%p313, %r1189, 0;
	add.s32 	%r1190, %r1188, %r1186;
	setp.gt.u32 	%p314, %r1190, 14;
	mad.lo.s32 	%r1192, %r1176, 10, 6;
	and.b32  	%r1193, %r1192, 14;
	setp.eq.s32 	%p315, %r1193, 0;
	or.pred  	%p316, %p313, %p315;
	or.pred  	%p317, %p316, %p314;
	mov.f32 	%f404, 0f00000000;
	@%p317 bra 	$L__BB0_47;
	ld.param.u64 	%rd254, [default_function_kernel0_param_0];
	mad.lo.s32 	%r1194, %r2366, 18816, %r22;
	cvta.to.global.u64 	%rd71, %rd254;
	mul.wide.s32 	%rd72, %r1194, 4;
	add.s64 	%rd73, %rd71, %rd72;
	ld.global.nc.f32 	%f404, [%rd73];
$L__BB0_47:
	mov.u32 	%r1195, %tid.z;
	shl.b32 	%r1196, %r1195, 11;
	mov.u32 	%r1197, %tid.y;
	shl.b32 	%r1198, %r1197, 10;
	add.s32 	%r1199, %r1196, %r1198;
	mov.u32 	%r1200, %tid.x;
	mad.lo.s32 	%r1202, %r1200, 74, %r1199;
	shl.b32 	%r1203, %r1202, 2;
	mov.u32 	%r1204, _ZZ24default_function_kernel0E15pad_temp_shared;
	add.s32 	%r1205, %r1204, %r1203;
	st.shared.f32 	[%r1205+88], %f404;
	mul.lo.s32 	%r1206, %r1200, 6;
	shl.b32 	%r1207, %r1200, 2;
	add.s32 	%r1208, %r1206, %r1207;
	add.s32 	%r1209, %r1208, 23;
	shr.u32 	%r1210, %r1209, 4;
	and.b32  	%r1211, %r1210, 3;
	mov.u32 	%r1212, %ctaid.y;
	shl.b32 	%r1213, %r1212, 1;
	or.b32  	%r1214, %r1211, %r1213;
	setp.eq.s32 	%p318, %r1214, 0;
	add.s32 	%r1215, %r1213, %r1211;
	setp.gt.u32 	%p319, %r1215, 14;
	and.b32  	%r1217, %r1206, 14;
	setp.eq.s32 	%p320, %r1217, 8;
	or.pred  	%p321, %p318, %p320;
	or.pred  	%p322, %p321, %p319;
	mov.f32 	%f405, 0f00000000;
	@%p322 bra 	$L__BB0_49;
	ld.param.u64 	%rd255, [default_function_kernel0_param_0];
	mad.lo.s32 	%r1218, %r2366, 18816, %r23;
	cvta.to.global.u64 	%rd74, %rd255;
	mul.wide.s32 	%rd75, %r1218, 4;
	add.s64 	%rd76, %rd74, %rd75;
	ld.global.nc.f32 	%f405, [%rd76];
$L__BB0_49:
	mov.u32 	%r1219, %tid.z;
	shl.b32 	%r1220, %r1219, 11;
	mov.u32 	%r1221, %tid.y;
	shl.b32 	%r1222, %r1221, 10;
	add.s32 	%r1223, %r1220, %r1222;
	mov.u32 	%r1224, %tid.x;
	mad.lo.s32 	%r1226, %r1224, 74, %r1223;
	shl.b32 	%r1227, %r1226, 2;
	mov.u32 	%r1228, _ZZ24default_function_kernel0E15pad_temp_shared;
	add.s32 	%r1229, %r1228, %r1227;
	st.shared.f32 	[%r1229+92], %f405;
	shl.b32 	%r1230, %r1224, 2;
	mad.lo.s32 	%r1231, %r1224, 6, %r1230;
	add.s32 	%r1232, %r1231, 24;
	shr.u32 	%r1233, %r1232, 4;
	and.b32  	%r1234, %r1233, 3;
	mov.u32 	%r1235, %ctaid.y;
	shl.b32 	%r1236, %r1235, 1;
	or.b32  	%r1237, %r1234, %r1236;
	setp.eq.s32 	%p323, %r1237, 0;
	add.s32 	%r1238, %r1236, %r1234;
	setp.gt.u32 	%p324, %r1238, 14;
	mul.lo.s32 	%r1240, %r1224, 10;
	and.b32  	%r1241, %r1240, 14;
	setp.eq.s32 	%p325, %r1241, 8;
	or.pred  	%p326, %p323, %p325;
	or.pred  	%p327, %p326, %p324;
	mov.f32 	%f406, 0f00000000;
	@%p327 bra 	$L__BB0_51;
	ld.param.u64 	%rd256, [default_function_kernel0_param_0];
	mad.lo.s32 	%r1242, %r2366, 18816, %r24;
	cvta.to.global.u64 	%rd77, %rd256;
	mul.wide.s32 	%rd78, %r1242, 4;
	add.s64 	%rd79, %rd77, %rd78;
	ld.global.nc.f32 	%f406, [%rd79];
$L__BB0_51:
	mov.u32 	%r1243, %tid.z;
	shl.b32 	%r1244, %r1243, 11;
	mov.u32 	%r1245, %tid.y;
	shl.b32 	%r1246, %r1245, 10;
	add.s32 	%r1247, %r1244, %r1246;
	mov.u32 	%r1248, %tid.x;
	mad.lo.s32 	%r1249, %r1248, 74, %r1247;
	shl.b32 	%r1250, %r1249, 2;
	mov.u32 	%r1251, _ZZ24default_function_kernel0E15pad_temp_shared;
	add.s32 	%r1252, %r1251, %r1250;
	st.shared.f32 	[%r1252+96], %f406;
	mov.f32 	%f407, 0f00000000;
	@%p3 bra 	$L__BB0_53;
	ld.param.u64 	%rd257, [default_function_kernel0_param_0];
	mad.lo.s32 	%r1253, %r2366, 18816, %r25;
	cvta.to.global.u64 	%rd80, %rd257;
	mul.wide.s32 	%rd81, %r1253, 4;
	add.s64 	%rd82, %rd80, %rd81;
	ld.global.nc.f32 	%f407, [%rd82];
$L__BB0_53:
	mov.u32 	%r1254, %tid.z;
	shl.b32 	%r1255, %r1254, 11;
	mov.u32 	%r1256, %tid.y;
	shl.b32 	%r1257, %r1256, 10;
	add.s32 	%r1258, %r1255, %r1257;
	mov.u32 	%r1259, %tid.x;
	mad.lo.s32 	%r1260, %r1259, 74, %r1258;
	shl.b32 	%r1261, %r1260, 2;
	mov.u32 	%r1262, _ZZ24default_function_kernel0E15pad_temp_shared;
	add.s32 	%r1263, %r1262, %r1261;
	st.shared.f32 	[%r1263+100], %f407;
	shl.b32 	%r1264, %r1259, 2;
	mad.lo.s32 	%r1265, %r1259, 6, %r1264;
	add.s32 	%r1266, %r1265, 26;
	shr.u32 	%r1267, %r1266, 4;
	and.b32  	%r1268, %r1267, 3;
	mov.u32 	%r1269, %ctaid.y;
	shl.b32 	%r1270, %r1269, 1;
	or.b32  	%r1271, %r1268, %r1270;
	setp.eq.s32 	%p328, %r1271, 0;
	add.s32 	%r1272, %r1270, %r1268;
	setp.gt.u32 	%p329, %r1272, 14;
	add.s32 	%r1275, %r1265, 10;
	and.b32  	%r1276, %r1275, 14;
	setp.eq.s32 	%p330, %r1276, 0;
	or.pred  	%p331, %p328, %p330;
	or.pred  	%p332, %p331, %p329;
	mov.f32 	%f408, 0f00000000;
	@%p332 bra 	$L__BB0_55;
	ld.param.u64 	%rd258, [default_function_kernel0_param_0];
	mad.lo.s32 	%r1277, %r2366, 18816, %r26;
	cvta.to.global.u64 	%rd83, %rd258;
	mul.wide.s32 	%rd84, %r1277, 4;
	add.s64 	%rd85, %rd83, %rd84;
	ld.global.nc.f32 	%f408, [%rd85];
$L__BB0_55:
	mov.u32 	%r1278, %tid.z;
	shl.b32 	%r1279, %r1278, 11;
	mov.u32 	%r1280, %tid.y;
	shl.b32 	%r1281, %r1280, 10;
	add.s32 	%r1282, %r1279, %r1281;
	mov.u32 	%r1283, %tid.x;
	mad.lo.s32 	%r1284, %r1283, 74, %r1282;
	shl.b32 	%r1285, %r1284, 2;
	mov.u32 	%r1286, _ZZ24default_function_kernel0E15pad_temp_shared;
	add.s32 	%r1287, %r1286, %r1285;
	st.shared.f32 	[%r1287+104], %f408;
	mov.f32 	%f409, 0f00000000;
	@%p4 bra 	$L__BB0_57;
	ld.param.u64 	%rd259, [default_function_kernel0_param_0];
	mad.lo.s32 	%r1288, %r2366, 18816, %r27;
	cvta.to.global.u64 	%rd86, %rd259;
	mul.wide.s32 	%rd87, %r1288, 4;
	add.s64 	%rd88, %rd86, %rd87;
	ld.global.nc.f32 	%f409, [%rd88];
$L__BB0_57:
	mov.u32 	%r1289, %tid.z;
	shl.b32 	%r1290, %r1289, 11;
	mov.u32 	%r1291, %tid.y;
	shl.b32 	%r1292, %r1291, 10;
	add.s32 	%r1293, %r1290, %r1292;
	mov.u32 	%r1294, %tid.x;
	mad.lo.s32 	%r1295, %r1294, 74, %r1293;
	shl.b32 	%r1296, %r1295, 2;
	mov.u32 	%r1297, _ZZ24default_function_kernel0E15pad_temp_shared;
	add.s32 	%r1298, %r1297, %r1296;
	st.shared.f32 	[%r1298+108], %f409;
	shl.b32 	%r1299, %r1294, 2;
	mad.lo.s32 	%r1300, %r1294, 6, %r1299;
	add.s32 	%r1301, %r1300, 28;
	shr.u32 	%r1302, %r1301, 4;
	and.b32  	%r1303, %r1302, 3;
	mov.u32 	%r1304, %ctaid.y;
	shl.b32 	%r1305, %r1304, 1;
	or.b32  	%r1306, %r1303, %r1305;
	setp.eq.s32 	%p333, %r1306, 0;
	add.s32 	%r1307, %r1305, %r1303;
	setp.gt.u32 	%p334, %r1307, 14;
	add.s32 	%r1310, %r1300, 12;
	and.b32  	%r1311, %r1310, 14;
	setp.eq.s32 	%p335, %r1311, 0;
	or.pred  	%p336, %p333, %p335;
	or.pred  	%p337, %p336, %p334;
	mov.f32 	%f410, 0f00000000;
	@%p337 bra 	$L__BB0_59;
	ld.param.u64 	%rd260, [default_function_kernel0_param_0];
	mad.lo.s32 	%r1312, %r2366, 18816, %r28;
	cvta.to.global.u64 	%rd89, %rd260;
	mul.wide.s32 	%rd90, %r1312, 4;
	add.s64 	%rd91, %rd89, %rd90;
	ld.global.nc.f32 	%f410, [%rd91];
$L__BB0_59:
	mov.u32 	%r1313, %tid.z;
	shl.b32 	%r1314, %r1313, 11;
	mov.u32 	%r1315, %tid.y;
	shl.b32 	%r1316, %r1315, 10;
	add.s32 	%r1317, %r1314, %r1316;
	mov.u32 	%r1318, %tid.x;
	mad.lo.s32 	%r1319, %r1318, 74, %r1317;
	shl.b32 	%r1320, %r1319, 2;
	mov.u32 	%r1321, _ZZ24default_function_kernel0E15pad_temp_shared;
	add.s32 	%r1322, %r1321, %r1320;
	st.shared.f32 	[%r1322+112], %f410;
	mov.f32 	%f411, 0f00000000;
	@%p5 bra 	$L__BB0_61;
	ld.param.u64 	%rd261, [default_function_kernel0_param_0];
	mad.lo.s32 	%r1323, %r2366, 18816, %r29;
	cvta.to.global.u64 	%rd92, %rd261;
	mul.wide.s32 	%rd93, %r1323, 4;
	add.s64 	%rd94, %rd92, %rd93;
	ld.global.nc.f32 	%f411, [%rd94];
$L__BB0_61:
	mov.u32 	%r1324, %tid.z;
	shl.b32 	%r1325, %r1324, 11;
	mov.u32 	%r1326, %tid.y;
	shl.b32 	%r1327, %r1326, 10;
	add.s32 	%r1328, %r1325, %r1327;
	mov.u32 	%r1329, %tid.x;
	mad.lo.s32 	%r1330, %r1329, 74, %r1328;
	shl.b32 	%r1331, %r1330, 2;
	mov.u32 	%r1332, _ZZ24default_function_kernel0E15pad_temp_shared;
	add.s32 	%r1333, %r1332, %r1331;
	st.shared.f32 	[%r1333+116], %f411;
	shl.b32 	%r1334, %r1329, 2;
	mad.lo.s32 	%r1335, %r1329, 6, %r1334;
	add.s32 	%r1337, %r1335, 14;
	add.s32 	%r1338, %r1335, 30;
	shr.u32 	%r1339, %r1338, 4;
	and.b32  	%r1340, %r1339, 3;
	mov.u32 	%r1341, %ctaid.y;
	shl.b32 	%r1343, %r1341, 1;
	or.b32  	%r1344, %r1340, %r1343;
	setp.eq.s32 	%p338, %r1344, 0;
	add.s32 	%r1345, %r1343, %r1340;
	setp.gt.u32 	%p339, %r1345, 14;
	and.b32  	%r1346, %r1337, 14;
	setp.eq.s32 	%p340, %r1346, 0;
	or.pred  	%p341, %p338, %p340;
	or.pred  	%p342, %p341, %p339;
	mov.f32 	%f412, 0f00000000;
	@%p342 bra 	$L__BB0_63;
	ld.param.u64 	%rd262, [default_function_kernel0_param_0];
	mad.lo.s32 	%r1347, %r2366, 18816, %r30;
	cvta.to.global.u64 	%rd95, %rd262;
	mul.wide.s32 	%rd96, %r1347, 4;
	add.s64 	%rd97, %rd95, %rd96;
	ld.global.nc.f32 	%f412, [%rd97];
$L__BB0_63:
	mov.u32 	%r1348, %tid.z;
	shl.b32 	%r1349, %r1348, 11;
	mov.u32 	%r1350, %tid.y;
	shl.b32 	%r1351, %r1350, 10;
	add.s32 	%r1352, %r1349, %r1351;
	mov.u32 	%r1353, %tid.x;
	mad.lo.s32 	%r1355, %r1353, 74, %r1352;
	shl.b32 	%r1356, %r1355, 2;
	mov.u32 	%r1357, _ZZ24default_function_kernel0E15pad_temp_shared;
	add.s32 	%r1358, %r1357, %r1356;
	st.shared.f32 	[%r1358+120], %f412;
	mul.lo.s32 	%r1359, %r1353, 6;
	shl.b32 	%r1360, %r1353, 2;
	add.s32 	%r1361, %r1359, %r1360;
	add.s32 	%r1362, %r1361, 31;
	shr.u32 	%r1363, %r1362, 4;
	and.b32  	%r1364, %r1363, 3;
	mov.u32 	%r1365, %ctaid.y;
	shl.b32 	%r1366, %r1365, 1;
	or.b32  	%r1367, %r1364, %r1366;
	setp.eq.s32 	%p343, %r1367, 0;
	add.s32 	%r1368, %r1366, %r1364;
	setp.gt.u32 	%p344, %r1368, 14;
	and.b32  	%r1370, %r1359, 14;
	setp.eq.s32 	%p345, %r1370, 0;
	or.pred  	%p346, %p343, %p345;
	or.pred  	%p347, %p346, %p344;
	mov.f32 	%f413, 0f00000000;
	@%p347 bra 	$L__BB0_65;
	ld.param.u64 	%rd263, [default_function_kernel0_param_0];
	mad.lo.s32 	%r1371, %r2366, 18816, %r31;
	cvta.to.global.u64 	%rd98, %rd263;
	mul.wide.s32 	%rd99, %r1371, 4;
	add.s64 	%rd100, %rd98, %rd99;
	ld.global.nc.f32 	%f413, [%rd100];
$L__BB0_65:
	mov.u32 	%r1372, %tid.z;
	shl.b32 	%r1373, %r1372, 11;
	mov.u32 	%r1374, %tid.y;
	shl.b32 	%r1375, %r1374, 10;
	add.s32 	%r1376, %r1373, %r1375;
	mov.u32 	%r1377, %tid.x;
	mad.lo.s32 	%r1379, %r1377, 74, %r1376;
	shl.b32 	%r1380, %r1379, 2;
	mov.u32 	%r1381, _ZZ24default_function_kernel0E15pad_temp_shared;
	add.s32 	%r1382, %r1381, %r1380;
	st.shared.f32 	[%r1382+124], %f413;
	mul.lo.s32 	%r1383, %r1377, 10;
	shr.u32 	%r1384, %r1383, 4;
	and.b32  	%r1385, %r1384, 3;
	xor.b32  	%r1386, %r1385, 2;
	mov.u32 	%r1387, %ctaid.y;
	shl.b32 	%r1389, %r1387, 1;
	or.b32  	%r1390, %r1386, %r1389;
	setp.eq.s32 	%p348, %r1390, 0;
	add.s32 	%r1391, %r1389, %r1386;
	setp.gt.u32 	%p349, %r1391, 14;
	and.b32  	%r1392, %r1383, 14;
	setp.eq.s32 	%p350, %r1392, 0;
	or.pred  	%p351, %p348, %p350;
	or.pred  	%p352, %p351, %p349;
	mov.f32 	%f414, 0f00000000;
	@%p352 bra 	$L__BB0_67;
	ld.param.u64 	%rd264, [default_function_kernel0_param_0];
	mad.lo.s32 	%r1393, %r2366, 18816, %r32;
	cvta.to.global.u64 	%rd101, %rd264;
	mul.wide.s32 	%rd102, %r1393, 4;
	add.s64 	%rd103, %rd101, %rd102;
	ld.global.nc.f32 	%f414, [%rd103];
$L__BB0_67:
	mov.u32 	%r1394, %tid.z;
	shl.b32 	%r1395, %r1394, 11;
	mov.u32 	%r1396, %tid.y;
	shl.b32 	%r1397, %r1396, 10;
	add.s32 	%r1398, %r1395, %r1397;
	mov.u32 	%r1399, %tid.x;
	mad.lo.s32 	%r1401, %r1399, 74, %r1398;
	shl.b32 	%r1402, %r1401, 2;
	mov.u32 	%r1403, _ZZ24default_function_kernel0E15pad_temp_shared;
	add.s32 	%r1404, %r1403, %r1402;
	st.shared.f32 	[%r1404+128], %f414;
	mad.lo.s32 	%r1405, %r1399, 6, 14;
	shl.b32 	%r1406, %r1399, 2;
	add.s32 	%r1407, %r1405, %r1406;
	add.s32 	%r1408, %r1407, 19;
	shr.u32 	%r1409, %r1408, 4;
	and.b32  	%r1410, %r1409, 3;
	mov.u32 	%r1411, %ctaid.y;
	shl.b32 	%r1412, %r1411, 1;
	or.b32  	%r1413, %r1410, %r1412;
	setp.eq.s32 	%p353, %r1413, 0;
	add.s32 	%r1414, %r1412, %r1410;
	setp.gt.u32 	%p354, %r1414, 14;
	and.b32  	%r1416, %r1405, 14;
	setp.eq.s32 	%p355, %r1416, 0;
	or.pred  	%p356, %p353, %p355;
	or.pred  	%p357, %p356, %p354;
	mov.f32 	%f415, 0f00000000;
	@%p357 bra 	$L__BB0_69;
	ld.param.u64 	%rd265, [default_function_kernel0_param_0];
	mad.lo.s32 	%r1417, %r2366, 18816, %r33;
	cvta.to.global.u64 	%rd104, %rd265;
	mul.wide.s32 	%rd105, %r1417, 4;
	add.s64 	%rd106, %rd104, %rd105;
	ld.global.nc.f32 	%f415, [%rd106];
$L__BB0_69:
	mov.u32 	%r1418, %tid.z;
	shl.b32 	%r1419, %r1418, 11;
	mov.u32 	%r1420, %tid.y;
	shl.b32 	%r1421, %r1420, 10;
	add.s32 	%r1422, %r1419, %r1421;
	mov.u32 	%r1423, %tid.x;
	mad.lo.s32 	%r1425, %r1423, 74, %r1422;
	shl.b32 	%r1426, %r1425, 2;
	mov.u32 	%r1427, _ZZ24default_function_kernel0E15pad_temp_shared;
	add.s32 	%r1428, %r1427, %r1426;
	st.shared.f32 	[%r1428+132], %f415;
	shl.b32 	%r1429, %r1423, 2;
	mad.lo.s32 	%r1430, %r1423, 6, %r1429;
	add.s32 	%r1431, %r1430, 34;
	shr.u32 	%r1432, %r1431, 4;
	and.b32  	%r1433, %r1432, 3;
	mov.u32 	%r1434, %ctaid.y;
	shl.b32 	%r1435, %r1434, 1;
	or.b32  	%r1436, %r1433, %r1435;
	setp.eq.s32 	%p358, %r1436, 0;
	add.s32 	%r1437, %r1435, %r1433;
	setp.gt.u32 	%p359, %r1437, 14;
	mad.lo.s32 	%r1439, %r1423, 10, 2;
	and.b32  	%r1440, %r1439, 14;
	setp.eq.s32 	%p360, %r1440, 0;
	or.pred  	%p361, %p358, %p360;
	or.pred  	%p362, %p361, %p359;
	mov.f32 	%f416, 0f00000000;
	@%p362 bra 	$L__BB0_71;
	ld.param.u64 	%rd266, [default_function_kernel0_param_0];
	mad.lo.s32 	%r1441, %r2366, 18816, %r34;
	cvta.to.global.u64 	%rd107, %rd266;
	mul.wide.s32 	%rd108, %r1441, 4;
	add.s64 	%rd109, %rd107, %rd108;
	ld.global.nc.f32 	%f416, [%rd109];
$L__BB0_71:
	mov.u32 	%r1442, %tid.z;
	shl.b32 	%r1443, %r1442, 11;
	mov.u32 	%r1444, %tid.y;
	shl.b32 	%r1445, %r1444, 10;
	add.s32 	%r1446, %r1443, %r1445;
	mov.u32 	%r1447, %tid.x;
	mad.lo.s32 	%r1449, %r1447, 74, %r1446;
	shl.b32 	%r1450, %r1449, 2;
	mov.u32 	%r1451, _ZZ24default_function_kernel0E15pad_temp_shared;
	add.s32 	%r1452, %r1451, %r1450;
	st.shared.f32 	[%r1452+136], %f416;
	mul.lo.s32 	%r1453, %r1447, 6;
	shl.b32 	%r1454, %r1447, 2;
	add.s32 	%r1455, %r1453, %r1454;
	add.s32 	%r1456, %r1455, 35;
	shr.u32 	%r1457, %r1456, 4;
	and.b32  	%r1458, %r1457, 3;
	mov.u32 	%r1459, %ctaid.y;
	shl.b32 	%r1460, %r1459, 1;
	or.b32  	%r1461, %r1458, %r1460;
	setp.eq.s32 	%p363, %r1461, 0;
	add.s32 	%r1462, %r1460, %r1458;
	setp.gt.u32 	%p364, %r1462, 14;
	add.s32 	%r1464, %r1453, 12;
	and.b32  	%r1465, %r1464, 14;
	setp.eq.s32 	%p365, %r1465, 0;
	or.pred  	%p366, %p363, %p365;
	or.pred  	%p367, %p366, %p364;
	mov.f32 	%f417, 0f00000000;
	@%p367 bra 	$L__BB0_73;
	ld.param.u64 	%rd267, [default_function_kernel0_param_0];
	mad.lo.s32 	%r1466, %r2366, 18816, %r35;
	cvta.to.global.u64 	%rd110, %rd267;
	mul.wide.s32 	%rd111, %r1466, 4;
	add.s64 	%rd112, %rd110, %rd111;
	ld.global.nc.f32 	%f417, [%rd112];
$L__BB0_73:
	mov.u32 	%r1467, %tid.z;
	shl.b32 	%r1468, %r1467, 11;
	mov.u32 	%r1469, %tid.y;
	shl.b32 	%r1470, %r1469, 10;
	add.s32 	%r1471, %r1468, %r1470;
	mov.u32 	%r1472, %tid.x;
	mad.lo.s32 	%r1474, %r1472, 74, %r1471;
	shl.b32 	%r1475, %r1474, 2;
	mov.u32 	%r1476, _ZZ24default_function_kernel0E15pad_temp_shared;
	add.s32 	%r1477, %r1476, %r1475;
	st.shared.f32 	[%r1477+140], %f417;
	shl.b32 	%r1478, %r1472, 2;
	mad.lo.s32 	%r1479, %r1472, 6, %r1478;
	add.s32 	%r1480, %r1479, 36;
	shr.u32 	%r1481, %r1480, 4;
	and.b32  	%r1482, %r1481, 3;
	mov.u32 	%r1483, %ctaid.y;
	shl.b32 	%r1484, %r1483, 1;
	or.b32  	%r1485, %r1482, %r1484;
	setp.eq.s32 	%p368, %r1485, 0;
	add.s32 	%r1486, %r1484, %r1482;
	setp.gt.u32 	%p369, %r1486, 14;
	mad.lo.s32 	%r1488, %r1472, 10, 4;
	and.b32  	%r1489, %r1488, 14;
	setp.eq.s32 	%p370, %r1489, 0;
	or.pred  	%p371, %p368, %p370;
	or.pred  	%p372, %p371, %p369;
	mov.f32 	%f418, 0f00000000;
	@%p372 bra 	$L__BB0_75;
	ld.param.u64 	%rd268, [default_function_kernel0_param_0];
	mad.lo.s32 	%r1490, %r2366, 18816, %r36;
	cvta.to.global.u64 	%rd113, %rd268;
	mul.wide.s32 	%rd114, %r1490, 4;
	add.s64 	%rd115, %rd113, %rd114;
	ld.global.nc.f32 	%f418, [%rd115];
$L__BB0_75:
	mov.u32 	%r1491, %tid.z;
	shl.b32 	%r1492, %r1491, 11;
	mov.u32 	%r1493, %tid.y;
	shl.b32 	%r1494, %r1493, 10;
	add.s32 	%r1495, %r1492, %r1494;
	mov.u32 	%r1496, %tid.x;
	mad.lo.s32 	%r1498, %r1496, 74, %r1495;
	shl.b32 	%r1499, %r1498, 2;
	mov.u32 	%r1500, _ZZ24default_function_kernel0E15pad_temp_shared;
	add.s32 	%r1501, %r1500, %r1499;
	st.shared.f32 	[%r1501+144], %f418;
	mul.lo.s32 	%r1502, %r1496, 6;
	shl.b32 	%r1503, %r1496, 2;
	add.s32 	%r1504, %r1502, %r1503;
	add.s32 	%r1505, %r1504, 37;
	shr.u32 	%r1506, %r1505, 4;
	and.b32  	%r1507, %r1506, 3;
	mov.u32 	%r1508, %ctaid.y;
	shl.b32 	%r1509, %r1508, 1;
	or.b32  	%r1510, %r1507, %r1509;
	setp.eq.s32 	%p373, %r1510, 0;
	add.s32 	%r1511, %r1509, %r1507;
	setp.gt.u32 	%p374, %r1511, 14;
	add.s32 	%r1513, %r1502, 10;
	and.b32  	%r1514, %r1513, 14;
	setp.eq.s32 	%p375, %r1514, 0;
	or.pred  	%p376, %p373, %p375;
	or.pred  	%p377, %p376, %p374;
	mov.f32 	%f419, 0f00000000;
	@%p377 bra 	$L__BB0_77;
	ld.param.u64 	%rd269, [default_function_kernel0_param_0];
	mad.lo.s32 	%r1515, %r2366, 18816, %r37;
	cvta.to.global.u64 	%rd116, %rd269;
	mul.wide.s32 	%rd117, %r1515, 4;
	add.s64 	%rd118, %rd116, %rd117;
	ld.global.nc.f32 	%f419, [%rd118];
$L__BB0_77:
	mov.u32 	%r1516, %tid.z;
	shl.b32 	%r1517, %r1516, 11;
	mov.u32 	%r1518, %tid.y;
	shl.b32 	%r1519, %r1518, 10;
	add.s32 	%r1520, %r1517, %r1519;
	mov.u32 	%r1521, %tid.x;
	mad.lo.s32 	%r1523, %r1521, 74, %r1520;
	shl.b32 	%r1524, %r1523, 2;
	mov.u32 	%r1525, _ZZ24default_function_kernel0E15pad_temp_shared;
	add.s32 	%r1526, %r1525, %r1524;
	st.shared.f32 	[%r1526+148], %f419;
	shl.b32 	%r1527, %r1521, 2;
	mad.lo.s32 	%r1528, %r1521, 6, %r1527;
	add.s32 	%r1529, %r1528, 38;
	shr.u32 	%r1530, %r1529, 4;
	and.b32  	%r1531, %r1530, 3;
	mov.u32 	%r1532, %ctaid.y;
	shl.b32 	%r1533, %r1532, 1;
	or.b32  	%r1534, %r1531, %r1533;
	setp.eq.s32 	%p378, %r1534, 0;
	add.s32 	%r1535, %r1533, %r1531;
	setp.gt.u32 	%p379, %r1535, 14;
	mad.lo.s32 	%r1537, %r1521, 10, 6;
	and.b32  	%r1538, %r1537, 14;
	setp.eq.s32 	%p380, %r1538, 0;
	or.pred  	%p381, %p378, %p380;
	or.pred  	%p382, %p381, %p379;
	mov.f32 	%f420, 0f00000000;
	@%p382 bra 	$L__BB0_79;
	ld.param.u64 	%rd270, [default_function_kernel0_param_0];
	mad.lo.s32 	%r1539, %r2366, 18816, %r38;
	cvta.to.global.u64 	%rd119, %rd270;
	mul.wide.s32 	%rd120, %r1539, 4;
	add.s64 	%rd121, %rd119, %rd120;
	ld.global.nc.f32 	%f420, [%rd121];
$L__BB0_79:
	mov.u32 	%r1540, %tid.z;
	shl.b32 	%r1541, %r1540, 11;
	mov.u32 	%r1542, %tid.y;
	shl.b32 	%r1543, %r1542, 10;
	add.s32 	%r1544, %r1541, %r1543;
	mov.u32 	%r1545, %tid.x;
	mad.lo.s32 	%r1547, %r1545, 74, %r1544;
	shl.b32 	%r1548, %r1547, 2;
	mov.u32 	%r1549, _ZZ24default_function_kernel0E15pad_temp_shared;
	add.s32 	%r1550, %r1549, %r1548;
	st.shared.f32 	[%r1550+152], %f420;
	mul.lo.s32 	%r1551, %r1545, 6;
	shl.b32 	%r1552, %r1545, 2;
	add.s32 	%r1553, %r1551, %r1552;
	add.s32 	%r1554, %r1553, 39;
	shr.u32 	%r1555, %r1554, 4;
	and.b32  	%r1556, %r1555, 3;
	mov.u32 	%r1557, %ctaid.y;
	shl.b32 	%r1558, %r1557, 1;
	or.b32  	%r1559, %r1556, %r1558;
	setp.eq.s32 	%p383, %r1559, 0;
	add.s32 	%r1560, %r1558, %r1556;
	setp.gt.u32 	%p384, %r1560, 14;
	and.b32  	%r1562, %r1551, 14;
	setp.eq.s32 	%p385, %r1562, 8;
	or.pred  	%p386, %p383, %p385;
	or.pred  	%p387, %p386, %p384;
	mov.f32 	%f421, 0f00000000;
	@%p387 bra 	$L__BB0_81;
	ld.param.u64 	%rd271, [default_function_kernel0_param_0];
	mad.lo.s32 	%r1563, %r2366, 18816, %r39;
	cvta.to.global.u64 	%rd122, %rd271;
	mul.wide.s32 	%rd123, %r1563, 4;
	add.s64 	%rd124, %rd122, %rd123;
	ld.global.nc.f32 	%f421, [%rd124];
$L__BB0_81:
	mov.u32 	%r1564, %tid.z;
	shl.b32 	%r1565, %r1564, 11;
	mov.u32 	%r1566, %tid.y;
	shl.b32 	%r1567, %r1566, 10;
	add.s32 	%r1568, %r1565, %r1567;
	mov.u32 	%r1569, %tid.x;
	mad.lo.s32 	%r1571, %r1569, 74, %r1568;
	shl.b32 	%r1572, %r1571, 2;
	mov.u32 	%r1573, _ZZ24default_function_kernel0E15pad_temp_shared;
	add.s32 	%r1574, %r1573, %r1572;
	st.shared.f32 	[%r1574+156], %f421;
	shl.b32 	%r1575, %r1569, 2;
	mad.lo.s32 	%r1576, %r1569, 6, %r1575;
	add.s32 	%r1577, %r1576, 40;
	shr.u32 	%r1578, %r1577, 4;
	and.b32  	%r1579, %r1578, 3;
	mov.u32 	%r1580, %ctaid.y;
	shl.b32 	%r1581, %r1580, 1;
	or.b32  	%r1582, %r1579, %r1581;
	setp.eq.s32 	%p388, %r1582, 0;
	add.s32 	%r1583, %r1581, %r1579;
	setp.gt.u32 	%p389, %r1583, 14;
	mul.lo.s32 	%r1585, %r1569, 10;
	and.b32  	%r1586, %r1585, 14;
	setp.eq.s32 	%p390, %r1586, 8;
	or.pred  	%p391, %p388, %p390;
	or.pred  	%p392, %p391, %p389;
	mov.f32 	%f422, 0f00000000;
	@%p392 bra 	$L__BB0_83;
	ld.param.u64 	%rd272, [default_function_kernel0_param_0];
	mad.lo.s32 	%r1587, %r2366, 18816, %r40;
	cvta.to.global.u64 	%rd125, %rd272;
	mul.wide.s32 	%rd126, %r1587, 4;
	add.s64 	%rd127, %rd125, %rd126;
	ld.global.nc.f32 	%f422, [%rd127];
$L__BB0_83:
	mov.u32 	%r1588, %tid.z;
	shl.b32 	%r1589, %r1588, 11;
	mov.u32 	%r1590, %tid.y;
	shl.b32 	%r1591, %r1590, 10;
	add.s32 	%r1592, %r1589, %r1591;
	mov.u32 	%r1593, %tid.x;
	mad.lo.s32 	%r1594, %r1593, 74, %r1592;
	shl.b32 	%r1595, %r1594, 2;
	mov.u32 	%r1596, _ZZ24default_function_kernel0E15pad_temp_shared;
	add.s32 	%r1597, %r1596, %r1595;
	st.shared.f32 	[%r1597+160], %f422;
	mov.f32 	%f423, 0f00000000;
	@%p6 bra 	$L__BB0_85;
	ld.param.u64 	%rd273, [default_function_kernel0_param_0];
	mad.lo.s32 	%r1598, %r2366, 18816, %r41;
	cvta.to.global.u64 	%rd128, %rd273;
	mul.wide.s32 	%rd129, %r1598, 4;
	add.s64 	%rd130, %rd128, %rd129;
	ld.global.nc.f32 	%f423, [%rd130];
$L__BB0_85:
	mov.u32 	%r1599, %tid.z;
	shl.b32 	%r1600, %r1599, 11;
	mov.u32 	%r1601, %tid.y;
	shl.b32 	%r1602, %r1601, 10;
	add.s32 	%r1603, %r1600, %r1602;
	mov.u32 	%r1604, %tid.x;
	mad.lo.s32 	%r1605, %r1604, 74, %r1603;
	shl.b32 	%r1606, %r1605, 2;
	mov.u32 	%r1607, _ZZ24default_function_kernel0E15pad_temp_shared;
	add.s32 	%r1608, %r1607, %r1606;
	st.shared.f32 	[%r1608+164], %f423;
	shl.b32 	%r1609, %r1604, 2;
	mad.lo.s32 	%r1610, %r1604, 6, %r1609;
	add.s32 	%r1611, %r1610, 42;
	shr.u32 	%r1612, %r1611, 4;
	and.b32  	%r1613, %r1612, 3;
	mov.u32 	%r1614, %ctaid.y;
	shl.b32 	%r1615, %r1614, 1;
	or.b32  	%r1616, %r1613, %r1615;
	setp.eq.s32 	%p393, %r1616, 0;
	add.s32 	%r1617, %r1615, %r1613;
	setp.gt.u32 	%p394, %r1617, 14;
	add.s32 	%r1620, %r1610, 10;
	and.b32  	%r1621, %r1620, 14;
	setp.eq.s32 	%p395, %r1621, 0;
	or.pred  	%p396, %p393, %p395;
	or.pred  	%p397, %p396, %p394;
	mov.f32 	%f424, 0f00000000;
	@%p397 bra 	$L__BB0_87;
	ld.param.u64 	%rd274, [default_function_kernel0_param_0];
	mad.lo.s32 	%r1622, %r2366, 18816, %r42;
	cvta.to.global.u64 	%rd131, %rd274;
	mul.wide.s32 	%rd132, %r1622, 4;
	add.s64 	%rd133, %rd131, %rd132;
	ld.global.nc.f32 	%f424, [%rd133];
$L__BB0_87:
	mov.u32 	%r1623, %tid.z;
	shl.b32 	%r1624, %r1623, 11;
	mov.u32 	%r1625, %tid.y;
	shl.b32 	%r1626, %r1625, 10;
	add.s32 	%r1627, %r1624, %r1626;
	mov.u32 	%r1628, %tid.x;
	mad.lo.s32 	%r1629, %r1628, 74, %r1627;
	shl.b32 	%r1630, %r1629, 2;
	mov.u32 	%r1631, _ZZ24default_function_kernel0E15pad_temp_shared;
	add.s32 	%r1632, %r1631, %r1630;
	st.shared.f32 	[%r1632+168], %f424;
	mov.f32 	%f425, 0f00000000;
	@%p7 bra 	$L__BB0_89;
	ld.param.u64 	%rd275, [default_function_kernel0_param_0];
	mad.lo.s32 	%r1633, %r2366, 18816, %r43;
	cvta.to.global.u64 	%rd134, %rd275;
	mul.wide.s32 	%rd135, %r1633, 4;
	add.s64 	%rd136, %rd134, %rd135;
	ld.global.nc.f32 	%f425, [%rd136];
$L__BB0_89:
	mov.u32 	%r1634, %tid.z;
	shl.b32 	%r1635, %r1634, 11;
	mov.u32 	%r1636, %tid.y;
	shl.b32 	%r1637, %r1636, 10;
	add.s32 	%r1638, %r1635, %r1637;
	mov.u32 	%r1639, %tid.x;
	mad.lo.s32 	%r1640, %r1639, 74, %r1638;
	shl.b32 	%r1641, %r1640, 2;
	mov.u32 	%r1642, _ZZ24default_function_kernel0E15pad_temp_shared;
	add.s32 	%r1643, %r1642, %r1641;
	st.shared.f32 	[%r1643+172], %f425;
	shl.b32 	%r1644, %r1639, 2;
	mad.lo.s32 	%r1645, %r1639, 6, %r1644;
	add.s32 	%r1646, %r1645, 44;
	shr.u32 	%r1647, %r1646, 4;
	and.b32  	%r1648, %r1647, 3;
	mov.u32 	%r1649, %ctaid.y;
	shl.b32 	%r1650, %r1649, 1;
	or.b32  	%r1651, %r1648, %r1650;
	setp.eq.s32 	%p398, %r1651, 0;
	add.s32 	%r1652, %r1650, %r1648;
	setp.gt.u32 	%p399, %r1652, 14;
	add.s32 	%r1655, %r1645, 12;
	and.b32  	%r1656, %r1655, 14;
	setp.eq.s32 	%p400, %r1656, 0;
	or.pred  	%p401, %p398, %p400;
	or.pred  	%p402, %p401, %p399;
	mov.f32 	%f426, 0f00000000;
	@%p402 bra 	$L__BB0_91;
	ld.param.u64 	%rd276, [default_function_kernel0_param_0];
	mad.lo.s32 	%r1657, %r2366, 18816, %r44;
	cvta.to.global.u64 	%rd137, %rd276;
	mul.wide.s32 	%rd138, %r1657, 4;
	add.s64 	%rd139, %rd137, %rd138;
	ld.global.nc.f32 	%f426, [%rd139];
$L__BB0_91:
	mov.u32 	%r1658, %tid.z;
	shl.b32 	%r1659, %r1658, 11;
	mov.u32 	%r1660, %tid.y;
	shl.b32 	%r1661, %r1660, 10;
	add.s32 	%r1662, %r1659, %r1661;
	mov.u32 	%r1663, %tid.x;
	mad.lo.s32 	%r1664, %r1663, 74, %r1662;
	shl.b32 	%r1665, %r1664, 2;
	mov.u32 	%r1666, _ZZ24default_function_kernel0E15pad_temp_shared;
	add.s32 	%r1667, %r1666, %r1665;
	st.shared.f32 	[%r1667+176], %f426;
	mov.f32 	%f427, 0f00000000;
	@%p8 bra 	$L__BB0_93;
	ld.param.u64 	%rd277, [default_function_kernel0_param_0];
	mad.lo.s32 	%r1668, %r2366, 18816, %r45;
	cvta.to.global.u64 	%rd140, %rd277;
	mul.wide.s32 	%rd141, %r1668, 4;
	add.s64 	%rd142, %rd140, %rd141;
	ld.global.nc.f32 	%f427, [%rd142];
$L__BB0_93:
	mov.u32 	%r1669, %tid.z;
	shl.b32 	%r1670, %r1669, 11;
	mov.u32 	%r1671, %tid.y;
	shl.b32 	%r1672, %r1671, 10;
	add.s32 	%r1673, %r1670, %r1672;
	mov.u32 	%r1674, %tid.x;
	mad.lo.s32 	%r1675, %r1674, 74, %r1673;
	shl.b32 	%r1676, %r1675, 2;
	mov.u32 	%r1677, _ZZ24default_function_kernel0E15pad_temp_shared;
	add.s32 	%r1678, %r1677, %r1676;
	st.shared.f32 	[%r1678+180], %f427;
	shl.b32 	%r1679, %r1674, 2;
	mad.lo.s32 	%r1680, %r1674, 6, %r1679;
	add.s32 	%r1682, %r1680, 14;
	add.s32 	%r1683, %r1680, 46;
	shr.u32 	%r1684, %r1683, 4;
	and.b32  	%r1685, %r1684, 3;
	mov.u32 	%r1686, %ctaid.y;
	shl.b32 	%r1688, %r1686, 1;
	or.b32  	%r1689, %r1685, %r1688;
	setp.eq.s32 	%p403, %r1689, 0;
	add.s32 	%r1690, %r1688, %r1685;
	setp.gt.u32 	%p404, %r1690, 14;
	and.b32  	%r1691, %r1682, 14;
	setp.eq.s32 	%p405, %r1691, 0;
	or.pred  	%p406, %p403, %p405;
	or.pred  	%p407, %p406, %p404;
	mov.f32 	%f428, 0f00000000;
	@%p407 bra 	$L__BB0_95;
	ld.param.u64 	%rd278, [default_function_kernel0_param_0];
	mad.lo.s32 	%r1692, %r2366, 18816, %r46;
	cvta.to.global.u64 	%rd143, %rd278;
	mul.wide.s32 	%rd144, %r1692, 4;
	add.s64 	%rd145, %rd143, %rd144;
	ld.global.nc.f32 	%f428, [%rd145];
$L__BB0_95:
	mov.u32 	%r1693, %tid.z;
	shl.b32 	%r1694, %r1693, 11;
	mov.u32 	%r1695, %tid.y;
	shl.b32 	%r1696, %r1695, 10;
	add.s32 	%r1697, %r1694, %r1696;
	mov.u32 	%r1698, %tid.x;
	mad.lo.s32 	%r1700, %r1698, 74, %r1697;
	shl.b32 	%r1701, %r1700, 2;
	mov.u32 	%r1702, _ZZ24default_function_kernel0E15pad_temp_shared;
	add.s32 	%r1703, %r1702, %r1701;
	st.shared.f32 	[%r1703+184], %f428;
	mul.lo.s32 	%r1704, %r1698, 6;
	shl.b32 	%r1705, %r1698, 2;
	add.s32 	%r1706, %r1704, %r1705;
	add.s32 	%r1707, %r1706, 47;
	shr.u32 	%r1708, %r1707, 4;
	and.b32  	%r1709, %r1708, 3;
	mov.u32 	%r1710, %ctaid.y;
	shl.b32 	%r1711, %r1710, 1;
	or.b32  	%r1712, %r1709, %r1711;
	setp.eq.s32 	%p408, %r1712, 0;
	add.s32 	%r1713, %r1711, %r1709;
	setp.gt.u32 	%p409, %r1713, 14;
	and.b32  	%r1715, %r1704, 14;
	setp.eq.s32 	%p410, %r1715, 0;
	or.pred  	%p411, %p408, %p410;
	or.pred  	%p412, %p411, %p409;
	mov.f32 	%f429, 0f00000000;
	@%p412 bra 	$L__BB0_97;
	ld.param.u64 	%rd279, [default_function_kernel0_param_0];
	mad.lo.s32 	%r1716, %r2366, 18816, %r47;
	cvta.to.global.u64 	%rd146, %rd279;
	mul.wide.s32 	%rd147, %r1716, 4;
	add.s64 	%rd148, %rd146, %rd147;
	ld.global.nc.f32 	%f429, [%rd148];
$L__BB0_97:
	mov.u32 	%r1717, %tid.z;
	shl.b32 	%r1718, %r1717, 11;
	mov.u32 	%r1719, %tid.y;
	shl.b32 	%r1720, %r1719, 10;
	add.s32 	%r1721, %r1718, %r1720;
	mov.u32 	%r1722, %tid.x;
	mad.lo.s32 	%r1724, %r1722, 74, %r1721;
	shl.b32 	%r1725, %r1724, 2;
	mov.u32 	%r1726, _ZZ24default_function_kernel0E15pad_temp_shared;
	add.s32 	%r1727, %r1726, %r1725;
	st.shared.f32 	[%r1727+188], %f429;
	shl.b32 	%r1728, %r1722, 2;
	mad.lo.s32 	%r1729, %r1722, 6, %r1728;
	add.s32 	%r1730, %r1729, 48;
	shr.u32 	%r1731, %r1730, 4;
	and.b32  	%r1732, %r1731, 3;
	mov.u32 	%r1733, %ctaid.y;
	shl.b32 	%r1734, %r1733, 1;
	or.b32  	%r1735, %r1732, %r1734;
	setp.eq.s32 	%p413, %r1735, 0;
	add.s32 	%r1736, %r1734, %r1732;
	setp.gt.u32 	%p414, %r1736, 14;
	mul.lo.s32 	%r1738, %r1722, 10;
	and.b32  	%r1739, %r1738, 14;
	setp.eq.s32 	%p415, %r1739, 0;
	or.pred  	%p416, %p413, %p415;
	or.pred  	%p417, %p416, %p414;
	mov.f32 	%f430, 0f00000000;
	@%p417 bra 	$L__BB0_99;
	ld.param.u64 	%rd280, [default_function_kernel0_param_0];
	mad.lo.s32 	%r1740, %r2366, 18816, %r48;
	cvta.to.global.u64 	%rd149, %rd280;
	mul.wide.s32 	%rd150, %r1740, 4;
	add.s64 	%rd151, %rd149, %rd150;
	ld.global.nc.f32 	%f430, [%rd151];
$L__BB0_99:
	mov.u32 	%r1741, %tid.z;
	shl.b32 	%r1742, %r1741, 11;
	mov.u32 	%r1743, %tid.y;
	shl.b32 	%r1744, %r1743, 10;
	add.s32 	%r1745, %r1742, %r1744;
	mov.u32 	%r1746, %tid.x;
	mad.lo.s32 	%r1748, %r1746, 74, %r1745;
	shl.b32 	%r1749, %r1748, 2;
	mov.u32 	%r1750, _ZZ24default_function_kernel0E15pad_temp_shared;
	add.s32 	%r1751, %r1750, %r1749;
	st.shared.f32 	[%r1751+192], %f430;
	mad.lo.s32 	%r1752, %r1746, 6, 14;
	shl.b32 	%r1753, %r1746, 2;
	add.s32 	%r1754, %r1752, %r1753;
	add.s32 	%r1755, %r1754, 35;
	shr.u32 	%r1756, %r1755, 4;
	and.b32  	%r1757, %r1756, 3;
	mov.u32 	%r1758, %ctaid.y;
	shl.b32 	%r1759, %r1758, 1;
	or.b32  	%r1760, %r1757, %r1759;
	setp.eq.s32 	%p418, %r1760, 0;
	add.s32 	%r1761, %r1759, %r1757;
	setp.gt.u32 	%p419, %r1761, 14;
	and.b32  	%r1763, %r1752, 14;
	setp.eq.s32 	%p420, %r1763, 0;
	or.pred  	%p421, %p418, %p420;
	or.pred  	%p422, %p421, %p419;
	mov.f32 	%f431, 0f00000000;
	@%p422 bra 	$L__BB0_101;
	ld.param.u64 	%rd281, [default_function_kernel0_param_0];
	mad.lo.s32 	%r1764, %r2366, 18816, %r49;
	cvta.to.global.u64 	%rd152, %rd281;
	mul.wide.s32 	%rd153, %r1764, 4;
	add.s64 	%rd154, %rd152, %rd153;
	ld.global.nc.f32 	%f431, [%rd154];
$L__BB0_101:
	mov.u32 	%r1765, %tid.z;
	shl.b32 	%r1766, %r1765, 11;
	mov.u32 	%r1767, %tid.y;
	shl.b32 	%r1768, %r1767, 10;
	add.s32 	%r1769, %r1766, %r1768;
	mov.u32 	%r1770, %tid.x;
	mad.lo.s32 	%r1772, %r1770, 74, %r1769;
	shl.b32 	%r1773, %r1772, 2;
	mov.u32 	%r1774, _ZZ24default_function_kernel0E15pad_temp_shared;
	add.s32 	%r1775, %r1774, %r1773;
	st.shared.f32 	[%r1775+196], %f431;
	shl.b32 	%r1776, %r1770, 2;
	mad.lo.s32 	%r1777, %r1770, 6, %r1776;
	add.s32 	%r1778, %r1777, 50;
	shr.u32 	%r1779, %r1778, 4;
	and.b32  	%r1780, %r1779, 3;
	mov.u32 	%r1781, %ctaid.y;
	shl.b32 	%r1782, %r1781, 1;
	or.b32  	%r1783, %r1780, %r1782;
	setp.eq.s32 	%p423, %r1783, 0;
	add.s32 	%r1784, %r1782, %r1780;
	setp.gt.u32 	%p424, %r1784, 14;
	mad.lo.s32 	%r1786, %r1770, 10, 2;
	and.b32  	%r1787, %r1786, 14;
	setp.eq.s32 	%p425, %r1787, 0;
	or.pred  	%p426, %p423, %p425;
	or.pred  	%p427, %p426, %p424;
	mov.f32 	%f432, 0f00000000;
	@%p427 bra 	$L__BB0_103;
	ld.param.u64 	%rd282, [default_function_kernel0_param_0];
	mad.lo.s32 	%r1788, %r2366, 18816, %r50;
	cvta.to.global.u64 	%rd155, %rd282;
	mul.wide.s32 	%rd156, %r1788, 4;
	add.s64 	%rd157, %rd155, %rd156;
	ld.global.nc.f32 	%f432, [%rd157];
$L__BB0_103:
	mov.u32 	%r1789, %tid.z;
	shl.b32 	%r1790, %r1789, 11;
	mov.u32 	%r1791, %tid.y;
	shl.b32 	%r1792, %r1791, 10;
	add.s32 	%r1793, %r1790, %r1792;
	mov.u32 	%r1794, %tid.x;
	mad.lo.s32 	%r1796, %r1794, 74, %r1793;
	shl.b32 	%r1797, %r1796, 2;
	mov.u32 	%r1798, _ZZ24default_function_kernel0E15pad_temp_shared;
	add.s32 	%r1799, %r1798, %r1797;
	st.shared.f32 	[%r1799+200], %f432;
	mul.lo.s32 	%r1800, %r1794, 6;
	shl.b32 	%r1801, %r1794, 2;
	add.s32 	%r1802, %r1800, %r1801;
	add.s32 	%r1803, %r1802, 51;
	shr.u32 	%r1804, %r1803, 4;
	and.b32  	%r1805, %r1804, 3;
	mov.u32 	%r1806, %ctaid.y;
	shl.b32 	%r1807, %r1806, 1;
	or.b32  	%r1808, %r1805, %r1807;
	setp.eq.s32 	%p428, %r1808, 0;
	add.s32 	%r1809, %r1807, %r1805;
	setp.gt.u32 	%p429, %r1809, 14;
	add.s32 	%r1811, %r1800, 12;
	and.b32  	%r1812, %r1811, 14;
	setp.eq.s32 	%p430, %r1812, 0;
	or.pred  	%p431, %p428, %p430;
	or.pred  	%p432, %p431, %p429;
	mov.f32 	%f433, 0f00000000;
	@%p432 bra 	$L__BB0_105;
	ld.param.u64 	%rd283, [default_function_kernel0_param_0];
	mad.lo.s32 	%r1813, %r2366, 18816, %r51;
	cvta.to.global.u64 	%rd158, %rd283;
	mul.wide.s32 	%rd159, %r1813, 4;
	add.s64 	%rd160, %rd158, %rd159;
	ld.global.nc.f32 	%f433, [%rd160];
$L__BB0_105:
	mov.u32 	%r1814, %tid.z;
	shl.b32 	%r1815, %r1814, 11;
	mov.u32 	%r1816, %tid.y;
	shl.b32 	%r1817, %r1816, 10;
	add.s32 	%r1818, %r1815, %r1817;
	mov.u32 	%r1819, %tid.x;
	mad.lo.s32 	%r1821, %r1819, 74, %r1818;
	shl.b32 	%r1822, %r1821, 2;
	mov.u32 	%r1823, _ZZ24default_function_kernel0E15pad_temp_shared;
	add.s32 	%r1824, %r1823, %r1822;
	st.shared.f32 	[%r1824+204], %f433;
	shl.b32 	%r1825, %r1819, 2;
	mad.lo.s32 	%r1826, %r1819, 6, %r1825;
	add.s32 	%r1827, %r1826, 52;
	shr.u32 	%r1828, %r1827, 4;
	and.b32  	%r1829, %r1828, 3;
	mov.u32 	%r1830, %ctaid.y;
	shl.b32 	%r1831, %r1830, 1;
	or.b32  	%r1832, %r1829, %r1831;
	setp.eq.s32 	%p433, %r1832, 0;
	add.s32 	%r1833, %r1831, %r1829;
	setp.gt.u32 	%p434, %r1833, 14;
	mad.lo.s32 	%r1835, %r1819, 10, 4;
	and.b32  	%r1836, %r1835, 14;
	setp.eq.s32 	%p435, %r1836, 0;
	or.pred  	%p436, %p433, %p435;
	or.pred  	%p437, %p436, %p434;
	mov.f32 	%f434, 0f00000000;
	@%p437 bra 	$L__BB0_107;
	ld.param.u64 	%rd284, [default_function_kernel0_param_0];
	mad.lo.s32 	%r1837, %r2366, 18816, %r52;
	cvta.to.global.u64 	%rd161, %rd284;
	mul.wide.s32 	%rd162, %r1837, 4;
	add.s64 	%rd163, %rd161, %rd162;
	ld.global.nc.f32 	%f434, [%rd163];
$L__BB0_107:
	mov.u32 	%r1838, %tid.z;
	shl.b32 	%r1839, %r1838, 11;
	mov.u32 	%r1840, %tid.y;
	shl.b32 	%r1841, %r1840, 10;
	add.s32 	%r1842, %r1839, %r1841;
	mov.u32 	%r1843, %tid.x;
	mad.lo.s32 	%r1845, %r1843, 74, %r1842;
	shl.b32 	%r1846, %r1845, 2;
	mov.u32 	%r1847, _ZZ24default_function_kernel0E15pad_temp_shared;
	add.s32 	%r1848, %r1847, %r1846;
	st.shared.f32 	[%r1848+208], %f434;
	mul.lo.s32 	%r1849, %r1843, 6;
	shl.b32 	%r1850, %r1843, 2;
	add.s32 	%r1851, %r1849, %r1850;
	add.s32 	%r1852, %r1851, 53;
	shr.u32 	%r1853, %r1852, 4;
	and.b32  	%r1854, %r1853, 3;
	mov.u32 	%r1855, %ctaid.y;
	shl.b32 	%r1856, %r1855, 1;
	or.b32  	%r1857, %r1854, %r1856;
	setp.eq.s32 	%p438, %r1857, 0;
	add.s32 	%r1858, %r1856, %r1854;
	setp.gt.u32 	%p439, %r1858, 14;
	add.s32 	%r1860, %r1849, 10;
	and.b32  	%r1861, %r1860, 14;
	setp.eq.s32 	%p440, %r1861, 0;
	or.pred  	%p441, %p438, %p440;
	or.pred  	%p442, %p441, %p439;
	mov.f32 	%f435, 0f00000000;
	@%p442 bra 	$L__BB0_109;
	ld.param.u64 	%rd285, [default_function_kernel0_param_0];
	mad.lo.s32 	%r1862, %r2366, 18816, %r53;
	cvta.to.global.u64 	%rd164, %rd285;
	mul.wide.s32 	%rd165, %r1862, 4;
	add.s64 	%rd166, %rd164, %rd165;
	ld.global.nc.f32 	%f435, [%rd166];
$L__BB0_109:
	mov.u32 	%r1863, %tid.z;
	shl.b32 	%r1864, %r1863, 11;
	mov.u32 	%r1865, %tid.y;
	shl.b32 	%r1866, %r1865, 10;
	add.s32 	%r1867, %r1864, %r1866;
	mov.u32 	%r1868, %tid.x;
	mad.lo.s32 	%r1870, %r1868, 74, %r1867;
	shl.b32 	%r1871, %r1870, 2;
	mov.u32 	%r1872, _ZZ24default_function_kernel0E15pad_temp_shared;
	add.s32 	%r1873, %r1872, %r1871;
	st.shared.f32 	[%r1873+212], %f435;
	shl.b32 	%r1874, %r1868, 2;
	mad.lo.s32 	%r1875, %r1868, 6, %r1874;
	add.s32 	%r1876, %r1875, 54;
	shr.u32 	%r1877, %r1876, 4;
	and.b32  	%r1878, %r1877, 3;
	mov.u32 	%r1879, %ctaid.y;
	shl.b32 	%r1880, %r1879, 1;
	or.b32  	%r1881, %r1878, %r1880;
	setp.eq.s32 	%p443, %r1881, 0;
	add.s32 	%r1882, %r1880, %r1878;
	setp.gt.u32 	%p444, %r1882, 14;
	mad.lo.s32 	%r1884, %r1868, 10, 6;
	and.b32  	%r1885, %r1884, 14;
	setp.eq.s32 	%p445, %r1885, 0;
	or.pred  	%p446, %p443, %p445;
	or.pred  	%p447, %p446, %p444;
	mov.f32 	%f436, 0f00000000;
	@%p447 bra 	$L__BB0_111;
	ld.param.u64 	%rd286, [default_function_kernel0_param_0];
	mad.lo.s32 	%r1886, %r2366, 18816, %r54;
	cvta.to.global.u64 	%rd167, %rd286;
	mul.wide.s32 	%rd168, %r1886, 4;
	add.s64 	%rd169, %rd167, %rd168;
	ld.global.nc.f32 	%f436, [%rd169];
$L__BB0_111:
	mov.u32 	%r1887, %tid.z;
	shl.b32 	%r1888, %r1887, 11;
	mov.u32 	%r1889, %tid.y;
	shl.b32 	%r1890, %r1889, 10;
	add.s32 	%r1891, %r1888, %r1890;
	mov.u32 	%r1892, %tid.x;
	mad.lo.s32 	%r1894, %r1892, 74, %r1891;
	shl.b32 	%r1895, %r1894, 2;
	mov.u32 	%r1896, _ZZ24default_function_kernel0E15pad_temp_shared;
	add.s32 	%r1897, %r1896, %r1895;
	st.shared.f32 	[%r1897+216], %f436;
	mul.lo.s32 	%r1898, %r1892, 6;
	shl.b32 	%r1899, %r1892, 2;
	add.s32 	%r1900, %r1898, %r1899;
	add.s32 	%r1901, %r1900, 55;
	shr.u32 	%r1902, %r1901, 4;
	and.b32  	%r1903, %r1902, 3;
	mov.u32 	%r1904, %ctaid.y;
	shl.b32 	%r1905, %r1904, 1;
	or.b32  	%r1906, %r1903, %r1905;
	setp.eq.s32 	%p448, %r1906, 0;
	add.s32 	%r1907, %r1905, %r1903;
	setp.gt.u32 	%p449, %r1907, 14;
	and.b32  	%r1909, %r1898, 14;
	setp.eq.s32 	%p450, %r1909, 8;
	or.pred  	%p451, %p448, %p450;
	or.pred  	%p452, %p451, %p449;
	mov.f32 	%f437, 0f00000000;
	@%p452 bra 	$L__BB0_113;
	ld.param.u64 	%rd287, [default_function_kernel0_param_0];
	mad.lo.s32 	%r1910, %r2366, 18816, %r55;
	cvta.to.global.u64 	%rd170, %rd287;
	mul.wide.s32 	%rd171, %r1910, 4;
	add.s64 	%rd172, %rd170, %rd171;
	ld.global.nc.f32 	%f437, [%rd172];
$L__BB0_113:
	mov.u32 	%r1911, %tid.z;
	shl.b32 	%r1912, %r1911, 11;
	mov.u32 	%r1913, %tid.y;
	shl.b32 	%r1914, %r1913, 10;
	add.s32 	%r1915, %r1912, %r1914;
	mov.u32 	%r1916, %tid.x;
	mad.lo.s32 	%r1918, %r1916, 74, %r1915;
	shl.b32 	%r1919, %r1918, 2;
	mov.u32 	%r1920, _ZZ24default_function_kernel0E15pad_temp_shared;
	add.s32 	%r1921, %r1920, %r1919;
	st.shared.f32 	[%r1921+220], %f437;
	shl.b32 	%r1922, %r1916, 2;
	mad.lo.s32 	%r1923, %r1916, 6, %r1922;
	add.s32 	%r1924, %r1923, 56;
	shr.u32 	%r1925, %r1924, 4;
	and.b32  	%r1926, %r1925, 3;
	mov.u32 	%r1927, %ctaid.y;
	shl.b32 	%r1928, %r1927, 1;
	or.b32  	%r1929, %r1926, %r1928;
	setp.eq.s32 	%p453, %r1929, 0;
	add.s32 	%r1930, %r1928, %r1926;
	setp.gt.u32 	%p454, %r1930, 14;
	mul.lo.s32 	%r1932, %r1916, 10;
	and.b32  	%r1933, %r1932, 14;
	setp.eq.s32 	%p455, %r1933, 8;
	or.pred  	%p456, %p453, %p455;
	or.pred  	%p457, %p456, %p454;
	mov.f32 	%f438, 0f00000000;
	@%p457 bra 	$L__BB0_115;
	ld.param.u64 	%rd288, [default_function_kernel0_param_0];
	mad.lo.s32 	%r1934, %r2366, 18816, %r56;
	cvta.to.global.u64 	%rd173, %rd288;
	mul.wide.s32 	%rd174, %r1934, 4;
	add.s64 	%rd175, %rd173, %rd174;
	ld.global.nc.f32 	%f438, [%rd175];
$L__BB0_115:
	mov.u32 	%r1935, %tid.z;
	shl.b32 	%r1936, %r1935, 11;
	mov.u32 	%r1937, %tid.y;
	shl.b32 	%r1938, %r1937, 10;
	add.s32 	%r1939, %r1936, %r1938;
	mov.u32 	%r1940, %tid.x;
	mad.lo.s32 	%r1941, %r1940, 74, %r1939;
	shl.b32 	%r1942, %r1941, 2;
	mov.u32 	%r1943, _ZZ24default_function_kernel0E15pad_temp_shared;
	add.s32 	%r1944, %r1943, %r1942;
	st.shared.f32 	[%r1944+224], %f438;
	mov.f32 	%f439, 0f00000000;
	@%p9 bra 	$L__BB0_117;
	ld.param.u64 	%rd289, [default_function_kernel0_param_0];
	mad.lo.s32 	%r1945, %r2366, 18816, %r57;
	cvta.to.global.u64 	%rd176, %rd289;
	mul.wide.s32 	%rd177, %r1945, 4;
	add.s64 	%rd178, %rd176, %rd177;
	ld.global.nc.f32 	%f439, [%rd178];
$L__BB0_117:
	mov.u32 	%r1946, %tid.z;
	shl.b32 	%r1947, %r1946, 11;
	mov.u32 	%r1948, %tid.y;
	shl.b32 	%r1949, %r1948, 10;
	add.s32 	%r1950, %r1947, %r1949;
	mov.u32 	%r1951, %tid.x;
	mad.lo.s32 	%r1952, %r1951, 74, %r1950;
	shl.b32 	%r1953, %r1952, 2;
	mov.u32 	%r1954, _ZZ24default_function_kernel0E15pad_temp_shared;
	add.s32 	%r1955, %r1954, %r1953;
	st.shared.f32 	[%r1955+228], %f439;
	shl.b32 	%r1956, %r1951, 2;
	mad.lo.s32 	%r1957, %r1951, 6, %r1956;
	add.s32 	%r1958, %r1957, 58;
	shr.u32 	%r1959, %r1958, 4;
	and.b32  	%r1960, %r1959, 3;
	mov.u32 	%r1961, %ctaid.y;
	shl.b32 	%r1962, %r1961, 1;
	or.b32  	%r1963, %r1960, %r1962;
	setp.eq.s32 	%p458, %r1963, 0;
	add.s32 	%r1964, %r1962, %r1960;
	setp.gt.u32 	%p459, %r1964, 14;
	add.s32 	%r1967, %r1957, 10;
	and.b32  	%r1968, %r1967, 14;
	setp.eq.s32 	%p460, %r1968, 0;
	or.pred  	%p461, %p458, %p460;
	or.pred  	%p462, %p461, %p459;
	mov.f32 	%f440, 0f00000000;
	@%p462 bra 	$L__BB0_119;
	ld.param.u64 	%rd290, [default_function_kernel0_param_0];
	mad.lo.s32 	%r1969, %r2366, 18816, %r58;
	cvta.to.global.u64 	%rd179, %rd290;
	mul.wide.s32 	%rd180, %r1969, 4;
	add.s64 	%rd181, %rd179, %rd180;
	ld.global.nc.f32 	%f440, [%rd181];
$L__BB0_119:
	mov.u32 	%r1970, %tid.z;
	shl.b32 	%r1971, %r1970, 11;
	mov.u32 	%r1972, %tid.y;
	shl.b32 	%r1973, %r1972, 10;
	add.s32 	%r1974, %r1971, %r1973;
	mov.u32 	%r1975, %tid.x;
	mad.lo.s32 	%r1976, %r1975, 74, %r1974;
	shl.b32 	%r1977, %r1976, 2;
	mov.u32 	%r1978, _ZZ24default_function_kernel0E15pad_temp_shared;
	add.s32 	%r1979, %r1978, %r1977;
	st.shared.f32 	[%r1979+232], %f440;
	mov.f32 	%f441, 0f00000000;
	@%p10 bra 	$L__BB0_121;
	ld.param.u64 	%rd291, [default_function_kernel0_param_0];
	mad.lo.s32 	%r1980, %r2366, 18816, %r59;
	cvta.to.global.u64 	%rd182, %rd291;
	mul.wide.s32 	%rd183, %r1980, 4;
	add.s64 	%rd184, %rd182, %rd183;
	ld.global.nc.f32 	%f441, [%rd184];
$L__BB0_121:
	mov.u32 	%r1981, %tid.z;
	shl.b32 	%r1982, %r1981, 11;
	mov.u32 	%r1983, %tid.y;
	shl.b32 	%r1984, %r1983, 10;
	add.s32 	%r1985, %r1982, %r1984;
	mov.u32 	%r1986, %tid.x;
	mad.lo.s32 	%r1987, %r1986, 74, %r1985;
	shl.b32 	%r1988, %r1987, 2;
	mov.u32 	%r1989, _ZZ24default_function_kernel0E15pad_temp_shared;
	add.s32 	%r1990, %r1989, %r1988;
	st.shared.f32 	[%r1990+236], %f441;
	shl.b32 	%r1991, %r1986, 2;
	mad.lo.s32 	%r1992, %r1986, 6, %r1991;
	add.s32 	%r1993, %r1992, 60;
	shr.u32 	%r1994, %r1993, 4;
	and.b32  	%r1995, %r1994, 3;
	mov.u32 	%r1996, %ctaid.y;
	shl.b32 	%r1997, %r1996, 1;
	or.b32  	%r1998, %r1995, %r1997;
	setp.eq.s32 	%p463, %r1998, 0;
	add.s32 	%r1999, %r1997, %r1995;
	setp.gt.u32 	%p464, %r1999, 14;
	add.s32 	%r2002, %r1992, 12;
	and.b32  	%r2003, %r2002, 14;
	setp.eq.s32 	%p465, %r2003, 0;
	or.pred  	%p466, %p463, %p465;
	or.pred  	%p467, %p466, %p464;
	mov.f32 	%f442, 0f00000000;
	@%p467 bra 	$L__BB0_123;
	ld.param.u64 	%rd292, [default_function_kernel0_param_0];
	mad.lo.s32 	%r2004, %r2366, 18816, %r60;
	cvta.to.global.u64 	%rd185, %rd292;
	mul.wide.s32 	%rd186, %r2004, 4;
	add.s64 	%rd187, %rd185, %rd186;
	ld.global.nc.f32 	%f442, [%rd187];
$L__BB0_123:
	mov.u32 	%r2005, %tid.z;
	shl.b32 	%r2006, %r2005, 11;
	mov.u32 	%r2007, %tid.y;
	shl.b32 	%r2008, %r2007, 10;
	add.s32 	%r2009, %r2006, %r2008;
	mov.u32 	%r2010, %tid.x;
	mad.lo.s32 	%r2011, %r2010, 74, %r2009;
	shl.b32 	%r2012, %r2011, 2;
	mov.u32 	%r2013, _ZZ24default_function_kernel0E15pad_temp_shared;
	add.s32 	%r2014, %r2013, %r2012;
	st.shared.f32 	[%r2014+240], %f442;
	mov.f32 	%f443, 0f00000000;
	@%p11 bra 	$L__BB0_125;
	ld.param.u64 	%rd293, [default_function_kernel0_param_0];
	mad.lo.s32 	%r2015, %r2366, 18816, %r61;
	cvta.to.global.u64 	%rd188, %rd293;
	mul.wide.s32 	%rd189, %r2015, 4;
	add.s64 	%rd190, %rd188, %rd189;
	ld.global.nc.f32 	%f443, [%rd190];
$L__BB0_125:
	mov.u32 	%r2016, %tid.z;
	shl.b32 	%r2017, %r2016, 11;
	mov.u32 	%r2018, %tid.y;
	shl.b32 	%r2019, %r2018, 10;
	add.s32 	%r2020, %r2017, %r2019;
	mov.u32 	%r2021, %tid.x;
	mad.lo.s32 	%r2022, %r2021, 74, %r2020;
	shl.b32 	%r2023, %r2022, 2;
	mov.u32 	%r2024, _ZZ24default_function_kernel0E15pad_temp_shared;
	add.s32 	%r2025, %r2024, %r2023;
	st.shared.f32 	[%r2025+244], %f443;
	@%p12 bra 	$L__BB0_129;
	mov.f32 	%f444, 0f00000000;
	@%p13 bra 	$L__BB0_128;
	ld.param.u64 	%rd294, [default_function_kernel0_param_0];
	mad.lo.s32 	%r2026, %r2366, 18816, %r62;
	cvta.to.global.u64 	%rd191, %rd294;
	mul.wide.s32 	%rd192, %r2026, 4;
	add.s64 	%rd193, %rd191, %rd192;
	ld.global.nc.f32 	%f444, [%rd193];
$L__BB0_128:
	mov.u32 	%r2027, %tid.z;
	shl.b32 	%r2028, %r2027, 11;
	mov.u32 	%r2029, %tid.y;
	shl.b32 	%r2030, %r2029, 10;
	add.s32 	%r2031, %r2028, %r2030;
	mov.u32 	%r2032, %tid.x;
	mad.lo.s32 	%r2033, %r2032, 74, %r2031;
	shl.b32 	%r2034, %r2033, 2;
	mov.u32 	%r2035, _ZZ24default_function_kernel0E15pad_temp_shared;
	add.s32 	%r2036, %r2035, %r2034;
	st.shared.f32 	[%r2036+248], %f444;
$L__BB0_129:
	@%p14 bra 	$L__BB0_133;
	mov.f32 	%f445, 0f00000000;
	@%p15 bra 	$L__BB0_132;
	ld.param.u64 	%rd295, [default_function_kernel0_param_0];
	mad.lo.s32 	%r2037, %r2366, 18816, %r63;
	cvta.to.global.u64 	%rd194, %rd295;
	mul.wide.s32 	%rd195, %r2037, 4;
	add.s64 	%rd196, %rd194, %rd195;
	ld.global.nc.f32 	%f445, [%rd196];
$L__BB0_132:
	mov.u32 	%r2038, %tid.z;
	shl.b32 	%r2039, %r2038, 11;
	mov.u32 	%r2040, %tid.y;
	shl.b32 	%r2041, %r2040, 10;
	add.s32 	%r2042, %r2039, %r2041;
	mov.u32 	%r2043, %tid.x;
	mad.lo.s32 	%r2044, %r2043, 74, %r2042;
	shl.b32 	%r2045, %r2044, 2;
	mov.u32 	%r2046, _ZZ24default_function_kernel0E15pad_temp_shared;
	add.s32 	%r2047, %r2046, %r2045;
	st.shared.f32 	[%r2047+252], %f445;
$L__BB0_133:
	@%p16 bra 	$L__BB0_137;
	mov.u32 	%r2048, %tid.x;
	mul.lo.s32 	%r2050, %r2048, 10;
	shr.u32 	%r2051, %r2050, 4;
	and.b32  	%r2052, %r2051, 3;
	mov.u32 	%r2053, %ctaid.y;
	shl.b32 	%r2055, %r2053, 1;
	or.b32  	%r2056, %r2052, %r2055;
	setp.eq.s32 	%p468, %r2056, 0;
	add.s32 	%r2057, %r2055, %r2052;
	setp.gt.u32 	%p469, %r2057, 14;
	and.b32  	%r2058, %r2050, 14;
	setp.eq.s32 	%p470, %r2058, 0;
	or.pred  	%p471, %p468, %p470;
	or.pred  	%p472, %p471, %p469;
	mov.f32 	%f446, 0f00000000;
	@%p472 bra 	$L__BB0_136;
	ld.param.u64 	%rd296, [default_function_kernel0_param_0];
	mov.u32 	%r2059, %tid.z;
	mov.u32 	%r2060, %tid.y;
	mul.lo.s32 	%r2061, %r2060, 3136;
	mad.lo.s32 	%r2062, %r2059, 6272, %r2061;
	mov.u32 	%r2063, %ctaid.y;
	mad.lo.s32 	%r2064, %r2063, 28, %r2062;
	mov.u32 	%r2065, %tid.x;
	mul.lo.s32 	%r2066, %r2065, 10;
	and.b32  	%r2067, %r2066, 14;
	add.s32 	%r2068, %r2064, %r2067;
	mul.lo.s32 	%r2069, %r2065, 74;
	shr.u32 	%r2070, %r2069, 6;
	mad.lo.s32 	%r2071, %r2070, 196, %r2068;
	shr.u32 	%r2072, %r2066, 4;
	and.b32  	%r2073, %r2072, 3;
	mad.lo.s32 	%r2074, %r2073, 14, %r2071;
	mad.lo.s32 	%r2075, %r2366, 18816, %r2074;
	cvta.to.global.u64 	%rd197, %rd296;
	mul.wide.u32 	%rd198, %r2075, 4;
	add.s64 	%rd199, %rd197, %rd198;
	ld.global.nc.f32 	%f446, [%rd199+724];
$L__BB0_136:
	mov.u32 	%r2076, %tid.z;
	shl.b32 	%r2077, %r2076, 11;
	mov.u32 	%r2078, %tid.y;
	shl.b32 	%r2079, %r2078, 10;
	add.s32 	%r2080, %r2077, %r2079;
	mov.u32 	%r2081, %tid.x;
	mad.lo.s32 	%r2082, %r2081, 74, %r2080;
	shl.b32 	%r2083, %r2082, 2;
	mov.u32 	%r2084, _ZZ24default_function_kernel0E15pad_temp_shared;
	add.s32 	%r2085, %r2084, %r2083;
	st.shared.f32 	[%r2085+256], %f446;
$L__BB0_137:
	@%p17 bra 	$L__BB0_141;
	mov.u32 	%r2086, %tid.x;
	mul.lo.s32 	%r2088, %r2086, 10;
	shr.u32 	%r2089, %r2088, 4;
	and.b32  	%r2090, %r2089, 3;
	mov.u32 	%r2091, %ctaid.y;
	shl.b32 	%r2092, %r2091, 1;
	or.b32  	%r2093, %r2090, %r2092;
	setp.eq.s32 	%p473, %r2093, 0;
	add.s32 	%r2094, %r2092, %r2090;
	setp.gt.u32 	%p474, %r2094, 14;
	mad.lo.s32 	%r2096, %r2086, 6, 14;
	and.b32  	%r2097, %r2096, 14;
	setp.eq.s32 	%p475, %r2097, 0;
	or.pred  	%p476, %p473, %p475;
	or.pred  	%p477, %p476, %p474;
	mov.f32 	%f447, 0f00000000;
	@%p477 bra 	$L__BB0_140;
	ld.param.u64 	%rd297, [default_function_kernel0_param_0];
	mad.lo.s32 	%r2098, %r2366, 18816, %r64;
	cvta.to.global.u64 	%rd200, %rd297;
	mul.wide.u32 	%rd201, %r2098, 4;
	add.s64 	%rd202, %rd200, %rd201;
	ld.global.nc.f32 	%f447, [%rd202];
$L__BB0_140:
	mov.u32 	%r2099, %tid.z;
	shl.b32 	%r2100, %r2099, 11;
	mov.u32 	%r2101, %tid.y;
	shl.b32 	%r2102, %r2101, 10;
	add.s32 	%r2103, %r2100, %r2102;
	mov.u32 	%r2104, %tid.x;
	mad.lo.s32 	%r2105, %r2104, 74, %r2103;
	shl.b32 	%r2106, %r2105, 2;
	mov.u32 	%r2107, _ZZ24default_function_kernel0E15pad_temp_shared;
	add.s32 	%r2108, %r2107, %r2106;
	st.shared.f32 	[%r2108+260], %f447;
$L__BB0_141:
	@%p18 bra 	$L__BB0_145;
	mov.u32 	%r2109, %tid.x;
	mad.lo.s32 	%r2111, %r2109, 10, 2;
	shr.u32 	%r2112, %r2111, 4;
	and.b32  	%r2113, %r2112, 3;
	mov.u32 	%r2114, %ctaid.y;
	shl.b32 	%r2116, %r2114, 1;
	or.b32  	%r2117, %r2113, %r2116;
	setp.eq.s32 	%p478, %r2117, 0;
	add.s32 	%r2118, %r2116, %r2113;
	setp.gt.u32 	%p479, %r2118, 14;
	and.b32  	%r2119, %r2111, 14;
	setp.eq.s32 	%p480, %r2119, 0;
	or.pred  	%p481, %p478, %p480;
	or.pred  	%p482, %p481, %p479;
	mov.f32 	%f448, 0f00000000;
	@%p482 bra 	$L__BB0_144;
	ld.param.u64 	%rd298, [default_function_kernel0_param_0];
	mad.lo.s32 	%r2120, %r2366, 18816, %r65;
	cvta.to.global.u64 	%rd203, %rd298;
	mul.wide.u32 	%rd204, %r2120, 4;
	add.s64 	%rd205, %rd203, %rd204;
	ld.global.nc.f32 	%f448, [%rd205];
$L__BB0_144:
	mov.u32 	%r2121, %tid.z;
	shl.b32 	%r2122, %r2121, 11;
	mov.u32 	%r2123, %tid.y;
	shl.b32 	%r2124, %r2123, 10;
	add.s32 	%r2125, %r2122, %r2124;
	mov.u32 	%r2126, %tid.x;
	mad.lo.s32 	%r2127, %r2126, 74, %r2125;
	shl.b32 	%r2128, %r2127, 2;
	mov.u32 	%r2129, _ZZ24default_function_kernel0E15pad_temp_shared;
	add.s32 	%r2130, %r2129, %r2128;
	st.shared.f32 	[%r2130+264], %f448;
$L__BB0_145:
	@%p19 bra 	$L__BB0_149;
	mov.u32 	%r2131, %tid.x;
	mad.lo.s32 	%r2133, %r2131, 10, 3;
	shr.u32 	%r2134, %r2133, 4;
	and.b32  	%r2135, %r2134, 3;
	mov.u32 	%r2136, %ctaid.y;
	shl.b32 	%r2137, %r2136, 1;
	or.b32  	%r2138, %r2135, %r2137;
	setp.eq.s32 	%p483, %r2138, 0;
	add.s32 	%r2139, %r2137, %r2135;
	setp.gt.u32 	%p484, %r2139, 14;
	mad.lo.s32 	%r2141, %r2131, 6, 12;
	and.b32  	%r2142, %r2141, 14;
	setp.eq.s32 	%p485, %r2142, 0;
	or.pred  	%p486, %p483, %p485;
	or.pred  	%p487, %p486, %p484;
	mov.f32 	%f449, 0f00000000;
	@%p487 bra 	$L__BB0_148;
	ld.param.u64 	%rd299, [default_function_kernel0_param_0];
	mad.lo.s32 	%r2143, %r2366, 18816, %r66;
	cvta.to.global.u64 	%rd206, %rd299;
	mul.wide.u32 	%rd207, %r2143, 4;
	add.s64 	%rd208, %rd206, %rd207;
	ld.global.nc.f32 	%f449, [%rd208];
$L__BB0_148:
	mov.u32 	%r2144, %tid.z;
	shl.b32 	%r2145, %r2144, 11;
	mov.u32 	%r2146, %tid.y;
	shl.b32 	%r2147, %r2146, 10;
	add.s32 	%r2148, %r2145, %r2147;
	mov.u32 	%r2149, %tid.x;
	mad.lo.s32 	%r2150, %r2149, 74, %r2148;
	shl.b32 	%r2151, %r2150, 2;
	mov.u32 	%r2152, _ZZ24default_function_kernel0E15pad_temp_shared;
	add.s32 	%r2153, %r2152, %r2151;
	st.shared.f32 	[%r2153+268], %f449;
$L__BB0_149:
	@%p20 bra 	$L__BB0_153;
	mov.u32 	%r2154, %tid.x;
	mad.lo.s32 	%r2156, %r2154, 10, 4;
	shr.u32 	%r2157, %r2156, 4;
	and.b32  	%r2158, %r2157, 3;
	mov.u32 	%r2159, %ctaid.y;
	shl.b32 	%r2161, %r2159, 1;
	or.b32  	%r2162, %r2158, %r2161;
	setp.eq.s32 	%p488, %r2162, 0;
	add.s32 	%r2163, %r2161, %r2158;
	setp.gt.u32 	%p489, %r2163, 14;
	and.b32  	%r2164, %r2156, 14;
	setp.eq.s32 	%p490, %r2164, 0;
	or.pred  	%p491, %p488, %p490;
	or.pred  	%p492, %p491, %p489;
	mov.f32 	%f450, 0f00000000;
	@%p492 bra 	$L__BB0_152;
	ld.param.u64 	%rd300, [default_function_kernel0_param_0];
	mad.lo.s32 	%r2165, %r2366, 18816, %r67;
	cvta.to.global.u64 	%rd209, %rd300;
	mul.wide.u32 	%rd210, %r2165, 4;
	add.s64 	%rd211, %rd209, %rd210;
	ld.global.nc.f32 	%f450, [%rd211];
$L__BB0_152:
	mov.u32 	%r2166, %tid.z;
	shl.b32 	%r2167, %r2166, 11;
	mov.u32 	%r2168, %tid.y;
	shl.b32 	%r2169, %r2168, 10;
	add.s32 	%r2170, %r2167, %r2169;
	mov.u32 	%r2171, %tid.x;
	mad.lo.s32 	%r2172, %r2171, 74, %r2170;
	shl.b32 	%r2173, %r2172, 2;
	mov.u32 	%r2174, _ZZ24default_function_kernel0E15pad_temp_shared;
	add.s32 	%r2175, %r2174, %r2173;
	st.shared.f32 	[%r2175+272], %f450;
$L__BB0_153:
	@%p21 bra 	$L__BB0_157;
	mov.u32 	%r2176, %tid.x;
	mad.lo.s32 	%r2178, %r2176, 10, 5;
	shr.u32 	%r2179, %r2178, 4;
	and.b32  	%r2180, %r2179, 3;
	mov.u32 	%r2181, %ctaid.y;
	shl.b32 	%r2182, %r2181, 1;
	or.b32  	%r2183, %r2180, %r2182;
	setp.eq.s32 	%p493, %r2183, 0;
	add.s32 	%r2184, %r2182, %r2180;
	setp.gt.u32 	%p494, %r2184, 14;
	mad.lo.s32 	%r2186, %r2176, 6, 10;
	and.b32  	%r2187, %r2186, 14;
	setp.eq.s32 	%p495, %r2187, 0;
	or.pred  	%p496, %p493, %p495;
	or.pred  	%p497, %p496, %p494;
	mov.f32 	%f451, 0f00000000;
	@%p497 bra 	$L__BB0_156;
	ld.param.u64 	%rd301, [default_function_kernel0_param_0];
	mad.lo.s32 	%r2188, %r2366, 18816, %r68;
	cvta.to.global.u64 	%rd212, %rd301;
	mul.wide.u32 	%rd213, %r2188, 4;
	add.s64 	%rd214, %rd212, %rd213;
	ld.global.nc.f32 	%f451, [%rd214];
$L__BB0_156:
	mov.u32 	%r2189, %tid.z;
	shl.b32 	%r2190, %r2189, 11;
	mov.u32 	%r2191, %tid.y;
	shl.b32 	%r2192, %r2191, 10;
	add.s32 	%r2193, %r2190, %r2192;
	mov.u32 	%r2194, %tid.x;
	mad.lo.s32 	%r2195, %r2194, 74, %r2193;
	shl.b32 	%r2196, %r2195, 2;
	mov.u32 	%r2197, _ZZ24default_function_kernel0E15pad_temp_shared;
	add.s32 	%r2198, %r2197, %r2196;
	st.shared.f32 	[%r2198+276], %f451;
$L__BB0_157:
	@%p22 bra 	$L__BB0_161;
	mov.u32 	%r2199, %tid.x;
	mad.lo.s32 	%r2201, %r2199, 10, 6;
	shr.u32 	%r2202, %r2201, 4;
	and.b32  	%r2203, %r2202, 3;
	mov.u32 	%r2204, %ctaid.y;
	shl.b32 	%r2206, %r2204, 1;
	or.b32  	%r2207, %r2203, %r2206;
	setp.eq.s32 	%p498, %r2207, 0;
	add.s32 	%r2208, %r2206, %r2203;
	setp.gt.u32 	%p499, %r2208, 14;
	and.b32  	%r2209, %r2201, 14;
	setp.eq.s32 	%p500, %r2209, 0;
	or.pred  	%p501, %p498, %p500;
	or.pred  	%p502, %p501, %p499;
	mov.f32 	%f452, 0f00000000;
	@%p502 bra 	$L__BB0_160;
	ld.param.u64 	%rd302, [default_function_kernel0_param_0];
	mad.lo.s32 	%r2210, %r2366, 18816, %r69;
	cvta.to.global.u64 	%rd215, %rd302;
	mul.wide.u32 	%rd216, %r2210, 4;
	add.s64 	%rd217, %rd215, %rd216;
	ld.global.nc.f32 	%f452, [%rd217];
$L__BB0_160:
	mov.u32 	%r2211, %tid.z;
	shl.b32 	%r2212, %r2211, 11;
	mov.u32 	%r2213, %tid.y;
	shl.b32 	%r2214, %r2213, 10;
	add.s32 	%r2215, %r2212, %r2214;
	mov.u32 	%r2216, %tid.x;
	mad.lo.s32 	%r2217, %r2216, 74, %r2215;
	shl.b32 	%r2218, %r2217, 2;
	mov.u32 	%r2219, _ZZ24default_function_kernel0E15pad_temp_shared;
	add.s32 	%r2220, %r2219, %r2218;
	st.shared.f32 	[%r2220+280], %f452;
$L__BB0_161:
	@%p23 bra 	$L__BB0_165;
	mov.u32 	%r2221, %tid.x;
	mad.lo.s32 	%r2223, %r2221, 10, 7;
	shr.u32 	%r2224, %r2223, 4;
	and.b32  	%r2225, %r2224, 3;
	mov.u32 	%r2226, %ctaid.y;
	shl.b32 	%r2227, %r2226, 1;
	or.b32  	%r2228, %r2225, %r2227;
	setp.eq.s32 	%p503, %r2228, 0;
	add.s32 	%r2229, %r2227, %r2225;
	setp.gt.u32 	%p504, %r2229, 14;
	mul.lo.s32 	%r2231, %r2221, 6;
	and.b32  	%r2232, %r2231, 14;
	setp.eq.s32 	%p505, %r2232, 8;
	or.pred  	%p506, %p503, %p505;
	or.pred  	%p507, %p506, %p504;
	mov.f32 	%f453, 0f00000000;
	@%p507 bra 	$L__BB0_164;
	ld.param.u64 	%rd303, [default_function_kernel0_param_0];
	mad.lo.s32 	%r2233, %r2366, 18816, %r70;
	cvta.to.global.u64 	%rd218, %rd303;
	mul.wide.u32 	%rd219, %r2233, 4;
	add.s64 	%rd220, %rd218, %rd219;
	ld.global.nc.f32 	%f453, [%rd220];
$L__BB0_164:
	mov.u32 	%r2234, %tid.z;
	shl.b32 	%r2235, %r2234, 11;
	mov.u32 	%r2236, %tid.y;
	shl.b32 	%r2237, %r2236, 10;
	add.s32 	%r2238, %r2235, %r2237;
	mov.u32 	%r2239, %tid.x;
	mad.lo.s32 	%r2240, %r2239, 74, %r2238;
	shl.b32 	%r2241, %r2240, 2;
	mov.u32 	%r2242, _ZZ24default_function_kernel0E15pad_temp_shared;
	add.s32 	%r2243, %r2242, %r2241;
	st.shared.f32 	[%r2243+284], %f453;
$L__BB0_165:
	@%p24 bra 	$L__BB0_169;
	mov.u32 	%r2244, %tid.x;
	mul.lo.s32 	%r2246, %r2244, 10;
	add.s32 	%r2247, %r2246, 8;
	shr.u32 	%r2248, %r2247, 4;
	and.b32  	%r2249, %r2248, 3;
	mov.u32 	%r2250, %ctaid.y;
	shl.b32 	%r2251, %r2250, 1;
	or.b32  	%r2252, %r2249, %r2251;
	setp.eq.s32 	%p508, %r2252, 0;
	add.s32 	%r2253, %r2251, %r2249;
	setp.gt.u32 	%p509, %r2253, 14;
	and.b32  	%r2255, %r2246, 14;
	setp.eq.s32 	%p510, %r2255, 8;
	or.pred  	%p511, %p508, %p510;
	or.pred  	%p512, %p511, %p509;
	mov.f32 	%f454, 0f00000000;
	@%p512 bra 	$L__BB0_168;
	ld.param.u64 	%rd304, [default_function_kernel0_param_0];
	mad.lo.s32 	%r2256, %r2366, 18816, %r71;
	cvta.to.global.u64 	%rd221, %rd304;
	mul.wide.u32 	%rd222, %r2256, 4;
	add.s64 	%rd223, %rd221, %rd222;
	ld.global.nc.f32 	%f454, [%rd223];
$L__BB0_168:
	mov.u32 	%r2257, %tid.z;
	shl.b32 	%r2258, %r2257, 11;
	mov.u32 	%r2259, %tid.y;
	shl.b32 	%r2260, %r2259, 10;
	add.s32 	%r2261, %r2258, %r2260;
	mov.u32 	%r2262, %tid.x;
	mad.lo.s32 	%r2263, %r2262, 74, %r2261;
	shl.b32 	%r2264, %r2263, 2;
	mov.u32 	%r2265, _ZZ24default_function_kernel0E15pad_temp_shared;
	add.s32 	%r2266, %r2265, %r2264;
	st.shared.f32 	[%r2266+288], %f454;
$L__BB0_169:
	@%p25 bra 	$L__BB0_173;
	mov.u32 	%r2267, %tid.x;
	mul.lo.s32 	%r2268, %r2267, 10;
	add.s32 	%r2269, %r2268, 9;
	shr.u32 	%r2270, %r2269, 4;
	and.b32  	%r2271, %r2270, 3;
	mov.u32 	%r2272, %ctaid.y;
	shl.b32 	%r2273, %r2272, 1;
	or.b32  	%r2274, %r2271, %r2273;
	setp.eq.s32 	%p513, %r2274, 0;
	add.s32 	%r2275, %r2273, %r2271;
	setp.gt.u32 	%p514, %r2275, 14;
	mad.lo.s32 	%r2277, %r2267, 12, %r2268;
	add.s32 	%r2279, %r2277, 6;
	and.b32  	%r2280, %r2279, 14;
	setp.eq.s32 	%p515, %r2280, 0;
	or.pred  	%p516, %p513, %p515;
	or.pred  	%p517, %p516, %p514;
	mov.f32 	%f455, 0f00000000;
	@%p517 bra 	$L__BB0_172;
	ld.param.u64 	%rd305, [default_function_kernel0_param_0];
	mad.lo.s32 	%r2281, %r2366, 18816, %r72;
	cvta.to.global.u64 	%rd224, %rd305;
	mul.wide.u32 	%rd225, %r2281, 4;
	add.s64 	%rd226, %rd224, %rd225;
	ld.global.nc.f32 	%f455, [%rd226];
$L__BB0_172:
	mov.u32 	%r2282, %tid.z;
	shl.b32 	%r2283, %r2282, 11;
	mov.u32 	%r2284, %tid.y;
	shl.b32 	%r2285, %r2284, 10;
	add.s32 	%r2286, %r2283, %r2285;
	mov.u32 	%r2287, %tid.x;
	mad.lo.s32 	%r2288, %r2287, 74, %r2286;
	shl.b32 	%r2289, %r2288, 2;
	mov.u32 	%r2290, _ZZ24default_function_kernel0E15pad_temp_shared;
	add.s32 	%r2291, %r2290, %r2289;
	st.shared.f32 	[%r2291+292], %f455;
$L__BB0_173:
	ld.param.u64 	%rd306, [default_function_kernel0_param_1];
	mov.u32 	%r2292, %ctaid.z;
	mov.u32 	%r2293, %tid.z;
	mul.lo.s32 	%r2294, %r2293, 3456;
	mad.lo.s32 	%r2295, %r2292, 10368, %r2294;
	mov.u32 	%r2296, %tid.y;
	mad.lo.s32 	%r2297, %r2296, 1728, %r2295;
	mov.u32 	%r2298, %tid.x;
	mul.lo.s32 	%r2299, %r2298, 62;
	add.s32 	%r2300, %r2297, %r2299;
	mad.lo.s32 	%r2301, %r2366, 864, %r2300;
	cvta.to.global.u64 	%rd227, %rd306;
	mul.wide.u32 	%rd228, %r2301, 4;
	add.s64 	%rd1, %rd227, %rd228;
	ld.global.nc.f32 	%f230, [%rd1];
	mul.lo.s32 	%r2302, %r2296, 864;
	mad.lo.s32 	%r2303, %r2293, 1728, %r2302;
	add.s32 	%r2304, %r2303, %r2299;
	shl.b32 	%r2305, %r2304, 2;
	mov.u32 	%r2306, _ZZ24default_function_kernel0E13kernel_shared;
	add.s32 	%r2307, %r2306, %r2305;
	st.shared.f32 	[%r2307], %f230;
	ld.global.nc.f32 	%f231, [%rd1+4];
	st.shared.f32 	[%r2307+4], %f231;
	ld.global.nc.f32 	%f232, [%rd1+8];
	st.shared.f32 	[%r2307+8], %f232;
	ld.global.nc.f32 	%f233, [%rd1+12];
	st.shared.f32 	[%r2307+12], %f233;
	ld.global.nc.f32 	%f234, [%rd1+16];
	st.shared.f32 	[%r2307+16], %f234;
	ld.global.nc.f32 	%f235, [%rd1+20];
	st.shared.f32 	[%r2307+20], %f235;
	ld.global.nc.f32 	%f236, [%rd1+24];
	st.shared.f32 	[%r2307+24], %f236;
	ld.global.nc.f32 	%f237, [%rd1+28];
	st.shared.f32 	[%r2307+28], %f237;
	ld.global.nc.f32 	%f238, [%rd1+32];
	st.shared.f32 	[%r2307+32], %f238;
	ld.global.nc.f32 	%f239, [%rd1+36];
	st.shared.f32 	[%r2307+36], %f239;
	ld.global.nc.f32 	%f240, [%rd1+40];
	st.shared.f32 	[%r2307+40], %f240;
	ld.global.nc.f32 	%f241, [%rd1+44];
	st.shared.f32 	[%r2307+44], %f241;
	ld.global.nc.f32 	%f242, [%rd1+48];
	st.shared.f32 	[%r2307+48], %f242;
	ld.global.nc.f32 	%f243, [%rd1+52];
	st.shared.f32 	[%r2307+52], %f243;
	ld.global.nc.f32 	%f244, [%rd1+56];
	st.shared.f32 	[%r2307+56], %f244;
	ld.global.nc.f32 	%f245, [%rd1+60];
	st.shared.f32 	[%r2307+60], %f245;
	ld.global.nc.f32 	%f246, [%rd1+64];
	st.shared.f32 	[%r2307+64], %f246;
	ld.global.nc.f32 	%f247, [%rd1+68];
	st.shared.f32 	[%r2307+68], %f247;
	ld.global.nc.f32 	%f248, [%rd1+72];
	st.shared.f32 	[%r2307+72], %f248;
	ld.global.nc.f32 	%f249, [%rd1+76];
	st.shared.f32 	[%r2307+76], %f249;
	ld.global.nc.f32 	%f250, [%rd1+80];
	st.shared.f32 	[%r2307+80], %f250;
	ld.global.nc.f32 	%f251, [%rd1+84];
	st.shared.f32 	[%r2307+84], %f251;
	ld.global.nc.f32 	%f252, [%rd1+88];
	st.shared.f32 	[%r2307+88], %f252;
	ld.global.nc.f32 	%f253, [%rd1+92];
	st.shared.f32 	[%r2307+92], %f253;
	ld.global.nc.f32 	%f254, [%rd1+96];
	st.shared.f32 	[%r2307+96], %f254;
	ld.global.nc.f32 	%f255, [%rd1+100];
	st.shared.f32 	[%r2307+100], %f255;
	ld.global.nc.f32 	%f256, [%rd1+104];
	st.shared.f32 	[%r2307+104], %f256;
	ld.global.nc.f32 	%f257, [%rd1+108];
	st.shared.f32 	[%r2307+108], %f257;
	ld.global.nc.f32 	%f258, [%rd1+112];
	st.shared.f32 	[%r2307+112], %f258;
	ld.global.nc.f32 	%f259, [%rd1+116];
	st.shared.f32 	[%r2307+116], %f259;
	ld.global.nc.f32 	%f260, [%rd1+120];
	st.shared.f32 	[%r2307+120], %f260;
	ld.global.nc.f32 	%f261, [%rd1+124];
	st.shared.f32 	[%r2307+124], %f261;
	ld.global.nc.f32 	%f262, [%rd1+128];
	st.shared.f32 	[%r2307+128], %f262;
	ld.global.nc.f32 	%f263, [%rd1+132];
	st.shared.f32 	[%r2307+132], %f263;
	ld.global.nc.f32 	%f264, [%rd1+136];
	st.shared.f32 	[%r2307+136], %f264;
	ld.global.nc.f32 	%f265, [%rd1+140];
	st.shared.f32 	[%r2307+140], %f265;
	ld.global.nc.f32 	%f266, [%rd1+144];
	st.shared.f32 	[%r2307+144], %f266;
	ld.global.nc.f32 	%f267, [%rd1+148];
	st.shared.f32 	[%r2307+148], %f267;
	ld.global.nc.f32 	%f268, [%rd1+152];
	st.shared.f32 	[%r2307+152], %f268;
	ld.global.nc.f32 	%f269, [%rd1+156];
	st.shared.f32 	[%r2307+156], %f269;
	ld.global.nc.f32 	%f270, [%rd1+160];
	st.shared.f32 	[%r2307+160], %f270;
	ld.global.nc.f32 	%f271, [%rd1+164];
	st.shared.f32 	[%r2307+164], %f271;
	ld.global.nc.f32 	%f272, [%rd1+168];
	st.shared.f32 	[%r2307+168], %f272;
	ld.global.nc.f32 	%f273, [%rd1+172];
	st.shared.f32 	[%r2307+172], %f273;
	ld.global.nc.f32 	%f274, [%rd1+176];
	st.shared.f32 	[%r2307+176], %f274;
	ld.global.nc.f32 	%f275, [%rd1+180];
	st.shared.f32 	[%r2307+180], %f275;
	ld.global.nc.f32 	%f276, [%rd1+184];
	st.shared.f32 	[%r2307+184], %f276;
	ld.global.nc.f32 	%f277, [%rd1+188];
	st.shared.f32 	[%r2307+188], %f277;
	ld.global.nc.f32 	%f278, [%rd1+192];
	st.shared.f32 	[%r2307+192], %f278;
	ld.global.nc.f32 	%f279, [%rd1+196];
	st.shared.f32 	[%r2307+196], %f279;
	ld.global.nc.f32 	%f280, [%rd1+200];
	st.shared.f32 	[%r2307+200], %f280;
	ld.global.nc.f32 	%f281, [%rd1+204];
	st.shared.f32 	[%r2307+204], %f281;
	ld.global.nc.f32 	%f282, [%rd1+208];
	st.shared.f32 	[%r2307+208], %f282;
	ld.global.nc.f32 	%f283, [%rd1+212];
	st.shared.f32 	[%r2307+212], %f283;
	ld.global.nc.f32 	%f284, [%rd1+216];
	st.shared.f32 	[%r2307+216], %f284;
	ld.global.nc.f32 	%f285, [%rd1+220];
	st.shared.f32 	[%r2307+220], %f285;
	ld.global.nc.f32 	%f286, [%rd1+224];
	st.shared.f32 	[%r2307+224], %f286;
	ld.global.nc.f32 	%f287, [%rd1+228];
	st.shared.f32 	[%r2307+228], %f287;
	@%p26 bra 	$L__BB0_175;
	ld.global.nc.f32 	%f288, [%rd1+232];
	mov.u32 	%r2308, %tid.z;
	mov.u32 	%r2309, %tid.y;
	mul.lo.s32 	%r2310, %r2309, 864;
	mad.lo.s32 	%r2311, %r2308, 1728, %r2310;
	mov.u32 	%r2312, %tid.x;
	mad.lo.s32 	%r2313, %r2312, 62, %r2311;
	shl.b32 	%r2314, %r2313, 2;
	mov.u32 	%r2315, _ZZ24default_function_kernel0E13kernel_shared;
	add.s32 	%r2316, %r2315, %r2314;
	st.shared.f32 	[%r2316+232], %f288;
$L__BB0_175:
	@%p27 bra 	$L__BB0_177;
	ld.global.nc.f32 	%f289, [%rd1+236];
	mov.u32 	%r2317, %tid.z;
	mov.u32 	%r2318, %tid.y;
	mul.lo.s32 	%r2319, %r2318, 864;
	mad.lo.s32 	%r2320, %r2317, 1728, %r2319;
	mov.u32 	%r2321, %tid.x;
	mad.lo.s32 	%r2322, %r2321, 62, %r2320;
	shl.b32 	%r2323, %r2322, 2;
	mov.u32 	%r2324, _ZZ24default_function_kernel0E13kernel_shared;
	add.s32 	%r2325, %r2324, %r2323;
	st.shared.f32 	[%r2325+236], %f289;
$L__BB0_177:
	@%p28 bra 	$L__BB0_179;
	ld.global.nc.f32 	%f290, [%rd1+240];
	mov.u32 	%r2326, %tid.z;
	mov.u32 	%r2327, %tid.y;
	mul.lo.s32 	%r2328, %r2327, 864;
	mad.lo.s32 	%r2329, %r2326, 1728, %r2328;
	mov.u32 	%r2330, %tid.x;
	mad.lo.s32 	%r2331, %r2330, 62, %r2329;
	shl.b32 	%r2332, %r2331, 2;
	mov.u32 	%r2333, _ZZ24default_function_kernel0E13kernel_shared;
	add.s32 	%r2334, %r2333, %r2332;
	st.shared.f32 	[%r2334+240], %f290;
$L__BB0_179:
	@%p29 bra 	$L__BB0_181;
	ld.global.nc.f32 	%f291, [%rd1+244];
	mov.u32 	%r2335, %tid.z;
	mov.u32 	%r2336, %tid.y;
	mul.lo.s32 	%r2337, %r2336, 864;
	mad.lo.s32 	%r2338, %r2335, 1728, %r2337;
	mov.u32 	%r2339, %tid.x;
	mad.lo.s32 	%r2340, %r2339, 62, %r2338;
	shl.b32 	%r2341, %r2340, 2;
	mov.u32 	%r2342, _ZZ24default_function_kernel0E13kernel_shared;
	add.s32 	%r2343, %r2342, %r2341;
	st.shared.f32 	[%r2343+244], %f291;
$L__BB0_181:
	mov.u32 	%r2345, %tid.z;
	mov.u32 	%r2346, _ZZ24default_function_kernel0E13kernel_shared;
	mad.lo.s32 	%r2347, %r2345, 6912, %r2346;
	add.s32 	%r2367, %r2347, 3524;
	bar.sync 	0;
	mov.b32 	%r2368, 256;
$L__BB0_182:
	mov.u32 	%r2348, %tid.y;
	shl.b32 	%r2349, %r2348, 6;
	mov.u32 	%r2350, %tid.x;
	shl.b32 	%r2351, %r2350, 2;
	add.s32 	%r2352, %r2349, %r2351;
	mov.u32 	%r2353, _ZZ24default_function_kernel0E15pad_temp_shared;
	add.s32 	%r2354, %r2353, %r2352;
	add.s32 	%r2355, %r2354, %r2368;
	ld.shared.f32 	%f292, [%r2355+-256];
	ld.shared.f32 	%f293, [%r2355];
	ld.shared.f32 	%f294, [%r2367+-3524];
	ld.shared.f32 	%f295, [%r2367+-3488];
	ld.shared.f32 	%f296, [%r2367+-68];
	ld.shared.f32 	%f297, [%r2367+-32];
	fma.rn.f32 	%f298, %f292, %f294, %f457;
	fma.rn.f32 	%f299, %f292, %f296, %f456;
	fma.rn.f32 	%f300, %f293, %f295, %f298;
	fma.rn.f32 	%f301, %f293, %f297, %f299;
	ld.shared.f32 	%f302, [%r2355+-252];
	ld.shared.f32 	%f303, [%r2355+4];
	ld.shared.f32 	%f304, [%r2367+-3520];
	ld.shared.f32 	%f305, [%r2367+-3484];
	ld.shared.f32 	%f306, [%r2367+-64];
	ld.shared.f32 	%f307, [%r2367+-28];
	fma.rn.f32 	%f308, %f302, %f304, %f300;
	fma.rn.f32 	%f309, %f302, %f306, %f301;
	fma.rn.f32 	%f310, %f303, %f305, %f308;
	fma.rn.f32 	%f311, %f303, %f307, %f309;
	ld.shared.f32 	%f312, [%r2355+-248];
	ld.shared.f32 	%f313, [%r2355+8];
	ld.shared.f32 	%f314, [%r2367+-3516];
	ld.shared.f32 	%f315, [%r2367+-3480];
	ld.shared.f32 	%f316, [%r2367+-60];
	ld.shared.f32 	%f317, [%r2367+-24];
	fma.rn.f32 	%f318, %f312, %f314, %f310;
	fma.rn.f32 	%f319, %f312, %f316, %f311;
	fma.rn.f32 	%f320, %f313, %f315, %f318;
	fma.rn.f32 	%f321, %f313, %f317, %f319;
	ld.shared.f32 	%f322, [%r2355+-192];
	ld.shared.f32 	%f323, [%r2355+64];
	ld.shared.f32 	%f324, [%r2367+-3512];
	ld.shared.f32 	%f325, [%r2367+-3476];
	ld.shared.f32 	%f326, [%r2367+-56];
	ld.shared.f32 	%f327, [%r2367+-20];
	fma.rn.f32 	%f328, %f322, %f324, %f320;
	fma.rn.f32 	%f329, %f322, %f326, %f321;
	fma.rn.f32 	%f330, %f323, %f325, %f328;
	fma.rn.f32 	%f331, %f323, %f327, %f329;
	ld.shared.f32 	%f332, [%r2355+-188];
	ld.shared.f32 	%f333, [%r2355+68];
	ld.shared.f32 	%f334, [%r2367+-3508];
	ld.shared.f32 	%f335, [%r2367+-3472];
	ld.shared.f32 	%f336, [%r2367+-52];
	ld.shared.f32 	%f337, [%r2367+-16];
	fma.rn.f32 	%f338, %f332, %f334, %f330;
	fma.rn.f32 	%f339, %f332, %f336, %f331;
	fma.rn.f32 	%f340, %f333, %f335, %f338;
	fma.rn.f32 	%f341, %f333, %f337, %f339;
	ld.shared.f32 	%f342, [%r2355+-184];
	ld.shared.f32 	%f343, [%r2355+72];
	ld.shared.f32 	%f344, [%r2367+-3504];
	ld.shared.f32 	%f345, [%r2367+-3468];
	ld.shared.f32 	%f346, [%r2367+-48];
	ld.shared.f32 	%f347, [%r2367+-12];
	fma.rn.f32 	%f348, %f342, %f344, %f340;
	fma.rn.f32 	%f349, %f342, %f346, %f341;
	fma.rn.f32 	%f350, %f343, %f345, %f348;
	fma.rn.f32 	%f351, %f343, %f347, %f349;
	ld.shared.f32 	%f352, [%r2355+-128];
	ld.shared.f32 	%f353, [%r2355+128];
	ld.shared.f32 	%f354, [%r2367+-3500];
	ld.shared.f32 	%f355, [%r2367+-3464];
	ld.shared.f32 	%f356, [%r2367+-44];
	ld.shared.f32 	%f357, [%r2367+-8];
	fma.rn.f32 	%f358, %f352, %f354, %f350;
	fma.rn.f32 	%f359, %f352, %f356, %f351;
	fma.rn.f32 	%f360, %f353, %f355, %f358;
	fma.rn.f32 	%f361, %f353, %f357, %f359;
	ld.shared.f32 	%f362, [%r2355+-124];
	ld.shared.f32 	%f363, [%r2355+132];
	ld.shared.f32 	%f364, [%r2367+-3496];
	ld.shared.f32 	%f365, [%r2367+-3460];
	ld.shared.f32 	%f366, [%r2367+-40];
	ld.shared.f32 	%f367, [%r2367+-4];
	fma.rn.f32 	%f368, %f362, %f364, %f360;
	fma.rn.f32 	%f369, %f362, %f366, %f361;
	fma.rn.f32 	%f370, %f363, %f365, %f368;
	fma.rn.f32 	%f371, %f363, %f367, %f369;
	ld.shared.f32 	%f372, [%r2355+-120];
	ld.shared.f32 	%f373, [%r2355+136];
	ld.shared.f32 	%f374, [%r2367+-3492];
	ld.shared.f32 	%f375, [%r2367+-3456];
	ld.shared.f32 	%f376, [%r2367+-36];
	ld.shared.f32 	%f377, [%r2367];
	fma.rn.f32 	%f378, %f372, %f374, %f370;
	fma.rn.f32 	%f379, %f372, %f376, %f371;
	fma.rn.f32 	%f457, %f373, %f375, %f378;
	fma.rn.f32 	%f456, %f373, %f377, %f379;
	add.s32 	%r2368, %r2368, 512;
	add.s32 	%r2367, %r2367, 72;
	setp.ne.s32 	%p518, %r2368, 24832;
	@%p518 bra 	$L__BB0_182;
	mov.b32 	%r2366, 1;
	mov.pred 	%p520, 0;
	@%p30 bra 	$L__BB0_1;
	ld.param.u64 	%rd307, [default_function_kernel0_param_2];
	cvta.to.global.u64 	%rd229, %rd307;
	mov.u32 	%r2357, %ctaid.z;
	mov.u32 	%r2358, %tid.z;
	mov.u32 	%r2359, %tid.y;
	mov.u32 	%r2360, %tid.x;
	mad.lo.s32 	%r2361, %r2358, 392, %r2360;
	mad.lo.s32 	%r2362, %r2357, 1176, %r2361;
	mov.u32 	%r2363, %ctaid.y;
	mad.lo.s32 	%r2364, %r2363, 28, %r2362;
	mad.lo.s32 	%r2365, %r2359, 14, %r2364;
	mul.wide.u32 	%rd230, %r2365, 4;
	add.s64 	%rd231, %rd229, %rd230;
	st.global.f32 	[%rd231], %f457;
	st.global.f32 	[%rd231+784], %f456;
	ret;

}
	// .globl	_Z6conv2dPfPKfS_
.visible .entry _Z6conv2dPfPKfS_(
	.param .u64 .ptr .align 1 _Z6conv2dPfPKfS__param_0,
	.param .u64 .ptr .align 1 _Z6conv2dPfPKfS__param_1,
	.param .u64 .ptr .align 1 _Z6conv2dPfPKfS__param_2
)
{
	.reg .pred 	%p<15>;
	.reg .b16 	%rs<5>;
	.reg .b32 	%r<243>;
	.reg .b32 	%f<629>;
	.reg .b64 	%rd<275>;

	ld.param.u64 	%rd4, [_Z6conv2dPfPKfS__param_0];
	ld.param.u64 	%rd2, [_Z6conv2dPfPKfS__param_1];
	ld.param.u64 	%rd3, [_Z6conv2dPfPKfS__param_2];
	cvta.to.global.u64 	%rd1, %rd4;
	mov.u32 	%r46, %ctaid.x;
	mul.hi.u32 	%r47, %r46, -1840700269;
	shr.u32 	%r1, %r47, 3;
	mul.lo.s32 	%r48, %r1, 14;
	sub.s32 	%r2, %r46, %r48;
	mov.u32 	%r3, %tid.x;
	cvt.u16.u32 	%rs1, %r3;
	mul.hi.u16 	%rs2, %rs1, 683;
	cvt.u32.u16 	%r4, %rs2;
	mul.lo.s16 	%rs3, %rs2, 96;
	sub.s16 	%rs4, %rs1, %rs3;
	cvt.u32.u16 	%r5, %rs4;
	setp.gt.u32 	%p1, %r3, 767;
	@%p1 bra 	$L__BB1_7;
	mov.u32 	%r6, %ntid.x;
	add.s32 	%r49, %r3, %r6;
	max.u32 	%r50, %r49, 768;
	setp.lt.u32 	%p2, %r49, 768;
	selp.u32 	%r51, 1, 0, %p2;
	add.s32 	%r52, %r49, %r51;
	sub.s32 	%r53, %r50, %r52;
	div.u32 	%r54, %r53, %r6;
	add.s32 	%r7, %r54, %r51;
	and.b32  	%r55, %r7, 3;
	setp.eq.s32 	%p3, %r55, 3;
	mov.u32 	%r238, %r3;
	@%p3 bra 	$L__BB1_4;
	add.s32 	%r56, %r7, 1;
	and.b32  	%r57, %r56, 3;
	shl.b32 	%r58, %r3, 2;
	mov.u32 	%r59, shared_input;
	add.s32 	%r235, %r59, %r58;
	shl.b32 	%r9, %r6, 2;
	neg.s32 	%r234, %r57;
	mad.lo.s32 	%r238, %r6, %r57, %r3;
$L__BB1_3:
	.pragma "nounroll";
	mov.b32 	%r60, 0;
	st.shared.u32 	[%r235], %r60;
	add.s32 	%r235, %r235, %r9;
	add.s32 	%r234, %r234, 1;
	setp.ne.s32 	%p4, %r234, 0;
	@%p4 bra 	$L__BB1_3;
$L__BB1_4:
	setp.lt.u32 	%p5, %r7, 3;
	@%p5 bra 	$L__BB1_7;
	shl.b32 	%r17, %r6, 2;
	shl.b32 	%r61, %r238, 2;
	mov.u32 	%r62, shared_input;
	add.s32 	%r237, %r62, %r61;
	shl.b32 	%r19, %r6, 4;
	shl.b32 	%r20, %r6, 3;
	mul.lo.s32 	%r21, %r6, 12;
$L__BB1_6:
	mov.b32 	%r63, 0;
	st.shared.u32 	[%r237], %r63;
	add.s32 	%r64, %r237, %r17;
	st.shared.u32 	[%r64], %r63;
	add.s32 	%r65, %r237, %r20;
	st.shared.u32 	[%r65], %r63;
	add.s32 	%r66, %r237, %r21;
	st.shared.u32 	[%r66], %r63;
	add.s32 	%r238, %r238, %r17;
	add.s32 	%r237, %r237, %r19;
	setp.lt.u32 	%p6, %r238, 768;
	@%p6 bra 	$L__BB1_6;
$L__BB1_7:
	shl.b32 	%r26, %r1, 4;
	setp.ne.s32 	%p7, %r2, 0;
	max.u32 	%r67, %r2, 1;
	add.s32 	%r27, %r67, -1;
	min.u32 	%r68, %r2, 12;
	add.s32 	%r28, %r68, 2;
	bar.sync 	0;
	@%p7 bra 	$L__BB1_13;
	sub.s32 	%r83, %r28, %r27;
	mul.lo.s32 	%r29, %r83, 14;
	mul.lo.s32 	%r30, %r27, 14;
	mov.u32 	%r241, %r4;
$L__BB1_9:
	setp.le.u32 	%p11, %r29, %r5;
	@%p11 bra 	$L__BB1_12;
	add.s32 	%r84, %r26, %r241;
	mad.lo.s32 	%r40, %r84, 196, %r30;
	mul.lo.s32 	%r41, %r241, 48;
	mov.u32 	%r242, %r5;
$L__BB1_11:
	shr.u32 	%r85, %r242, 1;
	mul.hi.u32 	%r86, %r85, -1840700269;
	shr.u32 	%r87, %r86, 2;
	mul.lo.s32 	%r88, %r87, 14;
	sub.s32 	%r89, %r242, %r88;
	add.s32 	%r90, %r40, %r242;
	mul.wide.u32 	%rd7, %r90, 4;
	add.s64 	%rd8, %rd1, %rd7;
	ld.global.nc.f32 	%f4, [%rd8];
	shl.b32 	%r91, %r87, 4;
	add.s32 	%r92, %r41, %r89;
	add.s32 	%r93, %r91, %r92;
	shl.b32 	%r94, %r93, 2;
	mov.u32 	%r95, shared_input;
	add.s32 	%r96, %r94, %r95;
	st.shared.f32 	[%r96+68], %f4;
	add.s32 	%r242, %r242, 96;
	setp.lt.u32 	%p12, %r242, %r29;
	@%p12 bra 	$L__BB1_11;
$L__BB1_12:
	add.s32 	%r44, %r241, 7;
	setp.lt.u32 	%p13, %r241, 9;
	mov.u32 	%r241, %r44;
	@%p13 bra 	$L__BB1_9;
	bra.uni 	$L__BB1_18;
$L__BB1_13:
	sub.s32 	%r69, %r28, %r27;
	mul.lo.s32 	%r31, %r69, 14;
	mul.lo.s32 	%r32, %r27, 14;
	mov.u32 	%r239, %r4;
$L__BB1_14:
	setp.le.u32 	%p8, %r31, %r5;
	@%p8 bra 	$L__BB1_17;
	add.s32 	%r70, %r26, %r239;
	mad.lo.s32 	%r34, %r70, 196, %r32;
	mul.lo.s32 	%r35, %r239, 48;
	mov.u32 	%r240, %r5;
$L__BB1_16:
	shr.u32 	%r71, %r240, 1;
	mul.hi.u32 	%r72, %r71, -1840700269;
	shr.u32 	%r73, %r72, 2;
	mul.lo.s32 	%r74, %r73, 14;
	sub.s32 	%r75, %r240, %r74;
	add.s32 	%r76, %r34, %r240;
	mul.wide.u32 	%rd5, %r76, 4;
	add.s64 	%rd6, %rd1, %rd5;
	ld.global.nc.f32 	%f3, [%rd6];
	shl.b32 	%r77, %r73, 4;
	add.s32 	%r78, %r35, %r75;
	add.s32 	%r79, %r78, %r77;
	shl.b32 	%r80, %r79, 2;
	mov.u32 	%r81, shared_input;
	add.s32 	%r82, %r81, %r80;
	st.shared.f32 	[%r82+4], %f3;
	add.s32 	%r240, %r240, 96;
	setp.lt.u32 	%p9, %r240, %r31;
	@%p9 bra 	$L__BB1_16;
$L__BB1_17:
	add.s32 	%r38, %r239, 7;
	setp.lt.u32 	%p10, %r239, 9;
	mov.u32 	%r239, %r38;
	@%p10 bra 	$L__BB1_14;
$L__BB1_18:
	cvta.to.global.u64 	%rd9, %rd2;
	bar.sync 	0;
	shl.b32 	%r45, %r4, 1;
	mad.lo.s32 	%r97, %r1, 13824, %r5;
	mul.wide.u32 	%rd10, %r97, 4;
	add.s64 	%rd11, %rd9, %rd10;
	ld.global.nc.f32 	%f5, [%rd11];
	ld.global.nc.f32 	%f6, [%rd11+384];
	ld.global.nc.f32 	%f7, [%rd11+768];
	ld.global.nc.f32 	%f8, [%rd11+1152];
	ld.global.nc.f32 	%f9, [%rd11+1536];
	add.s32 	%r98, %r97, 480;
	mul.wide.u32 	%rd12, %r98, 4;
	add.s64 	%rd13, %rd9, %rd12;
	ld.global.nc.f32 	%f10, [%rd13];
	add.s32 	%r99, %r97, 576;
	mul.wide.u32 	%rd14, %r99, 4;
	add.s64 	%rd15, %rd9, %rd14;
	ld.global.nc.f32 	%f11, [%rd15];
	add.s32 	%r100, %r97, 672;
	mul.wide.u32 	%rd16, %r100, 4;
	add.s64 	%rd17, %rd9, %rd16;
	ld.global.nc.f32 	%f12, [%rd17];
	add.s32 	%r101, %r97, 768;
	mul.wide.u32 	%rd18, %r101, 4;
	add.s64 	%rd19, %rd9, %rd18;
	ld.global.nc.f32 	%f13, [%rd19];
	shl.b32 	%r102, %r4, 3;
	mov.u32 	%r103, shared_input;
	add.s32 	%r104, %r103, %r102;
	ld.shared.v2.f32 	{%f14, %f15}, [%r104];
	fma.rn.f32 	%f16, %f14, %f5, 0f00000000;
	fma.rn.f32 	%f17, %f15, %f5, 0f00000000;
	fma.rn.f32 	%f18, %f15, %f6, %f16;
	ld.shared.v2.f32 	{%f19, %f20}, [%r104+8];
	fma.rn.f32 	%f21, %f19, %f6, %f17;
	fma.rn.f32 	%f22, %f19, %f7, %f18;
	fma.rn.f32 	%f23, %f20, %f7, %f21;
	ld.shared.v2.f32 	{%f24, %f25}, [%r104+64];
	fma.rn.f32 	%f26, %f24, %f8, %f22;
	fma.rn.f32 	%f27, %f25, %f8, %f23;
	fma.rn.f32 	%f28, %f25, %f9, %f26;
	ld.shared.v2.f32 	{%f29, %f30}, [%r104+72];
	fma.rn.f32 	%f31, %f29, %f9, %f27;
	fma.rn.f32 	%f32, %f29, %f10, %f28;
	fma.rn.f32 	%f33, %f30, %f10, %f31;
	ld.shared.v2.f32 	{%f34, %f35}, [%r104+128];
	fma.rn.f32 	%f36, %f34, %f11, %f32;
	fma.rn.f32 	%f37, %f35, %f11, %f33;
	fma.rn.f32 	%f38, %f35, %f12, %f36;
	ld.shared.v2.f32 	{%f39, %f40}, [%r104+136];
	fma.rn.f32 	%f41, %f39, %f12, %f37;
	fma.rn.f32 	%f42, %f39, %f13, %f38;
	fma.rn.f32 	%f43, %f40, %f13, %f41;
	add.s32 	%r105, %r97, 864;
	mul.wide.u32 	%rd20, %r105, 4;
	add.s64 	%rd21, %rd9, %rd20;
	ld.global.nc.f32 	%f44, [%rd21];
	add.s32 	%r106, %r97, 960;
	mul.wide.u32 	%rd22, %r106, 4;
	add.s64 	%rd23, %rd9, %rd22;
	ld.global.nc.f32 	%f45, [%rd23];
	add.s32 	%r107, %r97, 1056;
	mul.wide.u32 	%rd24, %r107, 4;
	add.s64 	%rd25, %rd9, %rd24;
	ld.global.nc.f32 	%f46, [%rd25];
	add.s32 	%r108, %r97, 1152;
	mul.wide.u32 	%rd26, %r108, 4;
	add.s64 	%rd27, %rd9, %rd26;
	ld.global.nc.f32 	%f47, [%rd27];
	add.s32 	%r109, %r97, 1248;
	mul.wide.u32 	%rd28, %r109, 4;
	add.s64 	%rd29, %rd9, %rd28;
	ld.global.nc.f32 	%f48, [%rd29];
	add.s32 	%r110, %r97, 1344;
	mul.wide.u32 	%rd30, %r110, 4;
	add.s64 	%rd31, %rd9, %rd30;
	ld.global.nc.f32 	%f49, [%rd31];
	add.s32 	%r111, %r97, 1440;
	mul.wide.u32 	%rd32, %r111, 4;
	add.s64 	%rd33, %rd9, %rd32;
	ld.global.nc.f32 	%f50, [%rd33];
	add.s32 	%r112, %r97, 1536;
	mul.wide.u32 	%rd34, %r112, 4;
	add.s64 	%rd35, %rd9, %rd34;
	ld.global.nc.f32 	%f51, [%rd35];
	add.s32 	%r113, %r97, 1632;
	mul.wide.u32 	%rd36, %r113, 4;
	add.s64 	%rd37, %rd9, %rd36;
	ld.global.nc.f32 	%f52, [%rd37];
	ld.shared.v2.f32 	{%f53, %f54}, [%r104+192];
	fma.rn.f32 	%f55, %f53, %f44, %f42;
	fma.rn.f32 	%f56, %f54, %f44, %f43;
	fma.rn.f32 	%f57, %f54, %f45, %f55;
	ld.shared.v2.f32 	{%f58, %f59}, [%r104+200];
	fma.rn.f32 	%f60, %f58, %f45, %f56;
	fma.rn.f32 	%f61, %f58, %f46, %f57;
	fma.rn.f32 	%f62, %f59, %f46, %f60;
	ld.shared.v2.f32 	{%f63, %f64}, [%r104+256];
	fma.rn.f32 	%f65, %f63, %f47, %f61;
	fma.rn.f32 	%f66, %f64, %f47, %f62;
	fma.rn.f32 	%f67, %f64, %f48, %f65;
	ld.shared.v2.f32 	{%f68, %f69}, [%r104+264];
	fma.rn.f32 	%f70, %f68, %f48, %f66;
	fma.rn.f32 	%f71, %f68, %f49, %f67;
	fma.rn.f32 	%f72, %f69, %f49, %f70;
	ld.shared.v2.f32 	{%f73, %f74}, [%r104+320];
	fma.rn.f32 	%f75, %f73, %f50, %f71;
	fma.rn.f32 	%f76, %f74, %f50, %f72;
	fma.rn.f32 	%f77, %f74, %f51, %f75;
	ld.shared.v2.f32 	{%f78, %f79}, [%r104+328];
	fma.rn.f32 	%f80, %f78, %f51, %f76;
	fma.rn.f32 	%f81, %f78, %f52, %f77;
	fma.rn.f32 	%f82, %f79, %f52, %f80;
	add.s32 	%r114, %r97, 1728;
	mul.wide.u32 	%rd38, %r114, 4;
	add.s64 	%rd39, %rd9, %rd38;
	ld.global.nc.f32 	%f83, [%rd39];
	add.s32 	%r115, %r97, 1824;
	mul.wide.u32 	%rd40, %r115, 4;
	add.s64 	%rd41, %rd9, %rd40;
	ld.global.nc.f32 	%f84, [%rd41];
	add.s32 	%r116, %r97, 1920;
	mul.wide.u32 	%rd42, %r116, 4;
	add.s64 	%rd43, %rd9, %rd42;
	ld.global.nc.f32 	%f85, [%rd43];
	add.s32 	%r117, %r97, 2016;
	mul.wide.u32 	%rd44, %r117, 4;
	add.s64 	%rd45, %rd9, %rd44;
	ld.global.nc.f32 	%f86, [%rd45];
	add.s32 	%r118, %r97, 2112;
	mul.wide.u32 	%rd46, %r118, 4;
	add.s64 	%rd47, %rd9, %rd46;
	ld.global.nc.f32 	%f87, [%rd47];
	add.s32 	%r119, %r97, 2208;
	mul.wide.u32 	%rd48, %r119, 4;
	add.s64 	%rd49, %rd9, %rd48;
	ld.global.nc.f32 	%f88, [%rd49];
	add.s32 	%r120, %r97, 2304;
	mul.wide.u32 	%rd50, %r120, 4;
	add.s64 	%rd51, %rd9, %rd50;
	ld.global.nc.f32 	%f89, [%rd51];
	add.s32 	%r121, %r97, 2400;
	mul.wide.u32 	%rd52, %r121, 4;
	add.s64 	%rd53, %rd9, %rd52;
	ld.global.nc.f32 	%f90, [%rd53];
	add.s32 	%r122, %r97, 2496;
	mul.wide.u32 	%rd54, %r122, 4;
	add.s64 	%rd55, %rd9, %rd54;
	ld.global.nc.f32 	%f91, [%rd55];
	ld.shared.v2.f32 	{%f92, %f93}, [%r104+384];
	fma.rn.f32 	%f94, %f92, %f83, %f81;
	fma.rn.f32 	%f95, %f93, %f83, %f82;
	fma.rn.f32 	%f96, %f93, %f84, %f94;
	ld.shared.v2.f32 	{%f97, %f98}, [%r104+392];
	fma.rn.f32 	%f99, %f97, %f84, %f95;
	fma.rn.f32 	%f100, %f97, %f85, %f96;
	fma.rn.f32 	%f101, %f98, %f85, %f99;
	ld.shared.v2.f32 	{%f102, %f103}, [%r104+448];
	fma.rn.f32 	%f104, %f102, %f86, %f100;
	fma.rn.f32 	%f105, %f103, %f86, %f101;
	fma.rn.f32 	%f106, %f103, %f87, %f104;
	ld.shared.v2.f32 	{%f107, %f108}, [%r104+456];
	fma.rn.f32 	%f109, %f107, %f87, %f105;
	fma.rn.f32 	%f110, %f107, %f88, %f106;
	fma.rn.f32 	%f111, %f108, %f88, %f109;
	ld.shared.v2.f32 	{%f112, %f113}, [%r104+512];
	fma.rn.f32 	%f114, %f112, %f89, %f110;
	fma.rn.f32 	%f115, %f113, %f89, %f111;
	fma.rn.f32 	%f116, %f113, %f90, %f114;
	ld.shared.v2.f32 	{%f117, %f118}, [%r104+520];
	fma.rn.f32 	%f119, %f117, %f90, %f115;
	fma.rn.f32 	%f120, %f117, %f91, %f116;
	fma.rn.f32 	%f121, %f118, %f91, %f119;
	add.s32 	%r123, %r97, 2592;
	mul.wide.u32 	%rd56, %r123, 4;
	add.s64 	%rd57, %rd9, %rd56;
	ld.global.nc.f32 	%f122, [%rd57];
	ld.global.nc.f32 	%f123, [%rd57+384];
	ld.global.nc.f32 	%f124, [%rd57+768];
	add.s32 	%r124, %r97, 2880;
	mul.wide.u32 	%rd58, %r124, 4;
	add.s64 	%rd59, %rd9, %rd58;
	ld.global.nc.f32 	%f125, [%rd59];
	add.s32 	%r125, %r97, 2976;
	mul.wide.u32 	%rd60, %r125, 4;
	add.s64 	%rd61, %rd9, %rd60;
	ld.global.nc.f32 	%f126, [%rd61];
	add.s32 	%r126, %r97, 3072;
	mul.wide.u32 	%rd62, %r126, 4;
	add.s64 	%rd63, %rd9, %rd62;
	ld.global.nc.f32 	%f127, [%rd63];
	add.s32 	%r127, %r97, 3168;
	mul.wide.u32 	%rd64, %r127, 4;
	add.s64 	%rd65, %rd9, %rd64;
	ld.global.nc.f32 	%f128, [%rd65];
	add.s32 	%r128, %r97, 3264;
	mul.wide.u32 	%rd66, %r128, 4;
	add.s64 	%rd67, %rd9, %rd66;
	ld.global.nc.f32 	%f129, [%rd67];
	add.s32 	%r129, %r97, 3360;
	mul.wide.u32 	%rd68, %r129, 4;
	add.s64 	%rd69, %rd9, %rd68;
	ld.global.nc.f32 	%f130, [%rd69];
	ld.shared.v2.f32 	{%f131, %f132}, [%r104+576];
	fma.rn.f32 	%f133, %f131, %f122, %f120;
	fma.rn.f32 	%f134, %f132, %f122, %f121;
	fma.rn.f32 	%f135, %f132, %f123, %f133;
	ld.shared.v2.f32 	{%f136, %f137}, [%r104+584];
	fma.rn.f32 	%f138, %f136, %f123, %f134;
	fma.rn.f32 	%f139, %f136, %f124, %f135;
	fma.rn.f32 	%f140, %f137, %f124, %f138;
	ld.shared.v2.f32 	{%f141, %f142}, [%r104+640];
	fma.rn.f32 	%f143, %f141, %f125, %f139;
	fma.rn.f32 	%f144, %f142, %f125, %f140;
	fma.rn.f32 	%f145, %f142, %f126, %f143;
	ld.shared.v2.f32 	{%f146, %f147}, [%r104+648];
	fma.rn.f32 	%f148, %f146, %f126, %f144;
	fma.rn.f32 	%f149, %f146, %f127, %f145;
	fma.rn.f32 	%f150, %f147, %f127, %f148;
	ld.shared.v2.f32 	{%f151, %f152}, [%r104+704];
	fma.rn.f32 	%f153, %f151, %f128, %f149;
	fma.rn.f32 	%f154, %f152, %f128, %f150;
	fma.rn.f32 	%f155, %f152, %f129, %f153;
	ld.shared.v2.f32 	{%f156, %f157}, [%r104+712];
	fma.rn.f32 	%f158, %f156, %f129, %f154;
	fma.rn.f32 	%f159, %f156, %f130, %f155;
	fma.rn.f32 	%f160, %f157, %f130, %f158;
	add.s32 	%r130, %r97, 3456;
	mul.wide.u32 	%rd70, %r130, 4;
	add.s64 	%rd71, %rd9, %rd70;
	ld.global.nc.f32 	%f161, [%rd71];
	add.s32 	%r131, %r97, 3552;
	mul.wide.u32 	%rd72, %r131, 4;
	add.s64 	%rd73, %rd9, %rd72;
	ld.global.nc.f32 	%f162, [%rd73];
	add.s32 	%r132, %r97, 3648;
	mul.wide.u32 	%rd74, %r132, 4;
	add.s64 	%rd75, %rd9, %rd74;
	ld.global.nc.f32 	%f163, [%rd75];
	add.s32 	%r133, %r97, 3744;
	mul.wide.u32 	%rd76, %r133, 4;
	add.s64 	%rd77, %rd9, %rd76;
	ld.global.nc.f32 	%f164, [%rd77];
	add.s32 	%r134, %r97, 3840;
	mul.wide.u32 	%rd78, %r134, 4;
	add.s64 	%rd79, %rd9, %rd78;
	ld.global.nc.f32 	%f165, [%rd79];
	add.s32 	%r135, %r97, 3936;
	mul.wide.u32 	%rd80, %r135, 4;
	add.s64 	%rd81, %rd9, %rd80;
	ld.global.nc.f32 	%f166, [%rd81];
	add.s32 	%r136, %r97, 4032;
	mul.wide.u32 	%rd82, %r136, 4;
	add.s64 	%rd83, %rd9, %rd82;
	ld.global.nc.f32 	%f167, [%rd83];
	add.s32 	%r137, %r97, 4128;
	mul.wide.u32 	%rd84, %r137, 4;
	add.s64 	%rd85, %rd9, %rd84;
	ld.global.nc.f32 	%f168, [%rd85];
	add.s32 	%r138, %r97, 4224;
	mul.wide.u32 	%rd86, %r138, 4;
	add.s64 	%rd87, %rd9, %rd86;
	ld.global.nc.f32 	%f169, [%rd87];
	ld.shared.v2.f32 	{%f170, %f171}, [%r104+768];
	fma.rn.f32 	%f172, %f170, %f161, %f159;
	fma.rn.f32 	%f173, %f171, %f161, %f160;
	fma.rn.f32 	%f174, %f171, %f162, %f172;
	ld.shared.v2.f32 	{%f175, %f176}, [%r104+776];
	fma.rn.f32 	%f177, %f175, %f162, %f173;
	fma.rn.f32 	%f178, %f175, %f163, %f174;
	fma.rn.f32 	%f179, %f176, %f163, %f177;
	ld.shared.v2.f32 	{%f180, %f181}, [%r104+832];
	fma.rn.f32 	%f182, %f180, %f164, %f178;
	fma.rn.f32 	%f183, %f181, %f164, %f179;
	fma.rn.f32 	%f184, %f181, %f165, %f182;
	ld.shared.v2.f32 	{%f185, %f186}, [%r104+840];
	fma.rn.f32 	%f187, %f185, %f165, %f183;
	fma.rn.f32 	%f188, %f185, %f166, %f184;
	fma.rn.f32 	%f189, %f186, %f166, %f187;
	ld.shared.v2.f32 	{%f190, %f191}, [%r104+896];
	fma.rn.f32 	%f192, %f190, %f167, %f188;
	fma.rn.f32 	%f193, %f191, %f167, %f189;
	fma.rn.f32 	%f194, %f191, %f168, %f192;
	ld.shared.v2.f32 	{%f195, %f196}, [%r104+904];
	fma.rn.f32 	%f197, %f195, %f168, %f193;
	fma.rn.f32 	%f198, %f195, %f169, %f194;
	fma.rn.f32 	%f199, %f196, %f169, %f197;
	add.s32 	%r139, %r97, 4320;
	mul.wide.u32 	%rd88, %r139, 4;
	add.s64 	%rd89, %rd9, %rd88;
	ld.global.nc.f32 	%f200, [%rd89];
	add.s32 	%r140, %r97, 4416;
	mul.wide.u32 	%rd90, %r140, 4;
	add.s64 	%rd91, %rd9, %rd90;
	ld.global.nc.f32 	%f201, [%rd91];
	add.s32 	%r141, %r97, 4512;
	mul.wide.u32 	%rd92, %r141, 4;
	add.s64 	%rd93, %rd9, %rd92;
	ld.global.nc.f32 	%f202, [%rd93];
	add.s32 	%r142, %r97, 4608;
	mul.wide.u32 	%rd94, %r142, 4;
	add.s64 	%rd95, %rd9, %rd94;
	ld.global.nc.f32 	%f203, [%rd95];
	add.s32 	%r143, %r97, 4704;
	mul.wide.u32 	%rd96, %r143, 4;
	add.s64 	%rd97, %rd9, %rd96;
	ld.global.nc.f32 	%f204, [%rd97];
	add.s32 	%r144, %r97, 4800;
	mul.wide.u32 	%rd98, %r144, 4;
	add.s64 	%rd99, %rd9, %rd98;
	ld.global.nc.f32 	%f205, [%rd99];
	add.s32 	%r145, %r97, 4896;
	mul.wide.u32 	%rd100, %r145, 4;
	add.s64 	%rd101, %rd9, %rd100;
	ld.global.nc.f32 	%f206, [%rd101];
	add.s32 	%r146, %r97, 4992;
	mul.wide.u32 	%rd102, %r146, 4;
	add.s64 	%rd103, %rd9, %rd102;
	ld.global.nc.f32 	%f207, [%rd103];
	add.s32 	%r147, %r97, 5088;
	mul.wide.u32 	%rd104, %r147, 4;
	add.s64 	%rd105, %rd9, %rd104;
	ld.global.nc.f32 	%f208, [%rd105];
	ld.shared.v2.f32 	{%f209, %f210}, [%r104+960];
	fma.rn.f32 	%f211, %f209, %f200, %f198;
	fma.rn.f32 	%f212, %f210, %f200, %f199;
	fma.rn.f32 	%f213, %f210, %f201, %f211;
	ld.shared.v2.f32 	{%f214, %f215}, [%r104+968];
	fma.rn.f32 	%f216, %f214, %f201, %f212;
	fma.rn.f32 	%f217, %f214, %f202, %f213;
	fma.rn.f32 	%f218, %f215, %f202, %f216;
	ld.shared.v2.f32 	{%f219, %f220}, [%r104+1024];
	fma.rn.f32 	%f221, %f219, %f203, %f217;
	fma.rn.f32 	%f222, %f220, %f203, %f218;
	fma.rn.f32 	%f223, %f220, %f204, %f221;
	ld.shared.v2.f32 	{%f224, %f225}, [%r104+1032];
	fma.rn.f32 	%f226, %f224, %f204, %f222;
	fma.rn.f32 	%f227, %f224, %f205, %f223;
	fma.rn.f32 	%f228, %f225, %f205, %f226;
	ld.shared.v2.f32 	{%f229, %f230}, [%r104+1088];
	fma.rn.f32 	%f231, %f229, %f206, %f227;
	fma.rn.f32 	%f232, %f230, %f206, %f228;
	fma.rn.f32 	%f233, %f230, %f207, %f231;
	ld.shared.v2.f32 	{%f234, %f235}, [%r104+1096];
	fma.rn.f32 	%f236, %f234, %f207, %f232;
	fma.rn.f32 	%f237, %f234, %f208, %f233;
	fma.rn.f32 	%f238, %f235, %f208, %f236;
	add.s32 	%r148, %r97, 5184;
	mul.wide.u32 	%rd106, %r148, 4;
	add.s64 	%rd107, %rd9, %rd106;
	ld.global.nc.f32 	%f239, [%rd107];
	ld.global.nc.f32 	%f240, [%rd107+384];
	ld.global.nc.f32 	%f241, [%rd107+768];
	add.s32 	%r149, %r97, 5472;
	mul.wide.u32 	%rd108, %r149, 4;
	add.s64 	%rd109, %rd9, %rd108;
	ld.global.nc.f32 	%f242, [%rd109];
	add.s32 	%r150, %r97, 5568;
	mul.wide.u32 	%rd110, %r150, 4;
	add.s64 	%rd111, %rd9, %rd110;
	ld.global.nc.f32 	%f243, [%rd111];
	add.s32 	%r151, %r97, 5664;
	mul.wide.u32 	%rd112, %r151, 4;
	add.s64 	%rd113, %rd9, %rd112;
	ld.global.nc.f32 	%f244, [%rd113];
	add.s32 	%r152, %r97, 5760;
	mul.wide.u32 	%rd114, %r152, 4;
	add.s64 	%rd115, %rd9, %rd114;
	ld.global.nc.f32 	%f245, [%rd115];
	add.s32 	%r153, %r97, 5856;
	mul.wide.u32 	%rd116, %r153, 4;
	add.s64 	%rd117, %rd9, %rd116;
	ld.global.nc.f32 	%f246, [%rd117];
	add.s32 	%r154, %r97, 5952;
	mul.wide.u32 	%rd118, %r154, 4;
	add.s64 	%rd119, %rd9, %rd118;
	ld.global.nc.f32 	%f247, [%rd119];
	ld.shared.v2.f32 	{%f248, %f249}, [%r104+1152];
	fma.rn.f32 	%f250, %f248, %f239, %f237;
	fma.rn.f32 	%f251, %f249, %f239, %f238;
	fma.rn.f32 	%f252, %f249, %f240, %f250;
	ld.shared.v2.f32 	{%f253, %f254}, [%r104+1160];
	fma.rn.f32 	%f255, %f253, %f240, %f251;
	fma.rn.f32 	%f256, %f253, %f241, %f252;
	fma.rn.f32 	%f257, %f254, %f241, %f255;
	ld.shared.v2.f32 	{%f258, %f259}, [%r104+1216];
	fma.rn.f32 	%f260, %f258, %f242, %f256;
	fma.rn.f32 	%f261, %f259, %f242, %f257;
	fma.rn.f32 	%f262, %f259, %f243, %f260;
	ld.shared.v2.f32 	{%f263, %f264}, [%r104+1224];
	fma.rn.f32 	%f265, %f263, %f243, %f261;
	fma.rn.f32 	%f266, %f263, %f244, %f262;
	fma.rn.f32 	%f267, %f264, %f244, %f265;
	ld.shared.v2.f32 	{%f268, %f269}, [%r104+1280];
	fma.rn.f32 	%f270, %f268, %f245, %f266;
	fma.rn.f32 	%f271, %f269, %f245, %f267;
	fma.rn.f32 	%f272, %f269, %f246, %f270;
	ld.shared.v2.f32 	{%f273, %f274}, [%r104+1288];
	fma.rn.f32 	%f275, %f273, %f246, %f271;
	fma.rn.f32 	%f276, %f273, %f247, %f272;
	fma.rn.f32 	%f277, %f274, %f247, %f275;
	add.s32 	%r155, %r97, 6048;
	mul.wide.u32 	%rd120, %r155, 4;
	add.s64 	%rd121, %rd9, %rd120;
	ld.global.nc.f32 	%f278, [%rd121];
	add.s32 	%r156, %r97, 6144;
	mul.wide.u32 	%rd122, %r156, 4;
	add.s64 	%rd123, %rd9, %rd122;
	ld.global.nc.f32 	%f279, [%rd123];
	add.s32 	%r157, %r97, 6240;
	mul.wide.u32 	%rd124, %r157, 4;
	add.s64 	%rd125, %rd9, %rd124;
	ld.global.nc.f32 	%f280, [%rd125];
	add.s32 	%r158, %r97, 6336;
	mul.wide.u32 	%rd126, %r158, 4;
	add.s64 	%rd127, %rd9, %rd126;
	ld.global.nc.f32 	%f281, [%rd127];
	add.s32 	%r159, %r97, 6432;
	mul.wide.u32 	%rd128, %r159, 4;
	add.s64 	%rd129, %rd9, %rd128;
	ld.global.nc.f32 	%f282, [%rd129];
	add.s32 	%r160, %r97, 6528;
	mul.wide.u32 	%rd130, %r160, 4;
	add.s64 	%rd131, %rd9, %rd130;
	ld.global.nc.f32 	%f283, [%rd131];
	add.s32 	%r161, %r97, 6624;
	mul.wide.u32 	%rd132, %r161, 4;
	add.s64 	%rd133, %rd9, %rd132;
	ld.global.nc.f32 	%f284, [%rd133];
	add.s32 	%r162, %r97, 6720;
	mul.wide.u32 	%rd134, %r162, 4;
	add.s64 	%rd135, %rd9, %rd134;
	ld.global.nc.f32 	%f285, [%rd135];
	add.s32 	%r163, %r97, 6816;
	mul.wide.u32 	%rd136, %r163, 4;
	add.s64 	%rd137, %rd9, %rd136;
	ld.global.nc.f32 	%f286, [%rd137];
	ld.shared.v2.f32 	{%f287, %f288}, [%r104+1344];
	fma.rn.f32 	%f289, %f287, %f278, %f276;
	fma.rn.f32 	%f290, %f288, %f278, %f277;
	fma.rn.f32 	%f291, %f288, %f279, %f289;
	ld.shared.v2.f32 	{%f292, %f293}, [%r104+1352];
	fma.rn.f32 	%f294, %f292, %f279, %f290;
	fma.rn.f32 	%f295, %f292, %f280, %f291;
	fma.rn.f32 	%f296, %f293, %f280, %f294;
	ld.shared.v2.f32 	{%f297, %f298}, [%r104+1408];
	fma.rn.f32 	%f299, %f297, %f281, %f295;
	fma.rn.f32 	%f300, %f298, %f281, %f296;
	fma.rn.f32 	%f301, %f298, %f282, %f299;
	ld.shared.v2.f32 	{%f302, %f303}, [%r104+1416];
	fma.rn.f32 	%f304, %f302, %f282, %f300;
	fma.rn.f32 	%f305, %f302, %f283, %f301;
	fma.rn.f32 	%f306, %f303, %f283, %f304;
	ld.shared.v2.f32 	{%f307, %f308}, [%r104+1472];
	fma.rn.f32 	%f309, %f307, %f284, %f305;
	fma.rn.f32 	%f310, %f308, %f284, %f306;
	fma.rn.f32 	%f311, %f308, %f285, %f309;
	ld.shared.v2.f32 	{%f312, %f313}, [%r104+1480];
	fma.rn.f32 	%f314, %f312, %f285, %f310;
	fma.rn.f32 	%f315, %f312, %f286, %f311;
	fma.rn.f32 	%f316, %f313, %f286, %f314;
	add.s32 	%r164, %r97, 6912;
	mul.wide.u32 	%rd138, %r164, 4;
	add.s64 	%rd139, %rd9, %rd138;
	ld.global.nc.f32 	%f317, [%rd139];
	ld.global.nc.f32 	%f318, [%rd139+384];
	add.s32 	%r165, %r97, 7104;
	mul.wide.u32 	%rd140, %r165, 4;
	add.s64 	%rd141, %rd9, %rd140;
	ld.global.nc.f32 	%f319, [%rd141];
	add.s32 	%r166, %r97, 7200;
	mul.wide.u32 	%rd142, %r166, 4;
	add.s64 	%rd143, %rd9, %rd142;
	ld.global.nc.f32 	%f320, [%rd143];
	add.s32 	%r167, %r97, 7296;
	mul.wide.u32 	%rd144, %r167, 4;
	add.s64 	%rd145, %rd9, %rd144;
	ld.global.nc.f32 	%f321, [%rd145];
	add.s32 	%r168, %r97, 7392;
	mul.wide.u32 	%rd146, %r168, 4;
	add.s64 	%rd147, %rd9, %rd146;
	ld.global.nc.f32 	%f322, [%rd147];
	add.s32 	%r169, %r97, 7488;
	mul.wide.u32 	%rd148, %r169, 4;
	add.s64 	%rd149, %rd9, %rd148;
	ld.global.nc.f32 	%f323, [%rd149];
	add.s32 	%r170, %r97, 7584;
	mul.wide.u32 	%rd150, %r170, 4;
	add.s64 	%rd151, %rd9, %rd150;
	ld.global.nc.f32 	%f324, [%rd151];
	add.s32 	%r171, %r97, 7680;
	mul.wide.u32 	%rd152, %r171, 4;
	add.s64 	%rd153, %rd9, %rd152;
	ld.global.nc.f32 	%f325, [%rd153];
	ld.shared.v2.f32 	{%f326, %f327}, [%r104+1536];
	fma.rn.f32 	%f328, %f326, %f317, %f315;
	fma.rn.f32 	%f329, %f327, %f317, %f316;
	fma.rn.f32 	%f330, %f327, %f318, %f328;
	ld.shared.v2.f32 	{%f331, %f332}, [%r104+1544];
	fma.rn.f32 	%f333, %f331, %f318, %f329;
	fma.rn.f32 	%f334, %f331, %f319, %f330;
	fma.rn.f32 	%f335, %f332, %f319, %f333;
	ld.shared.v2.f32 	{%f336, %f337}, [%r104+1600];
	fma.rn.f32 	%f338, %f336, %f320, %f334;
	fma.rn.f32 	%f339, %f337, %f320, %f335;
	fma.rn.f32 	%f340, %f337, %f321, %f338;
	ld.shared.v2.f32 	{%f341, %f342}, [%r104+1608];
	fma.rn.f32 	%f343, %f341, %f321, %f339;
	fma.rn.f32 	%f344, %f341, %f322, %f340;
	fma.rn.f32 	%f345, %f342, %f322, %f343;
	ld.shared.v2.f32 	{%f346, %f347}, [%r104+1664];
	fma.rn.f32 	%f348, %f346, %f323, %f344;
	fma.rn.f32 	%f349, %f347, %f323, %f345;
	fma.rn.f32 	%f350, %f347, %f324, %f348;
	ld.shared.v2.f32 	{%f351, %f352}, [%r104+1672];
	fma.rn.f32 	%f353, %f351, %f324, %f349;
	fma.rn.f32 	%f354, %f351, %f325, %f350;
	fma.rn.f32 	%f355, %f352, %f325, %f353;
	add.s32 	%r172, %r97, 7776;
	mul.wide.u32 	%rd154, %r172, 4;
	add.s64 	%rd155, %rd9, %rd154;
	ld.global.nc.f32 	%f356, [%rd155];
	ld.global.nc.f32 	%f357, [%rd155+384];
	ld.global.nc.f32 	%f358, [%rd155+768];
	add.s32 	%r173, %r97, 8064;
	mul.wide.u32 	%rd156, %r173, 4;
	add.s64 	%rd157, %rd9, %rd156;
	ld.global.nc.f32 	%f359, [%rd157];
	add.s32 	%r174, %r97, 8160;
	mul.wide.u32 	%rd158, %r174, 4;
	add.s64 	%rd159, %rd9, %rd158;
	ld.global.nc.f32 	%f360, [%rd159];
	add.s32 	%r175, %r97, 8256;
	mul.wide.u32 	%rd160, %r175, 4;
	add.s64 	%rd161, %rd9, %rd160;
	ld.global.nc.f32 	%f361, [%rd161];
	add.s32 	%r176, %r97, 8352;
	mul.wide.u32 	%rd162, %r176, 4;
	add.s64 	%rd163, %rd9, %rd162;
	ld.global.nc.f32 	%f362, [%rd163];
	add.s32 	%r177, %r97, 8448;
	mul.wide.u32 	%rd164, %r177, 4;
	add.s64 	%rd165, %rd9, %rd164;
	ld.global.nc.f32 	%f363, [%rd165];
	add.s32 	%r178, %r97, 8544;
	mul.wide.u32 	%rd166, %r178, 4;
	add.s64 	%rd167, %rd9, %rd166;
	ld.global.nc.f32 	%f364, [%rd167];
	ld.shared.v2.f32 	{%f365, %f366}, [%r104+1728];
	fma.rn.f32 	%f367, %f365, %f356, %f354;
	fma.rn.f32 	%f368, %f366, %f356, %f355;
	fma.rn.f32 	%f369, %f366, %f357, %f367;
	ld.shared.v2.f32 	{%f370, %f371}, [%r104+1736];
	fma.rn.f32 	%f372, %f370, %f357, %f368;
	fma.rn.f32 	%f373, %f370, %f358, %f369;
	fma.rn.f32 	%f374, %f371, %f358, %f372;
	ld.shared.v2.f32 	{%f375, %f376}, [%r104+1792];
	fma.rn.f32 	%f377, %f375, %f359, %f373;
	fma.rn.f32 	%f378, %f376, %f359, %f374;
	fma.rn.f32 	%f379, %f376, %f360, %f377;
	ld.shared.v2.f32 	{%f380, %f381}, [%r104+1800];
	fma.rn.f32 	%f382, %f380, %f360, %f378;
	fma.rn.f32 	%f383, %f380, %f361, %f379;
	fma.rn.f32 	%f384, %f381, %f361, %f382;
	ld.shared.v2.f32 	{%f385, %f386}, [%r104+1856];
	fma.rn.f32 	%f387, %f385, %f362, %f383;
	fma.rn.f32 	%f388, %f386, %f362, %f384;
	fma.rn.f32 	%f389, %f386, %f363, %f387;
	ld.shared.v2.f32 	{%f390, %f391}, [%r104+1864];
	fma.rn.f32 	%f392, %f390, %f363, %f388;
	fma.rn.f32 	%f393, %f390, %f364, %f389;
	fma.rn.f32 	%f394, %f391, %f364, %f392;
	add.s32 	%r179, %r97, 8640;
	mul.wide.u32 	%rd168, %r179, 4;
	add.s64 	%rd169, %rd9, %rd168;
	ld.global.nc.f32 	%f395, [%rd169];
	add.s32 	%r180, %r97, 8736;
	mul.wide.u32 	%rd170, %r180, 4;
	add.s64 	%rd171, %rd9, %rd170;
	ld.global.nc.f32 	%f396, [%rd171];
	add.s32 	%r181, %r97, 8832;
	mul.wide.u32 	%rd172, %r181, 4;
	add.s64 	%rd173, %rd9, %rd172;
	ld.global.nc.f32 	%f397, [%rd173];
	add.s32 	%r182, %r97, 8928;
	mul.wide.u32 	%rd174, %r182, 4;
	add.s64 	%rd175, %rd9, %rd174;
	ld.global.nc.f32 	%f398, [%rd175];
	add.s32 	%r183, %r97, 9024;
	mul.wide.u32 	%rd176, %r183, 4;
	add.s64 	%rd177, %rd9, %rd176;
	ld.global.nc.f32 	%f399, [%rd177];
	add.s32 	%r184, %r97, 9120;
	mul.wide.u32 	%rd178, %r184, 4;
	add.s64 	%rd179, %rd9, %rd178;
	ld.global.nc.f32 	%f400, [%rd179];
	add.s32 	%r185, %r97, 9216;
	mul.wide.u32 	%rd180, %r185, 4;
	add.s64 	%rd181, %rd9, %rd180;
	ld.global.nc.f32 	%f401, [%rd181];
	add.s32 	%r186, %r97, 9312;
	mul.wide.u32 	%rd182, %r186, 4;
	add.s64 	%rd183, %rd9, %rd182;
	ld.global.nc.f32 	%f402, [%rd183];
	add.s32 	%r187, %r97, 9408;
	mul.wide.u32 	%rd184, %r187, 4;
	add.s64 	%rd185, %rd9, %rd184;
	ld.global.nc.f32 	%f403, [%rd185];
	ld.shared.v2.f32 	{%f404, %f405}, [%r104+1920];
	fma.rn.f32 	%f406, %f404, %f395, %f393;
	fma.rn.f32 	%f407, %f405, %f395, %f394;
	fma.rn.f32 	%f408, %f405, %f396, %f406;
	ld.shared.v2.f32 	{%f409, %f410}, [%r104+1928];
	fma.rn.f32 	%f411, %f409, %f396, %f407;
	fma.rn.f32 	%f412, %f409, %f397, %f408;
	fma.rn.f32 	%f413, %f410, %f397, %f411;
	ld.shared.v2.f32 	{%f414, %f415}, [%r104+1984];
	fma.rn.f32 	%f416, %f414, %f398, %f412;
	fma.rn.f32 	%f417, %f415, %f398, %f413;
	fma.rn.f32 	%f418, %f415, %f399, %f416;
	ld.shared.v2.f32 	{%f419, %f420}, [%r104+1992];
	fma.rn.f32 	%f421, %f419, %f399, %f417;
	fma.rn.f32 	%f422, %f419, %f400, %f418;
	fma.rn.f32 	%f423, %f420, %f400, %f421;
	ld.shared.v2.f32 	{%f424, %f425}, [%r104+2048];
	fma.rn.f32 	%f426, %f424, %f401, %f422;
	fma.rn.f32 	%f427, %f425, %f401, %f423;
	fma.rn.f32 	%f428, %f425, %f402, %f426;
	ld.shared.v2.f32 	{%f429, %f430}, [%r104+2056];
	fma.rn.f32 	%f431, %f429, %f402, %f427;
	fma.rn.f32 	%f432, %f429, %f403, %f428;
	fma.rn.f32 	%f433, %f430, %f403, %f431;
	add.s32 	%r188, %r97, 9504;
	mul.wide.u32 	%rd186, %r188, 4;
	add.s64 	%rd187, %rd9, %rd186;
	ld.global.nc.f32 	%f434, [%rd187];
	add.s32 	%r189, %r97, 9600;
	mul.wide.u32 	%rd188, %r189, 4;
	add.s64 	%rd189, %rd9, %rd188;
	ld.global.nc.f32 	%f435, [%rd189];
	add.s32 	%r190, %r97, 9696;
	mul.wide.u32 	%rd190, %r190, 4;
	add.s64 	%rd191, %rd9, %rd190;
	ld.global.nc.f32 	%f436, [%rd191];
	add.s32 	%r191, %r97, 9792;
	mul.wide.u32 	%rd192, %r191, 4;
	add.s64 	%rd193, %rd9, %rd192;
	ld.global.nc.f32 	%f437, [%rd193];
	add.s32 	%r192, %r97, 9888;
	mul.wide.u32 	%rd194, %r192, 4;
	add.s64 	%rd195, %rd9, %rd194;
	ld.global.nc.f32 	%f438, [%rd195];
	add.s32 	%r193, %r97, 9984;
	mul.wide.u32 	%rd196, %r193, 4;
	add.s64 	%rd197, %rd9, %rd196;
	ld.global.nc.f32 	%f439, [%rd197];
	add.s32 	%r194, %r97, 10080;
	mul.wide.u32 	%rd198, %r194, 4;
	add.s64 	%rd199, %rd9, %rd198;
	ld.global.nc.f32 	%f440, [%rd199];
	add.s32 	%r195, %r97, 10176;
	mul.wide.u32 	%rd200, %r195, 4;
	add.s64 	%rd201, %rd9, %rd200;
	ld.global.nc.f32 	%f441, [%rd201];
	add.s32 	%r196, %r97, 10272;
	mul.wide.u32 	%rd202, %r196, 4;
	add.s64 	%rd203, %rd9, %rd202;
	ld.global.nc.f32 	%f442, [%rd203];
	ld.shared.v2.f32 	{%f443, %f444}, [%r104+2112];
	fma.rn.f32 	%f445, %f443, %f434, %f432;
	fma.rn.f32 	%f446, %f444, %f434, %f433;
	fma.rn.f32 	%f447, %f444, %f435, %f445;
	ld.shared.v2.f32 	{%f448, %f449}, [%r104+2120];
	fma.rn.f32 	%f450, %f448, %f435, %f446;
	fma.rn.f32 	%f451, %f448, %f436, %f447;
	fma.rn.f32 	%f452, %f449, %f436, %f450;
	ld.shared.v2.f32 	{%f453, %f454}, [%r104+2176];
	fma.rn.f32 	%f455, %f453, %f437, %f451;
	fma.rn.f32 	%f456, %f454, %f437, %f452;
	fma.rn.f32 	%f457, %f454, %f438, %f455;
	ld.shared.v2.f32 	{%f458, %f459}, [%r104+2184];
	fma.rn.f32 	%f460, %f458, %f438, %f456;
	fma.rn.f32 	%f461, %f458, %f439, %f457;
	fma.rn.f32 	%f462, %f459, %f439, %f460;
	ld.shared.v2.f32 	{%f463, %f464}, [%r104+2240];
	fma.rn.f32 	%f465, %f463, %f440, %f461;
	fma.rn.f32 	%f466, %f464, %f440, %f462;
	fma.rn.f32 	%f467, %f464, %f441, %f465;
	ld.shared.v2.f32 	{%f468, %f469}, [%r104+2248];
	fma.rn.f32 	%f470, %f468, %f441, %f466;
	fma.rn.f32 	%f471, %f468, %f442, %f467;
	fma.rn.f32 	%f472, %f469, %f442, %f470;
	add.s32 	%r197, %r97, 10368;
	mul.wide.u32 	%rd204, %r197, 4;
	add.s64 	%rd205, %rd9, %rd204;
	ld.global.nc.f32 	%f473, [%rd205];
	ld.global.nc.f32 	%f474, [%rd205+384];
	ld.global.nc.f32 	%f475, [%rd205+768];
	add.s32 	%r198, %r97, 10656;
	mul.wide.u32 	%rd206, %r198, 4;
	add.s64 	%rd207, %rd9, %rd206;
	ld.global.nc.f32 	%f476, [%rd207];
	add.s32 	%r199, %r97, 10752;
	mul.wide.u32 	%rd208, %r199, 4;
	add.s64 	%rd209, %rd9, %rd208;
	ld.global.nc.f32 	%f477, [%rd209];
	add.s32 	%r200, %r97, 10848;
	mul.wide.u32 	%rd210, %r200, 4;
	add.s64 	%rd211, %rd9, %rd210;
	ld.global.nc.f32 	%f478, [%rd211];
	add.s32 	%r201, %r97, 10944;
	mul.wide.u32 	%rd212, %r201, 4;
	add.s64 	%rd213, %rd9, %rd212;
	ld.global.nc.f32 	%f479, [%rd213];
	add.s32 	%r202, %r97, 11040;
	mul.wide.u32 	%rd214, %r202, 4;
	add.s64 	%rd215, %rd9, %rd214;
	ld.global.nc.f32 	%f480, [%rd215];
	add.s32 	%r203, %r97, 11136;
	mul.wide.u32 	%rd216, %r203, 4;
	add.s64 	%rd217, %rd9, %rd216;
	ld.global.nc.f32 	%f481, [%rd217];
	ld.shared.v2.f32 	{%f482, %f483}, [%r104+2304];
	fma.rn.f32 	%f484, %f482, %f473, %f471;
	fma.rn.f32 	%f485, %f483, %f473, %f472;
	fma.rn.f32 	%f486, %f483, %f474, %f484;
	ld.shared.v2.f32 	{%f487, %f488}, [%r104+2312];
	fma.rn.f32 	%f489, %f487, %f474, %f485;
	fma.rn.f32 	%f490, %f487, %f475, %f486;
	fma.rn.f32 	%f491, %f488, %f475, %f489;
	ld.shared.v2.f32 	{%f492, %f493}, [%r104+2368];
	fma.rn.f32 	%f494, %f492, %f476, %f490;
	fma.rn.f32 	%f495, %f493, %f476, %f491;
	fma.rn.f32 	%f496, %f493, %f477, %f494;
	ld.shared.v2.f32 	{%f497, %f498}, [%r104+2376];
	fma.rn.f32 	%f499, %f497, %f477, %f495;
	fma.rn.f32 	%f500, %f497, %f478, %f496;
	fma.rn.f32 	%f501, %f498, %f478, %f499;
	ld.shared.v2.f32 	{%f502, %f503}, [%r104+2432];
	fma.rn.f32 	%f504, %f502, %f479, %f500;
	fma.rn.f32 	%f505, %f503, %f479, %f501;
	fma.rn.f32 	%f506, %f503, %f480, %f504;
	ld.shared.v2.f32 	{%f507, %f508}, [%r104+2440];
	fma.rn.f32 	%f509, %f507, %f480, %f505;
	fma.rn.f32 	%f510, %f507, %f481, %f506;
	fma.rn.f32 	%f511, %f508, %f481, %f509;
	add.s32 	%r204, %r97, 11232;
	mul.wide.u32 	%rd218, %r204, 4;
	add.s64 	%rd219, %rd9, %rd218;
	ld.global.nc.f32 	%f512, [%rd219];
	add.s32 	%r205, %r97, 11328;
	mul.wide.u32 	%rd220, %r205, 4;
	add.s64 	%rd221, %rd9, %rd220;
	ld.global.nc.f32 	%f513, [%rd221];
	add.s32 	%r206, %r97, 11424;
	mul.wide.u32 	%rd222, %r206, 4;
	add.s64 	%rd223, %rd9, %rd222;
	ld.global.nc.f32 	%f514, [%rd223];
	add.s32 	%r207, %r97, 11520;
	mul.wide.u32 	%rd224, %r207, 4;
	add.s64 	%rd225, %rd9, %rd224;
	ld.global.nc.f32 	%f515, [%rd225];
	add.s32 	%r208, %r97, 11616;
	mul.wide.u32 	%rd226, %r208, 4;
	add.s64 	%rd227, %rd9, %rd226;
	ld.global.nc.f32 	%f516, [%rd227];
	add.s32 	%r209, %r97, 11712;
	mul.wide.u32 	%rd228, %r209, 4;
	add.s64 	%rd229, %rd9, %rd228;
	ld.global.nc.f32 	%f517, [%rd229];
	add.s32 	%r210, %r97, 11808;
	mul.wide.u32 	%rd230, %r210, 4;
	add.s64 	%rd231, %rd9, %rd230;
	ld.global.nc.f32 	%f518, [%rd231];
	add.s32 	%r211, %r97, 11904;
	mul.wide.u32 	%rd232, %r211, 4;
	add.s64 	%rd233, %rd9, %rd232;
	ld.global.nc.f32 	%f519, [%rd233];
	add.s32 	%r212, %r97, 12000;
	mul.wide.u32 	%rd234, %r212, 4;
	add.s64 	%rd235, %rd9, %rd234;
	ld.global.nc.f32 	%f520, [%rd235];
	ld.shared.v2.f32 	{%f521, %f522}, [%r104+2496];
	fma.rn.f32 	%f523, %f521, %f512, %f510;
	fma.rn.f32 	%f524, %f522, %f512, %f511;
	fma.rn.f32 	%f525, %f522, %f513, %f523;
	ld.shared.v2.f32 	{%f526, %f527}, [%r104+2504];
	fma.rn.f32 	%f528, %f526, %f513, %f524;
	fma.rn.f32 	%f529, %f526, %f514, %f525;
	fma.rn.f32 	%f530, %f527, %f514, %f528;
	ld.shared.v2.f32 	{%f531, %f532}, [%r104+2560];
	fma.rn.f32 	%f533, %f531, %f515, %f529;
	fma.rn.f32 	%f534, %f532, %f515, %f530;
	fma.rn.f32 	%f535, %f532, %f516, %f533;
	ld.shared.v2.f32 	{%f536, %f537}, [%r104+2568];
	fma.rn.f32 	%f538, %f536, %f516, %f534;
	fma.rn.f32 	%f539, %f536, %f517, %f535;
	fma.rn.f32 	%f540, %f537, %f517, %f538;
	ld.shared.v2.f32 	{%f541, %f542}, [%r104+2624];
	fma.rn.f32 	%f543, %f541, %f518, %f539;
	fma.rn.f32 	%f544, %f542, %f518, %f540;
	fma.rn.f32 	%f545, %f542, %f519, %f543;
	ld.shared.v2.f32 	{%f546, %f547}, [%r104+2632];
	fma.rn.f32 	%f548, %f546, %f519, %f544;
	fma.rn.f32 	%f549, %f546, %f520, %f545;
	fma.rn.f32 	%f550, %f547, %f520, %f548;
	add.s32 	%r213, %r97, 12096;
	mul.wide.u32 	%rd236, %r213, 4;
	add.s64 	%rd237, %rd9, %rd236;
	ld.global.nc.f32 	%f551, [%rd237];
	add.s32 	%r214, %r97, 12192;
	mul.wide.u32 	%rd238, %r214, 4;
	add.s64 	%rd239, %rd9, %rd238;
	ld.global.nc.f32 	%f552, [%rd239];
	add.s32 	%r215, %r97, 12288;
	mul.wide.u32 	%rd240, %r215, 4;
	add.s64 	%rd241, %rd9, %rd240;
	ld.global.nc.f32 	%f553, [%rd241];
	add.s32 	%r216, %r97, 12384;
	mul.wide.u32 	%rd242, %r216, 4;
	add.s64 	%rd243, %rd9, %rd242;
	ld.global.nc.f32 	%f554, [%rd243];
	add.s32 	%r217, %r97, 12480;
	mul.wide.u32 	%rd244, %r217, 4;
	add.s64 	%rd245, %rd9, %rd244;
	ld.global.nc.f32 	%f555, [%rd245];
	add.s32 	%r218, %r97, 12576;
	mul.wide.u32 	%rd246, %r218, 4;
	add.s64 	%rd247, %rd9, %rd246;
	ld.global.nc.f32 	%f556, [%rd247];
	add.s32 	%r219, %r97, 12672;
	mul.wide.u32 	%rd248, %r219, 4;
	add.s64 	%rd249, %rd9, %rd248;
	ld.global.nc.f32 	%f557, [%rd249];
	add.s32 	%r220, %r97, 12768;
	mul.wide.u32 	%rd250, %r220, 4;
	add.s64 	%rd251, %rd9, %rd250;
	ld.global.nc.f32 	%f558, [%rd251];
	add.s32 	%r221, %r97, 12864;
	mul.wide.u32 	%rd252, %r221, 4;
	add.s64 	%rd253, %rd9, %rd252;
	ld.global.nc.f32 	%f559, [%rd253];
	ld.shared.v2.f32 	{%f560, %f561}, [%r104+2688];
	fma.rn.f32 	%f562, %f560, %f551, %f549;
	fma.rn.f32 	%f563, %f561, %f551, %f550;
	fma.rn.f32 	%f564, %f561, %f552, %f562;
	ld.shared.v2.f32 	{%f565, %f566}, [%r104+2696];
	fma.rn.f32 	%f567, %f565, %f552, %f563;
	fma.rn.f32 	%f568, %f565, %f553, %f564;
	fma.rn.f32 	%f569, %f566, %f553, %f567;
	ld.shared.v2.f32 	{%f570, %f571}, [%r104+2752];
	fma.rn.f32 	%f572, %f570, %f554, %f568;
	fma.rn.f32 	%f573, %f571, %f554, %f569;
	fma.rn.f32 	%f574, %f571, %f555, %f572;
	ld.shared.v2.f32 	{%f575, %f576}, [%r104+2760];
	fma.rn.f32 	%f577, %f575, %f555, %f573;
	fma.rn.f32 	%f578, %f575, %f556, %f574;
	fma.rn.f32 	%f579, %f576, %f556, %f577;
	ld.shared.v2.f32 	{%f580, %f581}, [%r104+2816];
	fma.rn.f32 	%f582, %f580, %f557, %f578;
	fma.rn.f32 	%f583, %f581, %f557, %f579;
	fma.rn.f32 	%f584, %f581, %f558, %f582;
	ld.shared.v2.f32 	{%f585, %f586}, [%r104+2824];
	fma.rn.f32 	%f587, %f585, %f558, %f583;
	fma.rn.f32 	%f588, %f585, %f559, %f584;
	fma.rn.f32 	%f589, %f586, %f559, %f587;
	add.s32 	%r222, %r97, 12960;
	mul.wide.u32 	%rd254, %r222, 4;
	add.s64 	%rd255, %rd9, %rd254;
	ld.global.nc.f32 	%f590, [%rd255];
	add.s32 	%r223, %r97, 13056;
	mul.wide.u32 	%rd256, %r223, 4;
	add.s64 	%rd257, %rd9, %rd256;
	ld.global.nc.f32 	%f591, [%rd257];
	add.s32 	%r224, %r97, 13152;
	mul.wide.u32 	%rd258, %r224, 4;
	add.s64 	%rd259, %rd9, %rd258;
	ld.global.nc.f32 	%f592, [%rd259];
	add.s32 	%r225, %r97, 13248;
	mul.wide.u32 	%rd260, %r225, 4;
	add.s64 	%rd261, %rd9, %rd260;
	ld.global.nc.f32 	%f593, [%rd261];
	add.s32 	%r226, %r97, 13344;
	mul.wide.u32 	%rd262, %r226, 4;
	add.s64 	%rd263, %rd9, %rd262;
	ld.global.nc.f32 	%f594, [%rd263];
	add.s32 	%r227, %r97, 13440;
	mul.wide.u32 	%rd264, %r227, 4;
	add.s64 	%rd265, %rd9, %rd264;
	ld.global.nc.f32 	%f595, [%rd265];
	add.s32 	%r228, %r97, 13536;
	mul.wide.u32 	%rd266, %r228, 4;
	add.s64 	%rd267, %rd9, %rd266;
	ld.global.nc.f32 	%f596, [%rd267];
	add.s32 	%r229, %r97, 13632;
	mul.wide.u32 	%rd268, %r229, 4;
	add.s64 	%rd269, %rd9, %rd268;
	ld.global.nc.f32 	%f597, [%rd269];
	add.s32 	%r230, %r97, 13728;
	mul.wide.u32 	%rd270, %r230, 4;
	add.s64 	%rd271, %rd9, %rd270;
	ld.global.nc.f32 	%f598, [%rd271];
	ld.shared.v2.f32 	{%f599, %f600}, [%r104+2880];
	fma.rn.f32 	%f601, %f599, %f590, %f588;
	fma.rn.f32 	%f602, %f600, %f590, %f589;
	fma.rn.f32 	%f603, %f600, %f591, %f601;
	ld.shared.v2.f32 	{%f604, %f605}, [%r104+2888];
	fma.rn.f32 	%f606, %f604, %f591, %f602;
	fma.rn.f32 	%f607, %f604, %f592, %f603;
	fma.rn.f32 	%f608, %f605, %f592, %f606;
	ld.shared.v2.f32 	{%f609, %f610}, [%r104+2944];
	fma.rn.f32 	%f611, %f609, %f593, %f607;
	fma.rn.f32 	%f612, %f610, %f593, %f608;
	fma.rn.f32 	%f613, %f610, %f594, %f611;
	ld.shared.v2.f32 	{%f614, %f615}, [%r104+2952];
	fma.rn.f32 	%f616, %f614, %f594, %f612;
	fma.rn.f32 	%f617, %f614, %f595, %f613;
	fma.rn.f32 	%f618, %f615, %f595, %f616;
	ld.shared.v2.f32 	{%f619, %f620}, [%r104+3008];
	fma.rn.f32 	%f621, %f619, %f596, %f617;
	fma.rn.f32 	%f622, %f620, %f596, %f618;
	fma.rn.f32 	%f623, %f620, %f597, %f621;
	ld.shared.v2.f32 	{%f624, %f625}, [%r104+3016];
	fma.rn.f32 	%f626, %f624, %f597, %f622;
	fma.rn.f32 	%f1, %f624, %f598, %f623;
	fma.rn.f32 	%f2, %f625, %f598, %f626;
	setp.gt.u32 	%p14, %r3, 671;
	@%p14 bra 	$L__BB1_20;
	mul.lo.s32 	%r231, %r2, 14;
	mad.lo.s32 	%r232, %r5, 196, %r231;
	add.s32 	%r233, %r232, %r45;
	cvta.to.global.u64 	%rd272, %rd3;
	mul.wide.u32 	%rd273, %r233, 4;
	add.s64 	%rd274, %rd272, %rd273;
	atom.global.add.f32 	%f627, [%rd274], %f1;
	atom.global.add.f32 	%f628, [%rd274+4], %f2;
$L__BB1_20:
	ret;

}


// ===== COMPILED SASS (sm_100) =====

	.target	sm_100

	.elftype	@"ET_EXEC"


//--------------------- .note.nv.tkinfo           --------------------------
	.section	.note.nv.tkinfo,"",@"SHT_NOTE"
	.sectionflags	@"SHF_NOTE_NV_TKINFO"
	.tkinfo
        /*0018*/ 	.word	0x00000002
        /*0030*/ 	.string	""
        /*0030*/ 	.string	"ptxas"
        /*0030*/ 	.string	"Cuda compilation tools, release 13.0, V13.0.88"
        /*0030*/ 	.string	"Build cuda_13.0.r13.0/compiler.36424714_0"
        /*0030*/ 	.string	"-arch sm_100 -m 64 "



//--------------------- .note.nv.cuinfo           --------------------------
	.section	.note.nv.cuinfo,"",@"SHT_NOTE"
	.sectionflags	@"SHF_NOTE_NV_CUINFO"
        /*0018*/ 	.short	0x0002
        /*001a*/ 	.short	0x0064
        /*001c*/ 	.short	0x0082
	.zero		2


//--------------------- .nv.info                  --------------------------
	.section	.nv.info,"",@"SHT_CUDA_INFO"
	.align	4


	//----- nvinfo : EIATTR_REGCOUNT
	.align		4
        /*0000*/ 	.byte	0x04, 0x2f
        /*0002*/ 	.short	(.L_1 - .L_0)
	.align		4
.L_0:
        /*0004*/ 	.word	index@(default_function_kernel0)
        /*0008*/ 	.word	0x000000a8


	//----- nvinfo : EIATTR_FRAME_SIZE
	.align		4
.L_1:
        /*000c*/ 	.byte	0x04, 0x11
        /*000e*/ 	.short	(.L_3 - .L_2)
	.align		4
.L_2:
        /*0010*/ 	.word	index@(default_function_kernel0)
        /*0014*/ 	.word	0x00000000


	//----- nvinfo : EIATTR_REGCOUNT
	.align		4
.L_3:
        /*0018*/ 	.byte	0x04, 0x2f
        /*001a*/ 	.short	(.L_5 - .L_4)
	.align		4
.L_4:
        /*001c*/ 	.word	index@(_Z6conv2dPfPKfS_)
        /*0020*/ 	.word	0x00000020


	//----- nvinfo : EIATTR_FRAME_SIZE
	.align		4
.L_5:
        /*0024*/ 	.byte	0x04, 0x11
        /*0026*/ 	.short	(.L_7 - .L_6)
	.align		4
.L_6:
        /*0028*/ 	.word	index@(_Z6conv2dPfPKfS_)
        /*002c*/ 	.word	0x00000000


	//----- nvinfo : EIATTR_MIN_STACK_SIZE
	.align		4
.L_7:
        /*0030*/ 	.byte	0x04, 0x12
        /*0032*/ 	.short	(.L_9 - .L_8)
	.align		4
.L_8:
        /*0034*/ 	.word	index@(_Z6conv2dPfPKfS_)
        /*0038*/ 	.word	0x00000000


	//----- nvinfo : EIATTR_MIN_STACK_SIZE
	.align		4
.L_9:
        /*003c*/ 	.byte	0x04, 0x12
        /*003e*/ 	.short	(.L_11 - .L_10)
	.align		4
.L_10:
        /*0040*/ 	.word	index@(default_function_kernel0)
        /*0044*/ 	.word	0x00000000
.L_11:


//--------------------- .nv.compat                --------------------------
	.section	.nv.compat,"",@"SHT_CUDA_COMPAT_INFO"
	.align	4
        /*0000*/ 	.byte	0x02, 0x09, 0x00, 0x00, 0x02, 0x02, 0x01, 0x00, 0x02, 0x05, 0x05, 0x00, 0x03, 0x07, 0x01, 0x01
        /*0010*/ 	.byte	0x02, 0x03, 0x00, 0x00, 0x02, 0x06, 0x01, 0x00, 0x04, 0x0b, 0x08, 0x00, 0x09, 0x00, 0x00, 0x00
        /*0020*/ 	.byte	0x00, 0x00, 0x00, 0x00


//--------------------- .nv.info._Z6conv2dPfPKfS_ --------------------------
	.section	.nv.info._Z6conv2dPfPKfS_,"",@"SHT_CUDA_INFO"
	.sectionflags	@""
	.align	4


	//----- nvinfo : EIATTR_CUDA_API_VERSION
	.align		4
        /*0000*/ 	.byte	0x04, 0x37
        /*0002*/ 	.short	(.L_13 - .L_12)
.L_12:
        /*0004*/ 	.word	0x00000082


	//----- nvinfo : EIATTR_KPARAM_INFO
	.align		4
.L_13:
        /*0008*/ 	.byte	0x04, 0x17
        /*000a*/ 	.short	(.L_15 - .L_14)
.L_14:
        /*000c*/ 	.word	0x00000000
        /*0010*/ 	.short	0x0002
        /*0012*/ 	.short	0x0010
        /*0014*/ 	.byte	0x00, 0xf5, 0x21, 0x00


	//----- nvinfo : EIATTR_KPARAM_INFO
	.align		4
.L_15:
        /*0018*/ 	.byte	0x04, 0x17
        /*001a*/ 	.short	(.L_17 - .L_16)
.L_16:
        /*001c*/ 	.word	0x00000000
        /*0020*/ 	.short	0x0001
        /*0022*/ 	.short	0x0008
        /*0024*/ 	.byte	0x00, 0xf5, 0x21, 0x00


	//----- nvinfo : EIATTR_KPARAM_INFO
	.align		4
.L_17:
        /*0028*/ 	.byte	0x04, 0x17
        /*002a*/ 	.short	(.L_19 - .L_18)
.L_18:
        /*002c*/ 	.word	0x00000000
        /*0030*/ 	.short	0x0000
        /*0032*/ 	.short	0x0000
        /*0034*/ 	.byte	0x00, 0xf5, 0x21, 0x00


	//----- nvinfo : EIATTR_SPARSE_MMA_MASK
	.align		4
.L_19:
        /*0038*/ 	.byte	0x03, 0x50
        /*003a*/ 	.short	0x0000


	//----- nvinfo : EIATTR_MAXREG_COUNT
	.align		4
        /*003c*/ 	.byte	0x03, 0x1b
        /*003e*/ 	.short	0x00ff


	//----- nvinfo : EIATTR_NUM_BARRIERS
	.align		4
        /*0040*/ 	.byte	0x02, 0x4c
        /*0042*/ 	.byte	0x01
	.zero		1


	//----- nvinfo : EIATTR_MERCURY_ISA_VERSION
	.align		4
        /*0044*/ 	.byte	0x03, 0x5f
        /*0046*/ 	.short	0x0101


	//----- nvinfo : EIATTR_VRC_CTA_INIT_COUNT
	.align		4
        /*0048*/ 	.byte	0x02, 0x4a
	.zero		1
	.zero		1


	//----- nvinfo : EIATTR_EXIT_INSTR_OFFSETS
	.align		4
        /*004c*/ 	.byte	0x04, 0x1c
        /*004e*/ 	.short	(.L_21 - .L_20)


	//   ....[0]....
.L_20:
        /*0050*/ 	.word	0x00004930


	//   ....[1]....
        /*0054*/ 	.word	0x00004a80


	//----- nvinfo : EIATTR_CRS_STACK_SIZE
	.align		4
.L_21:
        /*0058*/ 	.byte	0x04, 0x1e
        /*005a*/ 	.short	(.L_23 - .L_22)
.L_22:
        /*005c*/ 	.word	0x00000000


	//----- nvinfo : EIATTR_CBANK_PARAM_SIZE
	.align		4
.L_23:
        /*0060*/ 	.byte	0x03, 0x19
        /*0062*/ 	.short	0x0018


	//----- nvinfo : EIATTR_PARAM_CBANK
	.align		4
        /*0064*/ 	.byte	0x04, 0x0a
        /*0066*/ 	.short	(.L_25 - .L_24)
	.align		4
.L_24:
        /*0068*/ 	.word	index@(.nv.constant0._Z6conv2dPfPKfS_)
        /*006c*/ 	.short	0x0380
        /*006e*/ 	.short	0x0018


	//----- nvinfo : EIATTR_SW_WAR
	.align		4
.L_25:
        /*0070*/ 	.byte	0x04, 0x36
        /*0072*/ 	.short	(.L_27 - .L_26)
.L_26:
        /*0074*/ 	.word	0x00000008
.L_27:


//--------------------- .nv.info.default_function_kernel0 --------------------------
	.section	.nv.info.default_function_kernel0,"",@"SHT_CUDA_INFO"
	.sectionflags	@""
	.align	4


	//----- nvinfo : EIATTR_CUDA_API_VERSION
	.align		4
        /*0000*/ 	.byte	0x04, 0x37
        /*0002*/ 	.short	(.L_29 - .L_28)
.L_28:
        /*0004*/ 	.word	0x00000082


	//----- nvinfo : EIATTR_KPARAM_INFO
	.align		4
.L_29:
        /*0008*/ 	.byte	0x04, 0x17
        /*000a*/ 	.short	(.L_31 - .L_30)
.L_30:
        /*000c*/ 	.word	0x00000000
        /*0010*/ 	.short	0x0002
        /*0012*/ 	.short	0x0010
        /*0014*/ 	.byte	0x00, 0xf5, 0x21, 0x00


	//----- nvinfo : EIATTR_KPARAM_INFO
	.align		4
.L_31:
        /*0018*/ 	.byte	0x04, 0x17
        /*001a*/ 	.short	(.L_33 - .L_32)
.L_32:
        /*001c*/ 	.word	0x00000000
        /*0020*/ 	.short	0x0001
        /*0022*/ 	.short	0x0008
        /*0024*/ 	.byte	0x00, 0xf5, 0x21, 0x00


	//----- nvinfo : EIATTR_KPARAM_INFO
	.align		4
.L_33:
        /*0028*/ 	.byte	0x04, 0x17
        /*002a*/ 	.short	(.L_35 - .L_34)
.L_34:
        /*002c*/ 	.word	0x00000000
        /*0030*/ 	.short	0x0000
        /*0032*/ 	.short	0x0000
        /*0034*/ 	.byte	0x00, 0xf5, 0x21, 0x00


	//----- nvinfo : EIATTR_SPARSE_MMA_MASK
	.align		4
.L_35:
        /*0038*/ 	.byte	0x03, 0x50
        /*003a*/ 	.short	0x0000


	//----- nvinfo : EIATTR_MAXREG_COUNT
	.align		4
        /*003c*/ 	.byte	0x03, 0x1b
        /*003e*/ 	.short	0x00ff


	//----- nvinfo : EIATTR_NUM_BARRIERS
	.align		4
        /*0040*/ 	.byte	0x02, 0x4c
        /*0042*/ 	.byte	0x01
	.zero		1


	//----- nvinfo : EIATTR_MERCURY_ISA_VERSION
	.align		4
        /*0044*/ 	.byte	0x03, 0x5f
        /*0046*/ 	.short	0x0101


	//----- nvinfo : EIATTR_VRC_CTA_INIT_COUNT
	.align		4
        /*0048*/ 	.byte	0x02, 0x4a
	.zero		1
	.zero		1


	//----- nvinfo : EIATTR_EXIT_INSTR_OFFSETS
	.align		4
        /*004c*/ 	.byte	0x04, 0x1c
        /*004e*/ 	.short	(.L_37 - .L_36)


	//   ....[0]....
.L_36:
        /*0050*/ 	.word	0x00007ea0


	//----- nvinfo : EIATTR_CRS_STACK_SIZE
	.align		4
.L_37:
        /*0054*/ 	.byte	0x04, 0x1e
        /*0056*/ 	.short	(.L_39 - .L_38)
.L_38:
        /*0058*/ 	.word	0x00000000


	//----- nvinfo : EIATTR_CBANK_PARAM_SIZE
	.align		4
.L_39:
        /*005c*/ 	.byte	0x03, 0x19
        /*005e*/ 	.short	0x0018


	//----- nvinfo : EIATTR_PARAM_CBANK
	.align		4
        /*0060*/ 	.byte	0x04, 0x0a
        /*0062*/ 	.short	(.L_41 - .L_40)
	.align		4
.L_40:
        /*0064*/ 	.word	index@(.nv.constant0.default_function_kernel0)
        /*0068*/ 	.short	0x0380
        /*006a*/ 	.short	0x0018


	//----- nvinfo : EIATTR_SW_WAR
	.align		4
.L_41:
        /*006c*/ 	.byte	0x04, 0x36
        /*006e*/ 	.short	(.L_43 - .L_42)
.L_42:
        /*0070*/ 	.word	0x00000008
.L_43:


//--------------------- .nv.callgraph             --------------------------
	.section	.nv.callgraph,"",@"SHT_CUDA_CALLGRAPH"
	.align	4
	.sectionentsize	8
	.align		4
        /*0000*/ 	.word	0x00000000
	.align		4
        /*0004*/ 	.word	0xffffffff
	.align		4
        /*0008*/ 	.word	0x00000000
	.align		4
        /*000c*/ 	.word	0xfffffffe
	.align		4
        /*0010*/ 	.word	0x00000000
	.align		4
        /*0014*/ 	.word	0xfffffffd
	.align		4
        /*0018*/ 	.word	0x00000000
	.align		4
        /*001c*/ 	.word	0xfffffffc


//--------------------- .text._Z6conv2dPfPKfS_    --------------------------
	.section	.text._Z6conv2dPfPKfS_,"ax",@progbits
	.align	128
        .global         _Z6conv2dPfPKfS_
        .type           _Z6conv2dPfPKfS_,@function
        .size           _Z6conv2dPfPKfS_,(.L_x_77 - _Z6conv2dPfPKfS_)
        .other          _Z6conv2dPfPKfS_,@"STO_CUDA_ENTRY STV_DEFAULT"
_Z6conv2dPfPKfS_:
.text._Z6conv2dPfPKfS_:
[----:B------:R-:W-:Y:S01]  /*0000*/  LDC R1, c[0x0][0x37c] ;  /* 0x0000df00ff017b82 */ /* 0x000fe20000000800 */
[----:B------:R-:W0:Y:S01]  /*0010*/  S2R R24, SR_TID.X ;  /* 0x0000000000187919 */ /* 0x000e220000002100 */
[----:B------:R-:W-:Y:S01]  /*0020*/  BSSY.RECONVERGENT B0, `(.L_x_0) ;  /* 0x000004d000007945 */ /* 0x000fe20003800200 */
[----:B------:R-:W1:Y:S01]  /*0030*/  S2R R5, SR_CTAID.X ;  /* 0x0000000000057919 */ /* 0x000e620000002500 */
[C---:B0-----:R-:W-:Y:S02]  /*0040*/  LOP3.LUT R0, R24.reuse, 0xffff, RZ, 0xc0, !PT ;  /* 0x0000ffff18007812 */ /* 0x041fe400078ec0ff */
[----:B------:R-:W-:Y:S01]  /*0050*/  ISETP.GT.U32.AND P0, PT, R24, 0x2ff, PT ;  /* 0x000002ff1800780c */ /* 0x000fe20003f04070 */
[----:B-1----:R-:W-:-:S04]  /*0060*/  IMAD.HI.U32 R22, R5, -0x6db6db6d, RZ ;  /* 0x9249249305167827 */ /* 0x002fc800078e00ff */
[----:B------:R-:W-:Y:S01]  /*0070*/  IMAD R0, R0, 0x2ab, RZ ;  /* 0x000002ab00007824 */ /* 0x000fe200078e02ff */
[----:B------:R-:W-:-:S04]  /*0080*/  SHF.R.U32.HI R22, RZ, 0x3, R22 ;  /* 0x00000003ff167819 */ /* 0x000fc80000011616 */
[----:B------:R-:W-:-:S04]  /*0090*/  SHF.R.U32.HI R0, RZ, 0x10, R0 ;  /* 0x00000010ff007819 */ /* 0x000fc80000011600 */
[----:B------:R-:W-:-:S05]  /*00a0*/  PRMT R2, R0, 0x9910, RZ ;  /* 0x0000991000027816 */ /* 0x000fca00000000ff */
[----:B------:R-:W-:-:S05]  /*00b0*/  IMAD R2, R2, 0x60, RZ ;  /* 0x0000006002027824 */ /* 0x000fca00078e02ff */
[----:B------:R-:W-:-:S04]  /*00c0*/  IADD3 R2, PT, PT, RZ, -R2, RZ ;  /* 0x80000002ff027210 */ /* 0x000fc80007ffe0ff */
[----:B------:R-:W-:Y:S01]  /*00d0*/  PRMT R3, R2, 0x7710, RZ ;  /* 0x0000771002037816 */ /* 0x000fe200000000ff */
[----:B------:R-:W-:-:S03]  /*00e0*/  IMAD R2, R22, -0xe, R5 ;  /* 0xfffffff216027824 */ /* 0x000fc600078e0205 */
[----:B------:R-:W-:-:S04]  /*00f0*/  IADD3 R3, PT, PT, R3, R24, RZ ;  /* 0x0000001803037210 */ /* 0x000fc80007ffe0ff */
[----:B------:R-:W-:Y:S01]  /*0100*/  LOP3.LUT R3, R3, 0xffff, RZ, 0xc0, !PT ;  /* 0x0000ffff03037812 */ /* 0x000fe200078ec0ff */
[----:B------:R-:W-:Y:S06]  /*0110*/  @P0 BRA `(.L_x_1) ;  /* 0x0000000000f40947 */ /* 0x000fec0003800000 */
[----:B------:R-:W0:Y:S01]  /*0120*/  LDC R5, c[0x0][0x360] ;  /* 0x0000d800ff057b82 */ /* 0x000e220000000800 */
[----:B------:R-:W-:Y:S01]  /*0130*/  BSSY.RECONVERGENT B1, `(.L_x_2) ;  /* 0x000002b000017945 */ /* 0x000fe20003800200 */
[----:B0-----:R-:W0:Y:S01]  /*0140*/  I2F.U32.RP R10, R5 ;  /* 0x00000005000a7306 */ /* 0x001e220000209000 */
[----:B------:R-:W-:Y:S02]  /*0150*/  IADD3 R4, PT, PT, R24, R5, RZ ;  /* 0x0000000518047210 */ /* 0x000fe40007ffe0ff */
[----:B------:R-:W-:Y:S02]  /*0160*/  ISETP.NE.U32.AND P2, PT, R5, RZ, PT ;  /* 0x000000ff0500720c */ /* 0x000fe40003f45070 */
[C---:B------:R-:W-:Y:S02]  /*0170*/  ISETP.GE.U32.AND P0, PT, R4.reuse, 0x300, PT ;  /* 0x000003000400780c */ /* 0x040fe40003f06070 */
[----:B------:R-:W-:Y:S01]  /*0180*/  VIMNMX.U32 R9, PT, PT, R4, 0x300, !PT ;  /* 0x0000030004097848 */ /* 0x000fe20007fe0000 */
[----:B0-----:R-:W0:Y:S02]  /*0190*/  MUFU.RCP R10, R10 ;  /* 0x0000000a000a7308 */ /* 0x001e240000001000 */
[----:B0-----:R-:W-:-:S06]  /*01a0*/  IADD3 R6, PT, PT, R10, 0xffffffe, RZ ;  /* 0x0ffffffe0a067810 */ /* 0x001fcc0007ffe0ff */
[----:B------:R0:W1:Y:S02]  /*01b0*/  F2I.FTZ.U32.TRUNC.NTZ R7, R6 ;  /* 0x0000000600077305 */ /* 0x000064000021f000 */
[----:B0-----:R-:W-:Y:S01]  /*01c0*/  HFMA2 R6, -RZ, RZ, 0, 0 ;  /* 0x00000000ff067431 */ /* 0x001fe200000001ff */
[----:B-1----:R-:W-:-:S05]  /*01d0*/  IADD3 R8, PT, PT, RZ, -R7, RZ ;  /* 0x80000007ff087210 */ /* 0x002fca0007ffe0ff */
[----:B------:R-:W-:Y:S01]  /*01e0*/  IMAD R11, R8, R5, RZ ;  /* 0x00000005080b7224 */ /* 0x000fe200078e02ff */
[----:B------:R-:W-:-:S03]  /*01f0*/  SEL R8, RZ, 0x1, P0 ;  /* 0x00000001ff087807 */ /* 0x000fc60000000000 */
[----:B------:R-:W-:Y:S01]  /*0200*/  IMAD.HI.U32 R7, R7, R11, R6 ;  /* 0x0000000b07077227 */ /* 0x000fe200078e0006 */
[----:B------:R-:W-:-:S05]  /*0210*/  IADD3 R4, PT, PT, R9, -R4, -R8 ;  /* 0x8000000409047210 */ /* 0x000fca0007ffe808 */
[----:B------:R-:W-:-:S05]  /*0220*/  IMAD.HI.U32 R7, R7, R4, RZ ;  /* 0x0000000407077227 */ /* 0x000fca00078e00ff */
[----:B------:R-:W-:-:S05]  /*0230*/  IADD3 R6, PT, PT, -R7, RZ, RZ ;  /* 0x000000ff07067210 */ /* 0x000fca0007ffe1ff */
[----:B------:R-:W-:-:S05]  /*0240*/  IMAD R4, R5, R6, R4 ;  /* 0x0000000605047224 */ /* 0x000fca00078e0204 */
[----:B------:R-:W-:-:S13]  /*0250*/  ISETP.GE.U32.AND P0, PT, R4, R5, PT ;  /* 0x000000050400720c */ /* 0x000fda0003f06070 */
[-C--:B------:R-:W-:Y:S02]  /*0260*/  @P0 IADD3 R4, PT, PT, R4, -R5.reuse, RZ ;  /* 0x8000000504040210 */ /* 0x080fe40007ffe0ff */
[----:B------:R-:W-:Y:S02]  /*0270*/  @P0 IADD3 R7, PT, PT, R7, 0x1, RZ ;  /* 0x0000000107070810 */ /* 0x000fe40007ffe0ff */
[----:B------:R-:W-:-:S13]  /*0280*/  ISETP.GE.U32.AND P1, PT, R4, R5, PT ;  /* 0x000000050400720c */ /* 0x000fda0003f26070 */
[----:B------:R-:W-:Y:S02]  /*0290*/  @P1 IADD3 R7, PT, PT, R7, 0x1, RZ ;  /* 0x0000000107071810 */ /* 0x000fe40007ffe0ff */
[----:B------:R-:W-:-:S04]  /*02a0*/  @!P2 LOP3.LUT R7, RZ, R5, RZ, 0x33, !PT ;  /* 0x00000005ff07a212 */ /* 0x000fc800078e33ff */
[----:B------:R-:W-:-:S04]  /*02b0*/  IADD3 R7, PT, PT, R8, R7, RZ ;  /* 0x0000000708077210 */ /* 0x000fc80007ffe0ff */
[C---:B------:R-:W-:Y:S02]  /*02c0*/  LOP3.LUT R4, R7.reuse, 0x3, RZ, 0xc0, !PT ;  /* 0x0000000307047812 */ /* 0x040fe400078ec0ff */
[----:B------:R-:W-:Y:S02]  /*02d0*/  ISETP.GE.U32.AND P1, PT, R7, 0x3, PT ;  /* 0x000000030700780c */ /* 0x000fe40003f26070 */
[----:B------:R-:W-:Y:S02]  /*02e0*/  ISETP.NE.AND P0, PT, R4, 0x3, PT ;  /* 0x000000030400780c */ /* 0x000fe40003f05270 */
[----:B------:R-:W-:-:S11]  /*02f0*/  MOV R4, R24 ;  /* 0x0000001800047202 */ /* 0x000fd60000000f00 */
[----:B------:R-:W-:Y:S05]  /*0300*/  @!P0 BRA `(.L_x_3) ;  /* 0x0000000000348947 */ /* 0x000fea0003800000 */
[----:B------:R-:W0:Y:S01]  /*0310*/  S2UR UR5, SR_CgaCtaId ;  /* 0x00000000000579c3 */ /* 0x000e220000008800 */
[----:B------:R-:W-:Y:S01]  /*0320*/  IADD3 R7, PT, PT, R7, 0x1, RZ ;  /* 0x0000000107077810 */ /* 0x000fe20007ffe0ff */
[----:B------:R-:W-:-:S03]  /*0330*/  UMOV UR4, 0x400 ;  /* 0x0000040000047882 */ /* 0x000fc60000000000 */
[----:B------:R-:W-:-:S05]  /*0340*/  LOP3.LUT R7, R7, 0x3, RZ, 0xc0, !PT ;  /* 0x0000000307077812 */ /* 0x000fca00078ec0ff */
[C---:B------:R-:W-:Y:S01]  /*0350*/  IMAD R4, R7.reuse, R5, R24 ;  /* 0x0000000507047224 */ /* 0x040fe200078e0218 */
[----:B------:R-:W-:Y:S01]  /*0360*/  IADD3 R7, PT, PT, -R7, RZ, RZ ;  /* 0x000000ff07077210 */ /* 0x000fe20007ffe1ff */
[----:B0-----:R-:W-:-:S06]  /*0370*/  ULEA UR4, UR5, UR4, 0x18 ;  /* 0x0000000405047291 */ /* 0x001fcc000f8ec0ff */
[----:B------:R-:W-:-:S07]  /*0380*/  LEA R6, R24, UR4, 0x2 ;  /* 0x0000000418067c11 */ /* 0x000fce000f8e10ff */
.L_x_4:
[----:B------:R-:W-:Y:S01]  /*0390*/  IADD3 R7, PT, PT, R7, 0x1, RZ ;  /* 0x0000000107077810 */ /* 0x000fe20007ffe0ff */
[----:B------:R0:W-:Y:S03]  /*03a0*/  STS [R6], RZ ;  /* 0x000000ff06007388 */ /* 0x0001e60000000800 */
[----:B------:R-:W-:Y:S02]  /*03b0*/  ISETP.NE.AND P0, PT, R7, RZ, PT ;  /* 0x000000ff0700720c */ /* 0x000fe40003f05270 */
[----:B0-----:R-:W-:-:S11]  /*03c0*/  LEA R6, R5, R6, 0x2 ;  /* 0x0000000605067211 */ /* 0x001fd600078e10ff */
[----:B------:R-:W-:Y:S05]  /*03d0*/  @P0 BRA `(.L_x_4) ;  /* 0xfffffffc00ec0947 */ /* 0x000fea000383ffff */
.L_x_3:
[----:B------:R-:W-:Y:S05]  /*03e0*/  BSYNC.RECONVERGENT B1 ;  /* 0x0000000000017941 */ /* 0x000fea0003800200 */
.L_x_2:
[----:B------:R-:W-:Y:S05]  /*03f0*/  @!P1 BRA `(.L_x_1) ;  /* 0x00000000003c9947 */ /* 0x000fea0003800000 */
[----:B------:R-:W0:Y:S01]  /*0400*/  S2UR UR5, SR_CgaCtaId ;  /* 0x00000000000579c3 */ /* 0x000e220000008800 */
[----:B------:R-:W-:Y:S02]  /*0410*/  UMOV UR4, 0x400 ;  /* 0x0000040000047882 */ /* 0x000fe40000000000 */
[----:B0-----:R-:W-:-:S06]  /*0420*/  ULEA UR4, UR5, UR4, 0x18 ;  /* 0x0000000405047291 */ /* 0x001fcc000f8ec0ff */
[----:B------:R-:W-:-:S07]  /*0430*/  LEA R6, R4, UR4, 0x2 ;  /* 0x0000000404067c11 */ /* 0x000fce000f8e10ff */
.L_x_5:
[CC--:B-1----:R-:W-:Y:S01]  /*0440*/  LEA R7, R5.reuse, R6.reuse, 0x2 ;  /* 0x0000000605077211 */ /* 0x0c2fe200078e10ff */
[C---:B------:R-:W-:Y:S01]  /*0450*/  IMAD R9, R5.reuse, 0xc, R6 ;  /* 0x0000000c05097824 */ /* 0x040fe200078e0206 */
[C---:B------:R-:W-:Y:S01]  /*0460*/  LEA R8, R5.reuse, R6, 0x3 ;  /* 0x0000000605087211 */ /* 0x040fe200078e18ff */
[----:B------:R0:W-:Y:S01]  /*0470*/  STS [R6], RZ ;  /* 0x000000ff06007388 */ /* 0x0001e20000000800 */
[----:B------:R-:W-:-:S03]  /*0480*/  LEA R4, R5, R4, 0x2 ;  /* 0x0000000405047211 */ /* 0x000fc600078e10ff */
[----:B------:R1:W-:Y:S01]  /*0490*/  STS [R7], RZ ;  /* 0x000000ff07007388 */ /* 0x0003e20000000800 */
[----:B------:R-:W-:-:S03]  /*04a0*/  ISETP.GE.U32.AND P0, PT, R4, 0x300, PT ;  /* 0x000003000400780c */ /* 0x000fc60003f06070 */
[----:B------:R1:W-:Y:S01]  /*04b0*/  STS [R8], RZ ;  /* 0x000000ff08007388 */ /* 0x0003e20000000800 */
[----:B0-----:R-:W-:-:S03]  /*04c0*/  LEA R6, R5, R6, 0x4 ;  /* 0x0000000605067211 */ /* 0x001fc600078e20ff */
[----:B------:R1:W-:Y:S06]  /*04d0*/  STS [R9], RZ ;  /* 0x000000ff09007388 */ /* 0x0003ec0000000800 */
[----:B------:R-:W-:Y:S05]  /*04e0*/  @!P0 BRA `(.L_x_5) ;  /* 0xfffffffc00d48947 */ /* 0x000fea000383ffff */
.L_x_1:
[----:B------:R-:W-:Y:S05]  /*04f0*/  BSYNC.RECONVERGENT B0 ;  /* 0x0000000000007941 */ /* 0x000fea0003800200 */
.L_x_0:
[----:B------:R-:W-:Y:S01]  /*0500*/  BAR.SYNC.DEFER_BLOCKING 0x0 ;  /* 0x0000000000007b1d */ /* 0x000fe20000010000 */
[C---:B------:R-:W-:Y:S02]  /*0510*/  ISETP.NE.AND P0, PT, R2.reuse, RZ, PT ;  /* 0x000000ff0200720c */ /* 0x040fe40003f05270 */
[C---:B------:R-:W-:Y:S02]  /*0520*/  VIMNMX.U32 R4, PT, PT, R2.reuse, 0xc, PT ;  /* 0x0000000c02047848 */ /* 0x040fe40003fe0000 */
[----:B------:R-:W-:Y:S01]  /*0530*/  VIMNMX.U32 R14, PT, PT, R2, 0x1, !PT ;  /* 0x00000001020e7848 */ /* 0x000fe20007fe0000 */
[----:B------:R-:W0:Y:S01]  /*0540*/  LDCU.64 UR6, c[0x0][0x358] ;  /* 0x00006b00ff0677ac */ /* 0x000e220008000a00 */
[----:B------:R-:W-:Y:S02]  /*0550*/  IADD3 R5, PT, PT, R4, 0x2, RZ ;  /* 0x0000000204057810 */ /* 0x000fe40007ffe0ff */
[----:B------:R-:W-:-:S05]  /*0560*/  IADD3 R4, PT, PT, R14, -0x1, RZ ;  /* 0xffffffff0e047810 */ /* 0x000fca0007ffe0ff */
[----:B------:R-:W-:Y:S05]  /*0570*/  @P0 BRA `(.L_x_6) ;  /* 0x0000000800580947 */ /* 0x000fea0003800000 */
[----:B-1----:R-:W-:Y:S01]  /*0580*/  HFMA2 R7, -RZ, RZ, 0, 8.3446502685546875e-07 ;  /* 0x0000000eff077431 */ /* 0x002fe200000001ff */
[----:B------:R-:W-:Y:S01]  /*0590*/  IADD3 R16, PT, PT, -R4, R5, RZ ;  /* 0x0000000504107210 */ /* 0x000fe20007ffe1ff */
[----:B------:R-:W-:Y:S01]  /*05a0*/  BSSY.RECONVERGENT B1, `(.L_x_7) ;  /* 0x0000092000017945 */ /* 0x000fe20003800200 */
[----:B------:R-:W-:-:S03]  /*05b0*/  MOV R15, R0 ;  /* 0x00000000000f7202 */ /* 0x000fc60000000f00 */
[----:B------:R-:W-:Y:S02]  /*05c0*/  IMAD R16, R16, 0xe, RZ ;  /* 0x0000000e10107824 */ /* 0x000fe400078e02ff */
[----:B------:R-:W-:-:S07]  /*05d0*/  IMAD R14, R14, R7, -0xe ;  /* 0xfffffff20e0e7424 */ /* 0x000fce00078e0207 */
.L_x_15:
[----:B------:R-:W-:Y:S01]  /*05e0*/  ISETP.GT.U32.AND P0, PT, R16, R3, PT ;  /* 0x000000031000720c */ /* 0x000fe20003f04070 */
[----:B------:R-:W-:-:S12]  /*05f0*/  BSSY.RECONVERGENT B0, `(.L_x_8) ;  /* 0x0000089000007945 */ /* 0x000fd80003800200 */
[----:B-12---:R-:W-:Y:S05]  /*0600*/  @!P0 BRA `(.L_x_9) ;  /* 0x00000008001c8947 */ /* 0x006fea0003800000 */
[----:B------:R-:W-:Y:S02]  /*0610*/  ISETP.GE.U32.AND P2, PT, R3, R16, PT ;  /* 0x000000100300720c */ /* 0x000fe40003f46070 */
[----:B------:R-:W-:Y:S02]  /*0620*/  LEA R17, R22, R15, 0x4 ;  /* 0x0000000f16117211 */ /* 0x000fe400078e20ff */
[----:B------:R-:W-:-:S03]  /*0630*/  MOV R21, R3 ;  /* 0x0000000300157202 */ /* 0x000fc60000000f00 */
[----:B------:R-:W-:-:S06]  /*0640*/  IMAD R17, R17, 0xc4, R14 ;  /* 0x000000c411117824 */ /* 0x000fcc00078e020e */
[----:B------:R-:W1:Y:S01]  /*0650*/  @P2 LDC.64 R4, c[0x0][0x380] ;  /* 0x0000e000ff042b82 */ /* 0x000e620000000a00 */
[----:B------:R-:W-:-:S05]  /*0660*/  @P2 IADD3 R7, PT, PT, R17, R21, RZ ;  /* 0x0000001511072210 */ /* 0x000fca0007ffe0ff */
[----:B-1----:R-:W-:-:S06]  /*0670*/  @P2 IMAD.WIDE.U32 R4, R7, 0x4, R4 ;  /* 0x0000000407042825 */ /* 0x002fcc00078e0004 */
[----:B0-----:R-:W2:Y:S01]  /*0680*/  @P2 LDG.E.CONSTANT R4, desc[UR6][R4.64] ;  /* 0x0000000604042981 */ /* 0x001ea2000c1e9900 */
[----:B------:R-:W-:Y:S01]  /*0690*/  @P2 SHF.R.U32.HI R6, RZ, 0x1, R21 ;  /* 0x00000001ff062819 */ /* 0x000fe20000011615 */
[----:B------:R-:W-:Y:S01]  /*06a0*/  BSSY.RECONVERGENT B2, `(.L_x_10) ;  /* 0x0000049000027945 */ /* 0x000fe20003800200 */
[----:B------:R-:W-:Y:S01]  /*06b0*/  @P2 MOV R9, 0x400 ;  /* 0x0000040000092802 */ /* 0x000fe20000000f00 */
[----:B------:R-:W0:Y:S01]  /*06c0*/  @P2 S2R R10, SR_CgaCtaId ;  /* 0x00000000000a2919 */ /* 0x000e220000008800 */
[----:B------:R-:W-:Y:S01]  /*06d0*/  PLOP3.LUT P0, PT, P2, PT, PT, 0x8, 0x80 ;  /* 0x000000000080781c */ /* 0x000fe2000170e170 */
[----:B------:R-:W-:-:S05]  /*06e0*/  @P2 IMAD.HI.U32 R6, R6, -0x6db6db6d, RZ ;  /* 0x9249249306062827 */ /* 0x000fca00078e00ff */
[----:B------:R-:W-:-:S05]  /*06f0*/  @P2 SHF.R.U32.HI R8, RZ, 0x2, R6 ;  /* 0x00000002ff082819 */ /* 0x000fca0000011606 */
[----:B------:R-:W-:Y:S01]  /*0700*/  @P2 IMAD R6, R8, -0xe, R21 ;  /* 0xfffffff208062824 */ /* 0x000fe200078e0215 */
[----:B------:R-:W-:-:S03]  /*0710*/  @P2 IADD3 R21, PT, PT, R21, 0x60, RZ ;  /* 0x0000006015152810 */ /* 0x000fc60007ffe0ff */
[----:B------:R-:W-:Y:S01]  /*0720*/  @P2 IMAD R7, R15, 0x30, R6 ;  /* 0x000000300f072824 */ /* 0x000fe200078e0206 */
[CC--:B------:R-:W-:Y:S02]  /*0730*/  ISETP.GT.U32.AND P1, PT, R16.reuse, R21.reuse, PT ;  /* 0x000000151000720c */ /* 0x0c0fe40003f24070 */
[----:B------:R-:W-:Y:S02]  /*0740*/  IADD3 R6, PT, PT, R16, -R21, RZ ;  /* 0x8000001510067210 */ /* 0x000fe40007ffe0ff */
[----:B------:R-:W-:Y:S02]  /*0750*/  @P2 LEA R7, R8, R7, 0x4 ;  /* 0x0000000708072211 */ /* 0x000fe400078e20ff */
[----:B------:R-:W-:Y:S02]  /*0760*/  ISETP.LE.U32.OR P1, PT, R6, 0x120, !P1 ;  /* 0x000001200600780c */ /* 0x000fe40004f23470 */
[----:B0-----:R-:W-:-:S04]  /*0770*/  @P2 LEA R10, R10, R9, 0x18 ;  /* 0x000000090a0a2211 */ /* 0x001fc800078ec0ff */
[----:B------:R-:W-:-:S05]  /*0780*/  @P2 LEA R7, R7, R10, 0x2 ;  /* 0x0000000a07072211 */ /* 0x000fca00078e10ff */
[----:B--2---:R0:W-:Y:S02]  /*0790*/  @P2 STS [R7+0x44], R4 ;  /* 0x0000440407002388 */ /* 0x0041e40000000800 */
[----:B------:R-:W-:Y:S05]  /*07a0*/  @P1 BRA `(.L_x_11) ;  /* 0x0000000000e01947 */ /* 0x000fea0003800000 */
[----:B------:R-:W1:Y:S01]  /*07b0*/  S2R R6, SR_CgaCtaId ;  /* 0x0000000000067919 */ /* 0x000e620000008800 */
[----:B0-----:R-:W0:Y:S01]  /*07c0*/  LDC.64 R4, c[0x0][0x380] ;  /* 0x0000e000ff047b82 */ /* 0x001e220000000a00 */
[----:B------:R-:W-:Y:S02]  /*07d0*/  MOV R19, 0x400 ;  /* 0x0000040000137802 */ /* 0x000fe40000000f00 */
[----:B------:R-:W-:Y:S02]  /*07e0*/  PLOP3.LUT P0, PT, PT, PT, PT, 0x8, 0x80 ;  /* 0x000000000080781c */ /* 0x000fe40003f0e170 */
[----:B------:R-:W-:Y:S02]  /*07f0*/  IADD3 R18, PT, PT, R16, -0x120, RZ ;  /* 0xfffffee010127810 */ /* 0x000fe40007ffe0ff */
[----:B-1----:R-:W-:-:S09]  /*0800*/  LEA R19, R6, R19, 0x18 ;  /* 0x0000001306137211 */ /* 0x002fd200078ec0ff */
.L_x_12:
[C---:B------:R-:W-:Y:S02]  /*0810*/  IADD3 R28, PT, PT, R21.reuse, 0x60, RZ ;  /* 0x00000060151c7810 */ /* 0x040fe40007ffe0ff */
[C---:B------:R-:W-:Y:S02]  /*0820*/  IADD3 R20, PT, PT, R21.reuse, 0xc0, RZ ;  /* 0x000000c015147810 */ /* 0x040fe40007ffe0ff */
[----:B------:R-:W-:Y:S02]  /*0830*/  IADD3 R26, PT, PT, R21, 0x120, RZ ;  /* 0x00000120151a7810 */ /* 0x000fe40007ffe0ff */
[C---:B-1----:R-:W-:Y:S02]  /*0840*/  IADD3 R7, PT, PT, R17.reuse, R21, RZ ;  /* 0x0000001511077210 */ /* 0x042fe40007ffe0ff */
[C---:B------:R-:W-:Y:S02]  /*0850*/  IADD3 R9, PT, PT, R17.reuse, R28, RZ ;  /* 0x0000001c11097210 */ /* 0x040fe40007ffe0ff */
[----:B------:R-:W-:Y:S01]  /*0860*/  IADD3 R11, PT, PT, R17, R20, RZ ;  /* 0x00000014110b7210 */ /* 0x000fe20007ffe0ff */
[----:B0-----:R-:W-:Y:S01]  /*0870*/  IMAD.WIDE.U32 R6, R7, 0x4, R4 ;  /* 0x0000000407067825 */ /* 0x001fe200078e0004 */
[----:B------:R-:W-:-:S03]  /*0880*/  IADD3 R13, PT, PT, R17, R26, RZ ;  /* 0x0000001a110d7210 */ /* 0x000fc60007ffe0ff */
[--C-:B------:R-:W-:Y:S02]  /*0890*/  IMAD.WIDE.U32 R8, R9, 0x4, R4.reuse ;  /* 0x0000000409087825 */ /* 0x100fe400078e0004 */
[----:B------:R0:W2:Y:S02]  /*08a0*/  LDG.E.CONSTANT R6, desc[UR6][R6.64] ;  /* 0x0000000606067981 */ /* 0x0000a4000c1e9900 */
[--C-:B------:R-:W-:Y:S02]  /*08b0*/  IMAD.WIDE.U32 R10, R11, 0x4, R4.reuse ;  /* 0x000000040b0a7825 */ /* 0x100fe400078e0004 */
[----:B------:R1:W3:Y:S02]  /*08c0*/  LDG.E.CONSTANT R8, desc[UR6][R8.64] ;  /* 0x0000000608087981 */ /* 0x0002e4000c1e9900 */
[----:B------:R-:W-:Y:S02]  /*08d0*/  IMAD.WIDE.U32 R12, R13, 0x4, R4 ;  /* 0x000000040d0c7825 */ /* 0x000fe400078e0004 */
[----:B------:R4:W5:Y:S04]  /*08e0*/  LDG.E.CONSTANT R10, desc[UR6][R10.64] ;  /* 0x000000060a0a7981 */ /* 0x000968000c1e9900 */
[----:B------:R4:W5:Y:S01]  /*08f0*/  LDG.E.CONSTANT R12, desc[UR6][R12.64] ;  /* 0x000000060c0c7981 */ /* 0x000962000c1e9900 */
[----:B------:R-:W-:-:S05]  /*0900*/  SHF.R.U32.HI R23, RZ, 0x1, R21 ;  /* 0x00000001ff177819 */ /* 0x000fca0000011615 */
[----:B------:R-:W-:-:S05]  /*0910*/  IMAD.HI.U32 R23, R23, -0x6db6db6d, RZ ;  /* 0x9249249317177827 */ /* 0x000fca00078e00ff */
[----:B------:R-:W-:-:S05]  /*0920*/  SHF.R.U32.HI R23, RZ, 0x2, R23 ;  /* 0x00000002ff177819 */ /* 0x000fca0000011617 */
[----:B------:R-:W-:-:S04]  /*0930*/  IMAD R25, R23, -0xe, R21 ;  /* 0xfffffff217197824 */ /* 0x000fc800078e0215 */
[----:B------:R-:W-:Y:S01]  /*0940*/  IMAD R25, R15, 0x30, R25 ;  /* 0x000000300f197824 */ /* 0x000fe200078e0219 */
[----:B0-----:R-:W-:-:S04]  /*0950*/  SHF.R.U32.HI R7, RZ, 0x1, R20 ;  /* 0x00000001ff077819 */ /* 0x001fc80000011614 */
[----:B------:R-:W-:Y:S02]  /*0960*/  LEA R23, R23, R25, 0x4 ;  /* 0x0000001917177211 */ /* 0x000fe400078e20ff */
[----:B------:R-:W-:Y:S02]  /*0970*/  SHF.R.U32.HI R25, RZ, 0x1, R28 ;  /* 0x00000001ff197819 */ /* 0x000fe4000001161c */
[----:B-1----:R-:W-:Y:S01]  /*0980*/  SHF.R.U32.HI R9, RZ, 0x1, R26 ;  /* 0x00000001ff097819 */ /* 0x002fe2000001161a */
[----:B------:R-:W-:-:S04]  /*0990*/  IMAD.HI.U32 R7, R7, -0x6db6db6d, RZ ;  /* 0x9249249307077827 */ /* 0x000fc800078e00ff */
[----:B----4-:R-:W-:-:S04]  /*09a0*/  IMAD.HI.U32 R11, R25, -0x6db6db6d, RZ ;  /* 0x92492493190b7827 */ /* 0x010fc800078e00ff */
[----:B------:R-:W-:Y:S01]  /*09b0*/  IMAD.HI.U32 R13, R9, -0x6db6db6d, RZ ;  /* 0x92492493090d7827 */ /* 0x000fe200078e00ff */
[----:B------:R-:W-:Y:S02]  /*09c0*/  SHF.R.U32.HI R11, RZ, 0x2, R11 ;  /* 0x00000002ff0b7819 */ /* 0x000fe4000001160b */
[----:B------:R-:W-:Y:S02]  /*09d0*/  SHF.R.U32.HI R9, RZ, 0x2, R7 ;  /* 0x00000002ff097819 */ /* 0x000fe40000011607 */
[----:B------:R-:W-:Y:S01]  /*09e0*/  SHF.R.U32.HI R7, RZ, 0x2, R13 ;  /* 0x00000002ff077819 */ /* 0x000fe2000001160d */
[----:B------:R-:W-:Y:S02]  /*09f0*/  IMAD R28, R11, -0xe, R28 ;  /* 0xfffffff20b1c7824 */ /* 0x000fe400078e021c */
[----:B------:R-:W-:Y:S02]  /*0a00*/  IMAD R20, R9, -0xe, R20 ;  /* 0xfffffff209147824 */ /* 0x000fe400078e0214 */
[----:B------:R-:W-:-:S02]  /*0a10*/  IMAD R26, R7, -0xe, R26 ;  /* 0xfffffff2071a7824 */ /* 0x000fc400078e021a */
[C---:B------:R-:W-:Y:S02]  /*0a20*/  IMAD R28, R15.reuse, 0x30, R28 ;  /* 0x000000300f1c7824 */ /* 0x040fe400078e021c */
[C---:B------:R-:W-:Y:S02]  /*0a30*/  IMAD R20, R15.reuse, 0x30, R20 ;  /* 0x000000300f147824 */ /* 0x040fe400078e0214 */
[----:B------:R-:W-:Y:S01]  /*0a40*/  IMAD R26, R15, 0x30, R26 ;  /* 0x000000300f1a7824 */ /* 0x000fe200078e021a */
[----:B------:R-:W-:Y:S02]  /*0a50*/  LEA R28, R11, R28, 0x4 ;  /* 0x0000001c0b1c7211 */ /* 0x000fe400078e20ff */
[----:B------:R-:W-:Y:S02]  /*0a60*/  LEA R20, R9, R20, 0x4 ;  /* 0x0000001409147211 */ /* 0x000fe400078e20ff */
[----:B------:R-:W-:Y:S02]  /*0a70*/  LEA R26, R7, R26, 0x4 ;  /* 0x0000001a071a7211 */ /* 0x000fe400078e20ff */
[----:B------:R-:W-:-:S02]  /*0a80*/  LEA R23, R23, R19, 0x2 ;  /* 0x0000001317177211 */ /* 0x000fc400078e10ff */
[-C--:B------:R-:W-:Y:S02]  /*0a90*/  LEA R7, R28, R19.reuse, 0x2 ;  /* 0x000000131c077211 */ /* 0x080fe400078e10ff */
[-C--:B------:R-:W-:Y:S02]  /*0aa0*/  LEA R9, R20, R19.reuse, 0x2 ;  /* 0x0000001314097211 */ /* 0x080fe400078e10ff */
[----:B------:R-:W-:Y:S02]  /*0ab0*/  LEA R11, R26, R19, 0x2 ;  /* 0x000000131a0b7211 */ /* 0x000fe400078e10ff */
[----:B------:R-:W-:-:S04]  /*0ac0*/  IADD3 R21, PT, PT, R21, 0x180, RZ ;  /* 0x0000018015157810 */ /* 0x000fc80007ffe0ff */
[----:B------:R-:W-:Y:S01]  /*0ad0*/  ISETP.GE.U32.AND P1, PT, R21, R18, PT ;  /* 0x000000121500720c */ /* 0x000fe20003f26070 */
[----:B--2---:R1:W-:Y:S04]  /*0ae0*/  STS [R23+0x44], R6 ;  /* 0x0000440617007388 */ /* 0x0043e80000000800 */
[----:B---3--:R1:W-:Y:S04]  /*0af0*/  STS [R7+0x44], R8 ;  /* 0x0000440807007388 */ /* 0x0083e80000000800 */
[----:B-----5:R1:W-:Y:S04]  /*0b00*/  STS [R9+0x44], R10 ;  /* 0x0000440a09007388 */ /* 0x0203e80000000800 */
[----:B------:R1:W-:Y:S01]  /*0b10*/  STS [R11+0x44], R12 ;  /* 0x0000440c0b007388 */ /* 0x0003e20000000800 */
[----:B------:R-:W-:Y:S05]  /*0b20*/  @!P1 BRA `(.L_x_12) ;  /* 0xfffffffc00389947 */ /* 0x000fea000383ffff */
.L_x_11:
[----:B------:R-:W-:Y:S05]  /*0b30*/  BSYNC.RECONVERGENT B2 ;  /* 0x0000000000027941 */ /* 0x000fea0003800200 */
.L_x_10:
[CC--:B------:R-:W-:Y:S01]  /*0b40*/  ISETP.GT.U32.AND P1, PT, R16.reuse, R21.reuse, PT ;  /* 0x000000151000720c */ /* 0x0c0fe20003f24070 */
[----:B------:R-:W-:Y:S01]  /*0b50*/  BSSY.RECONVERGENT B2, `(.L_x_13) ;  /* 0x0000021000027945 */ /* 0x000fe20003800200 */
[----:B0-----:R-:W-:-:S04]  /*0b60*/  IADD3 R4, PT, PT, R16, -R21, RZ ;  /* 0x8000001510047210 */ /* 0x001fc80007ffe0ff */
[----:B------:R-:W-:-:S13]  /*0b70*/  ISETP.LE.U32.OR P1, PT, R4, 0x60, !P1 ;  /* 0x000000600400780c */ /* 0x000fda0004f23470 */
[----:B------:R-:W-:Y:S05]  /*0b80*/  @P1 BRA `(.L_x_14) ;  /* 0x0000000000741947 */ /* 0x000fea0003800000 */
[----:B------:R-:W0:Y:S01]  /*0b90*/  LDC.64 R4, c[0x0][0x380] ;  /* 0x0000e000ff047b82 */ /* 0x000e220000000a00 */
[----:B-1----:R-:W-:Y:S02]  /*0ba0*/  IADD3 R10, PT, PT, R21, 0x60, RZ ;  /* 0x00000060150a7810 */ /* 0x002fe40007ffe0ff */
[C---:B------:R-:W-:Y:S02]  /*0bb0*/  IADD3 R7, PT, PT, R17.reuse, R21, RZ ;  /* 0x0000001511077210 */ /* 0x040fe40007ffe0ff */
[----:B------:R-:W-:-:S03]  /*0bc0*/  IADD3 R9, PT, PT, R17, R10, RZ ;  /* 0x0000000a11097210 */ /* 0x000fc60007ffe0ff */
[----:B0-----:R-:W-:-:S04]  /*0bd0*/  IMAD.WIDE.U32 R6, R7, 0x4, R4 ;  /* 0x0000000407067825 */ /* 0x001fc800078e0004 */
[----:B------:R-:W-:Y:S02]  /*0be0*/  IMAD.WIDE.U32 R4, R9, 0x4, R4 ;  /* 0x0000000409047825 */ /* 0x000fe400078e0004 */
[----:B------:R0:W2:Y:S04]  /*0bf0*/  LDG.E.CONSTANT R6, desc[UR6][R6.64] ;  /* 0x0000000606067981 */ /* 0x0000a8000c1e9900 */
[----:B------:R1:W3:Y:S01]  /*0c00*/  LDG.E.CONSTANT R4, desc[UR6][R4.64] ;  /* 0x0000000604047981 */ /* 0x0002e2000c1e9900 */
[----:B------:R-:W4:Y:S01]  /*0c10*/  S2UR UR5, SR_CgaCtaId ;  /* 0x00000000000579c3 */ /* 0x000f220000008800 */
[----:B------:R-:W-:Y:S01]  /*0c20*/  SHF.R.U32.HI R9, RZ, 0x1, R21 ;  /* 0x00000001ff097819 */ /* 0x000fe20000011615 */
[----:B------:R-:W-:Y:S01]  /*0c30*/  UMOV UR4, 0x400 ;  /* 0x0000040000047882 */ /* 0x000fe20000000000 */
[----:B------:R-:W-:-:S02]  /*0c40*/  SHF.R.U32.HI R8, RZ, 0x1, R10 ;  /* 0x00000001ff087819 */ /* 0x000fc4000001160a */
[----:B------:R-:W-:Y:S01]  /*0c50*/  PLOP3.LUT P0, PT, PT, PT, PT, 0x8, 0x80 ;  /* 0x000000000080781c */ /* 0x000fe20003f0e170 */
[----:B------:R-:W-:-:S04]  /*0c60*/  IMAD.HI.U32 R9, R9, -0x6db6db6d, RZ ;  /* 0x9249249309097827 */ /* 0x000fc800078e00ff */
[----:B------:R-:W-:Y:S01]  /*0c70*/  IMAD.HI.U32 R8, R8, -0x6db6db6d, RZ ;  /* 0x9249249308087827 */ /* 0x000fe200078e00ff */
[----:B------:R-:W-:-:S04]  /*0c80*/  SHF.R.U32.HI R12, RZ, 0x2, R9 ;  /* 0x00000002ff0c7819 */ /* 0x000fc80000011609 */
[----:B------:R-:W-:Y:S01]  /*0c90*/  SHF.R.U32.HI R8, RZ, 0x2, R8 ;  /* 0x00000002ff087819 */ /* 0x000fe20000011608 */
[----:B------:R-:W-:Y:S01]  /*0ca0*/  IMAD R18, R12, -0xe, R21 ;  /* 0xfffffff20c127824 */ /* 0x000fe200078e0215 */
[----:B------:R-:W-:-:S03]  /*0cb0*/  IADD3 R21, PT, PT, R21, 0xc0, RZ ;  /* 0x000000c015157810 */ /* 0x000fc60007ffe0ff */
[----:B------:R-:W-:Y:S02]  /*0cc0*/  IMAD R10, R8, -0xe, R10 ;  /* 0xfffffff2080a7824 */ /* 0x000fe400078e020a */
[C---:B0-----:R-:W-:Y:S02]  /*0cd0*/  IMAD R7, R15.reuse, 0x30, R18 ;  /* 0x000000300f077824 */ /* 0x041fe400078e0212 */
[----:B-1----:R-:W-:Y:S01]  /*0ce0*/  IMAD R5, R15, 0x30, R10 ;  /* 0x000000300f057824 */ /* 0x002fe200078e020a */
[----:B----4-:R-:W-:Y:S02]  /*0cf0*/  ULEA UR4, UR5, UR4, 0x18 ;  /* 0x0000000405047291 */ /* 0x010fe4000f8ec0ff */
[----:B------:R-:W-:Y:S02]  /*0d00*/  LEA R7, R12, R7, 0x4 ;  /* 0x000000070c077211 */ /* 0x000fe400078e20ff */
[----:B------:R-:W-:Y:S02]  /*0d10*/  LEA R5, R8, R5, 0x4 ;  /* 0x0000000508057211 */ /* 0x000fe400078e20ff */
[----:B------:R-:W-:-:S02]  /*0d20*/  LEA R7, R7, UR4, 0x2 ;  /* 0x0000000407077c11 */ /* 0x000fc4000f8e10ff */
[----:B------:R-:W-:-:S03]  /*0d30*/  LEA R5, R5, UR4, 0x2 ;  /* 0x0000000405057c11 */ /* 0x000fc6000f8e10ff */
[----:B--2---:R0:W-:Y:S04]  /*0d40*/  STS [R7+0x44], R6 ;  /* 0x0000440607007388 */ /* 0x0041e80000000800 */
[----:B---3--:R0:W-:Y:S02]  /*0d50*/  STS [R5+0x44], R4 ;  /* 0x0000440405007388 */ /* 0x0081e40000000800 */
.L_x_14:
[----:B------:R-:W-:Y:S05]  /*0d60*/  BSYNC.RECONVERGENT B2 ;  /* 0x0000000000027941 */ /* 0x000fea0003800200 */
.L_x_13:
[----:B------:R-:W-:-:S13]  /*0d70*/  ISETP.LT.U32.OR P0, PT, R21, R16, P0 ;  /* 0x000000101500720c */ /* 0x000fda0000701470 */
[----:B------:R-:W-:Y:S05]  /*0d80*/  @!P0 BRA `(.L_x_9) ;  /* 0x00000000003c8947 */ /* 0x000fea0003800000 */
[----:B0-----:R-:W0:Y:S01]  /*0d90*/  LDC.64 R4, c[0x0][0x380] ;  /* 0x0000e000ff047b82 */ /* 0x001e220000000a00 */
[----:B------:R-:W-:-:S05]  /*0da0*/  IADD3 R17, PT, PT, R17, R21, RZ ;  /* 0x0000001511117210 */ /* 0x000fca0007ffe0ff */
[----:B0-----:R-:W-:-:S06]  /*0db0*/  IMAD.WIDE.U32 R4, R17, 0x4, R4 ;  /* 0x0000000411047825 */ /* 0x001fcc00078e0004 */
[----:B------:R-:W2:Y:S01]  /*0dc0*/  LDG.E.CONSTANT R4, desc[UR6][R4.64] ;  /* 0x0000000604047981 */ /* 0x000ea2000c1e9900 */
[----:B------:R-:W0:Y:S01]  /*0dd0*/  S2UR UR5, SR_CgaCtaId ;  /* 0x00000000000579c3 */ /* 0x000e220000008800 */
[----:B-1----:R-:W-:Y:S01]  /*0de0*/  SHF.R.U32.HI R6, RZ, 0x1, R21 ;  /* 0x00000001ff067819 */ /* 0x002fe20000011615 */
[----:B------:R-:W-:-:S04]  /*0df0*/  UMOV UR4, 0x400 ;  /* 0x0000040000047882 */ /* 0x000fc80000000000 */
[----:B------:R-:W-:-:S05]  /*0e00*/  IMAD.HI.U32 R6, R6, -0x6db6db6d, RZ ;  /* 0x9249249306067827 */ /* 0x000fca00078e00ff */
[----:B------:R-:W-:-:S05]  /*0e10*/  SHF.R.U32.HI R6, RZ, 0x2, R6 ;  /* 0x00000002ff067819 */ /* 0x000fca0000011606 */
[----:B------:R-:W-:-:S04]  /*0e20*/  IMAD R8, R6, -0xe, R21 ;  /* 0xfffffff206087824 */ /* 0x000fc800078e0215 */
[----:B------:R-:W-:Y:S01]  /*0e30*/  IMAD R7, R15, 0x30, R8 ;  /* 0x000000300f077824 */ /* 0x000fe200078e0208 */
[----:B0-----:R-:W-:-:S04]  /*0e40*/  ULEA UR4, UR5, UR4, 0x18 ;  /* 0x0000000405047291 */ /* 0x001fc8000f8ec0ff */
[----:B------:R-:W-:-:S04]  /*0e50*/  LEA R7, R6, R7, 0x4 ;  /* 0x0000000706077211 */ /* 0x000fc800078e20ff */
[----:B------:R-:W-:-:S05]  /*0e60*/  LEA R7, R7, UR4, 0x2 ;  /* 0x0000000407077c11 */ /* 0x000fca000f8e10ff */
[----:B--2---:R2:W-:Y:S02]  /*0e70*/  STS [R7+0x44], R4 ;  /* 0x0000440407007388 */ /* 0x0045e40000000800 */
.L_x_9:
[----:B0-----:R-:W-:Y:S05]  /*0e80*/  BSYNC.RECONVERGENT B0 ;  /* 0x0000000000007941 */ /* 0x001fea0003800200 */
.L_x_8:
[C---:B------:R-:W-:Y:S02]  /*0e90*/  ISETP.GE.U32.AND P0, PT, R15.reuse, 0x9, PT ;  /* 0x000000090f00780c */ /* 0x040fe40003f06070 */
[----:B------:R-:W-:-:S11]  /*0ea0*/  IADD3 R15, PT, PT, R15, 0x7, RZ ;  /* 0x000000070f0f7810 */ /* 0x000fd60007ffe0ff */
[----:B------:R-:W-:Y:S05]  /*0eb0*/  @!P0 BRA `(.L_x_15) ;  /* 0xfffffff400c88947 */ /* 0x000fea000383ffff */
[----:B------:R-:W-:Y:S05]  /*0ec0*/  BSYNC.RECONVERGENT B1 ;  /* 0x0000000000017941 */ /* 0x000fea0003800200 */
.L_x_7:
[----:B------:R-:W-:Y:S05]  /*0ed0*/  BRA `(.L_x_16) ;  /* 0x0000000800547947 */ /* 0x000fea0003800000 */
.L_x_6:
[----:B-1----:R-:W-:Y:S01]  /*0ee0*/  HFMA2 R7, -RZ, RZ, 0, 8.3446502685546875e-07 ;  /* 0x0000000eff077431 */ /* 0x002fe200000001ff */
[----:B------:R-:W-:Y:S01]  /*0ef0*/  IADD3 R16, PT, PT, -R4, R5, RZ ;  /* 0x0000000504107210 */ /* 0x000fe20007ffe1ff */
[----:B------:R-:W-:Y:S01]  /*0f00*/  BSSY.RECONVERGENT B1, `(.L_x_16) ;  /* 0x0000092000017945 */ /* 0x000fe20003800200 */
[----:B------:R-:W-:-:S03]  /*0f10*/  MOV R15, R0 ;  /* 0x00000000000f7202 */ /* 0x000fc60000000f00 */
[----:B------:R-:W-:Y:S02]  /*0f20*/  IMAD R16, R16, 0xe, RZ ;  /* 0x0000000e10107824 */ /* 0x000fe400078e02ff */
[----:B------:R-:W-:-:S07]  /*0f30*/  IMAD R14, R14, R7, -0xe ;  /* 0xfffffff20e0e7424 */ /* 0x000fce00078e0207 */
.L_x_24:
        /* <DEDUP_REMOVED lines=35> */
.L_x_21:
        /* <DEDUP_REMOVED lines=50> */
.L_x_20:
[----:B------:R-:W-:Y:S05]  /*1490*/  BSYNC.RECONVERGENT B2 ;  /* 0x0000000000027941 */ /* 0x000fea0003800200 */
.L_x_19:
        /* <DEDUP_REMOVED lines=34> */
.L_x_23:
[----:B------:R-:W-:Y:S05]  /*16c0*/  BSYNC.RECONVERGENT B2 ;  /* 0x0000000000027941 */ /* 0x000fea0003800200 */
.L_x_22:
        /* <DEDUP_REMOVED lines=17> */
.L_x_18:
[----:B0-----:R-:W-:Y:S05]  /*17e0*/  BSYNC.RECONVERGENT B0 ;  /* 0x0000000000007941 */ /* 0x001fea0003800200 */
.L_x_17:
[C---:B------:R-:W-:Y:S02]  /*17f0*/  ISETP.GE.U32.AND P0, PT, R15.reuse, 0x9, PT ;  /* 0x000000090f00780c */ /* 0x040fe40003f06070 */
[----:B------:R-:W-:-:S11]  /*1800*/  IADD3 R15, PT, PT, R15, 0x7, RZ ;  /* 0x000000070f0f7810 */ /* 0x000fd60007ffe0ff */
[----:B------:R-:W-:Y:S05]  /*1810*/  @!P0 BRA `(.L_x_24) ;  /* 0xfffffff400c88947 */ /* 0x000fea000383ffff */
[----:B------:R-:W-:Y:S05]  /*1820*/  BSYNC.RECONVERGENT B1 ;  /* 0x0000000000017941 */ /* 0x000fea0003800200 */
.L_x_16:
[----:B-1----:R-:W2:Y:S01]  /*1830*/  LDC.64 R12, c[0x0][0x388] ;  /* 0x0000e200ff0c7b82 */ /* 0x002ea20000000a00 */
[----:B------:R-:W-:-:S04]  /*1840*/  IMAD R22, R22, 0x3600, R3 ;  /* 0x0000360016167824 */ /* 0x000fc800078e0203 */
[----:B--2---:R-:W-:-:S05]  /*1850*/  IMAD.WIDE.U32 R4, R22, 0x4, R12 ;  /* 0x0000000416047825 */ /* 0x004fca00078e000c */
[----:B------:R-:W2:Y:S04]  /*1860*/  LDG.E.CONSTANT R26, desc[UR6][R4.64] ;  /* 0x00000006041a7981 */ /* 0x000ea8000c1e9900 */
[----:B------:R-:W3:Y:S04]  /*1870*/  LDG.E.CONSTANT R27, desc[UR6][R4.64+0x180] ;  /* 0x00018006041b7981 */ /* 0x000ee8000c1e9900 */
[----:B------:R-:W4:Y:S04]  /*1880*/  LDG.E.CONSTANT R25, desc[UR6][R4.64+0x300] ;  /* 0x0003000604197981 */ /* 0x000f28000c1e9900 */
[----:B------:R-:W4:Y:S01]  /*1890*/  LDG.E.CONSTANT R11, desc[UR6][R4.64+0x480] ;  /* 0x00048006040b7981 */ /* 0x000f22000c1e9900 */
[----:B------:R-:W-:-:S03]  /*18a0*/  IADD3 R9, PT, PT, R22, 0x1e0, RZ ;  /* 0x000001e016097810 */ /* 0x000fc60007ffe0ff */
[----:B------:R0:W4:Y:S02]  /*18b0*/  LDG.E.CONSTANT R21, desc[UR6][R4.64+0x600] ;  /* 0x0006000604157981 */ /* 0x000124000c1e9900 */
[----:B------:R-:W-:-:S05]  /*18c0*/  IMAD.WIDE.U32 R8, R9, 0x4, R12 ;  /* 0x0000000409087825 */ /* 0x000fca00078e000c */
[----:B------:R1:W4:Y:S01]  /*18d0*/  LDG.E.CONSTANT R10, desc[UR6][R8.64] ;  /* 0x00000006080a7981 */ /* 0x000322000c1e9900 */
[----:B------:R-:W-:-:S05]  /*18e0*/  IADD3 R15, PT, PT, R22, 0x240, RZ ;  /* 0x00000240160f7810 */ /* 0x000fca0007ffe0ff */
[----:B------:R-:W-:-:S05]  /*18f0*/  IMAD.WIDE.U32 R14, R15, 0x4, R12 ;  /* 0x000000040f0e7825 */ /* 0x000fca00078e000c */
[----:B------:R-:W4:Y:S01]  /*1900*/  LDG.E.CONSTANT R23, desc[UR6][R14.64] ;  /* 0x000000060e177981 */ /* 0x000f22000c1e9900 */
[----:B------:R-:W-:-:S05]  /*1910*/  IADD3 R29, PT, PT, R22, 0x2a0, RZ ;  /* 0x000002a0161d7810 */ /* 0x000fca0007ffe0ff */
[----:B------:R-:W-:Y:S01]  /*1920*/  IMAD.WIDE.U32 R28, R29, 0x4, R12 ;  /* 0x000000041d1c7825 */ /* 0x000fe200078e000c */
[----:B------:R-:W-:-:S04]  /*1930*/  IADD3 R7, PT, PT, R22, 0x300, RZ ;  /* 0x0000030016077810 */ /* 0x000fc80007ffe0ff */
[----:B------:R-:W4:Y:S01]  /*1940*/  LDG.E.CONSTANT R20, desc[UR6][R28.64] ;  /* 0x000000061c147981 */ /* 0x000f22000c1e9900 */
[----:B------:R-:W-:Y:S01]  /*1950*/  IMAD.WIDE.U32 R6, R7, 0x4, R12 ;  /* 0x0000000407067825 */ /* 0x000fe200078e000c */
[----:B------:R-:W1:Y:S04]  /*1960*/  S2UR UR5, SR_CgaCtaId ;  /* 0x00000000000579c3 */ /* 0x000e680000008800 */
[----:B------:R-:W4:Y:S01]  /*1970*/  LDG.E.CONSTANT R19, desc[UR6][R6.64] ;  /* 0x0000000606137981 */ /* 0x000f22000c1e9900 */
[----:B------:R-:W-:Y:S01]  /*1980*/  UMOV UR4, 0x400 ;  /* 0x0000040000047882 */ /* 0x000fe20000000000 */
[C---:B0-----:R-:W-:Y:S02]  /*1990*/  IADD3 R5, PT, PT, R22.reuse, 0x360, RZ ;  /* 0x0000036016057810 */ /* 0x041fe40007ffe0ff */
[----:B-1----:R-:W-:-:S03]  /*19a0*/  IADD3 R9, PT, PT, R22, 0x3c0, RZ ;  /* 0x000003c016097810 */ /* 0x002fc60007ffe0ff */
[----:B------:R-:W-:-:S05]  /*19b0*/  IMAD.WIDE.U32 R4, R5, 0x4, R12 ;  /* 0x0000000405047825 */ /* 0x000fca00078e000c */
[----:B------:R0:W4:Y:S01]  /*19c0*/  LDG.E.CONSTANT R18, desc[UR6][R4.64] ;  /* 0x0000000604127981 */ /* 0x000122000c1e9900 */
[----:B------:R-:W-:Y:S01]  /*19d0*/  ULEA UR4, UR5, UR4, 0x18 ;  /* 0x0000000405047291 */ /* 0x000fe2000f8ec0ff */
[----:B0-----:R-:W-:-:S05]  /*19e0*/  IMAD.WIDE.U32 R4, R9, 0x4, R12 ;  /* 0x0000000409047825 */ /* 0x001fca00078e000c */
[----:B------:R-:W-:Y:S01]  /*19f0*/  LEA R16, R0, UR4, 0x3 ;  /* 0x0000000400107c11 */ /* 0x000fe2000f8e18ff */
[----:B------:R-:W-:Y:S01]  /*1a00*/  BAR.SYNC.DEFER_BLOCKING 0x0 ;  /* 0x0000000000007b1d */ /* 0x000fe20000010000 */
[----:B------:R-:W-:-:S05]  /*1a10*/  IADD3 R9, PT, PT, R22, 0x420, RZ ;  /* 0x0000042016097810 */ /* 0x000fca0007ffe0ff */
[----:B------:R-:W-:Y:S01]  /*1a20*/  IMAD.WIDE.U32 R8, R9, 0x4, R12 ;  /* 0x0000000409087825 */ /* 0x000fe200078e000c */
[----:B------:R0:W4:Y:S04]  /*1a30*/  LDG.E.CONSTANT R17, desc[UR6][R4.64] ;  /* 0x0000000604117981 */ /* 0x000128000c1e9900 */
[----:B------:R1:W4:Y:S04]  /*1a40*/  LDG.E.CONSTANT R15, desc[UR6][R8.64] ;  /* 0x00000006080f7981 */ /* 0x000328000c1e9900 */
[----:B------:R-:W2:Y:S04]  /*1a50*/  LDS.64 R6, [R16] ;  /* 0x0000000010067984 */ /* 0x000ea80000000a00 */
[----:B0-----:R-:W0:Y:S01]  /*1a60*/  LDS.64 R4, [R16+0x8] ;  /* 0x0000080010047984 */ /* 0x001e220000000a00 */
[----:B------:R-:W-:-:S05]  /*1a70*/  IADD3 R29, PT, PT, R22, 0x480, RZ ;  /* 0x00000480161d7810 */ /* 0x000fca0007ffe0ff */
[----:B-1----:R-:W-:-:S05]  /*1a80*/  IMAD.WIDE.U32 R8, R29, 0x4, R12 ;  /* 0x000000041d087825 */ /* 0x002fca00078e000c */
[----:B------:R1:W4:Y:S01]  /*1a90*/  LDG.E.CONSTANT R14, desc[UR6][R8.64] ;  /* 0x00000006080e7981 */ /* 0x000322000c1e9900 */
[C---:B--2---:R-:W-:Y:S01]  /*1aa0*/  FFMA R6, R26.reuse, R6, RZ ;  /* 0x000000061a067223 */ /* 0x044fe200000000ff */
[----:B------:R-:W-:-:S03]  /*1ab0*/  FFMA R29, R26, R7, RZ ;  /* 0x000000071a1d7223 */ /* 0x000fc600000000ff */
[C---:B---3--:R-:W-:Y:S02]  /*1ac0*/  FFMA R26, R27.reuse, R7, R6 ;  /* 0x000000071b1a7223 */ /* 0x048fe40000000006 */
[----:B------:R-:W2:Y:S01]  /*1ad0*/  LDS.64 R6, [R16+0x40] ;  /* 0x0000400010067984 */ /* 0x000ea20000000a00 */
[----:B0-----:R-:W-:Y:S01]  /*1ae0*/  FFMA R28, R27, R4, R29 ;  /* 0x000000041b1c7223 */ /* 0x001fe2000000001d */
[----:B------:R-:W-:-:S05]  /*1af0*/  IADD3 R27, PT, PT, R22, 0x4e0, RZ ;  /* 0x000004e0161b7810 */ /* 0x000fca0007ffe0ff */
[----:B-1----:R-:W-:-:S04]  /*1b00*/  IMAD.WIDE.U32 R8, R27, 0x4, R12 ;  /* 0x000000041b087825 */ /* 0x002fc800078e000c */
[C---:B----4-:R-:W-:Y:S01]  /*1b10*/  FFMA R26, R25.reuse, R4, R26 ;  /* 0x00000004191a7223 */ /* 0x050fe2000000001a */
[C---:B------:R-:W-:Y:S01]  /*1b20*/  IADD3 R27, PT, PT, R22.reuse, 0x540, RZ ;  /* 0x00000540161b7810 */ /* 0x040fe20007ffe0ff */
[----:B------:R-:W3:Y:S01]  /*1b30*/  LDG.E.CONSTANT R9, desc[UR6][R8.64] ;  /* 0x0000000608097981 */ /* 0x000ee2000c1e9900 */
[----:B------:R-:W-:Y:S01]  /*1b40*/  FFMA R28, R25, R5, R28 ;  /* 0x00000005191c7223 */ /* 0x000fe2000000001c */
[----:B------:R-:W-:Y:S02]  /*1b50*/  IADD3 R29, PT, PT, R22, 0x5a0, RZ ;  /* 0x000005a0161d7810 */ /* 0x000fe40007ffe0ff */
[----:B------:R-:W0:Y:S01]  /*1b60*/  LDS.64 R4, [R16+0x48] ;  /* 0x0000480010047984 */ /* 0x000e220000000a00 */
[----:B--2---:R-:W-:Y:S01]  /*1b70*/  FFMA R6, R11, R6, R26 ;  /* 0x000000060b067223 */ /* 0x004fe2000000001a */
[----:B------:R-:W-:-:S05]  /*1b80*/  IMAD.WIDE.U32 R26, R27, 0x4, R12 ;  /* 0x000000041b1a7825 */ /* 0x000fca00078e000c */
[----:B------:R1:W2:Y:S01]  /*1b90*/  LDG.E.CONSTANT R8, desc[UR6][R26.64] ;  /* 0x000000061a087981 */ /* 0x0002a2000c1e9900 */
[----:B------:R-:W-:Y:S01]  /*1ba0*/  FFMA R25, R11, R7, R28 ;  /* 0x000000070b197223 */ /* 0x000fe2000000001c */
[----:B-1----:R-:W-:-:S05]  /*1bb0*/  IMAD.WIDE.U32 R26, R29, 0x4, R12 ;  /* 0x000000041d1a7825 */ /* 0x002fca00078e000c */
[----:B------:R1:W4:Y:S01]  /*1bc0*/  LDG.E.CONSTANT R11, desc[UR6][R26.64] ;  /* 0x000000061a0b7981 */ /* 0x000322000c1e9900 */
[C---:B------:R-:W-:Y:S01]  /*1bd0*/  FFMA R29, R21.reuse, R7, R6 ;  /* 0x00000007151d7223 */ /* 0x040fe20000000006 */
[-C--:B0-----:R-:W-:Y:S01]  /*1be0*/  FFMA R25, R21, R4.reuse, R25 ;  /* 0x0000000415197223 */ /* 0x081fe20000000019 */
[----:B------:R-:W-:Y:S01]  /*1bf0*/  IADD3 R21, PT, PT, R22, 0x600, RZ ;  /* 0x0000060016157810 */ /* 0x000fe20007ffe0ff */
[----:B------:R-:W0:Y:S01]  /*1c00*/  LDS.64 R6, [R16+0x80] ;  /* 0x0000800010067984 */ /* 0x000e220000000a00 */
[----:B------:R-:W-:-:S03]  /*1c10*/  FFMA R28, R10, R4, R29 ;  /* 0x000000040a1c7223 */ /* 0x000fc6000000001d */
[----:B-1----:R-:W-:Y:S01]  /*1c20*/  IMAD.WIDE.U32 R26, R21, 0x4, R12 ;  /* 0x00000004151a7825 */ /* 0x002fe200078e000c */
[----:B------:R-:W-:-:S04]  /*1c30*/  IADD3 R29, PT, PT, R22, 0x660, RZ ;  /* 0x00000660161d7810 */ /* 0x000fc80007ffe0ff */
[----:B------:R-:W4:Y:S01]  /*1c40*/  LDG.E.CONSTANT R21, desc[UR6][R26.64] ;  /* 0x000000061a157981 */ /* 0x000f22000c1e9900 */
[----:B------:R-:W-:Y:S01]  /*1c50*/  FFMA R25, R10, R5, R25 ;  /* 0x000000050a197223 */ /* 0x000fe20000000019 */
[----:B------:R-:W-:-:S05]  /*1c60*/  IMAD.WIDE.U32 R4, R29, 0x4, R12 ;  /* 0x000000041d047825 */ /* 0x000fca00078e000c */
[----:B------:R1:W4:Y:S04]  /*1c70*/  LDG.E.CONSTANT R10, desc[UR6][R4.64] ;  /* 0x00000006040a7981 */ /* 0x000328000c1e9900 */
[----:B-1----:R-:W1:Y:S01]  /*1c80*/  LDS.64 R4, [R16+0x88] ;  /* 0x0000880010047984 */ /* 0x002e620000000a00 */
[C---:B0-----:R-:W-:Y:S01]  /*1c90*/  FFMA R29, R23.reuse, R6, R28 ;  /* 0x00000006171d7223 */ /* 0x041fe2000000001c */
[----:B------:R-:W-:Y:S01]  /*1ca0*/  IADD3 R6, PT, PT, R22, 0x6c0, RZ ;  /* 0x000006c016067810 */ /* 0x000fe20007ffe0ff */
[----:B------:R-:W-:-:S04]  /*1cb0*/  FFMA R25, R23, R7, R25 ;  /* 0x0000000717197223 */ /* 0x000fc80000000019 */
[----:B------:R-:W-:-:S05]  /*1cc0*/  IMAD.WIDE.U32 R26, R6, 0x4, R12 ;  /* 0x00000004061a7825 */ /* 0x000fca00078e000c */
[----:B------:R0:W4:Y:S01]  /*1cd0*/  LDG.E.CONSTANT R23, desc[UR6][R26.64] ;  /* 0x000000061a177981 */ /* 0x000122000c1e9900 */
[----:B------:R-:W-:-:S03]  /*1ce0*/  FFMA R29, R20, R7, R29 ;  /* 0x00000007141d7223 */ /* 0x000fc6000000001d */
[----:B------:R-:W0:Y:S01]  /*1cf0*/  LDS.64 R6, [R16+0xc0] ;  /* 0x0000c00010067984 */ /* 0x000e220000000a00 */
[----:B-1----:R-:W-:Y:S01]  /*1d00*/  FFMA R28, R20, R4, R25 ;  /* 0x00000004141c7223 */ /* 0x002fe20000000019 */
[----:B------:R-:W-:-:S05]  /*1d10*/  IADD3 R25, PT, PT, R22, 0x720, RZ ;  /* 0x0000072016197810 */ /* 0x000fca0007ffe0ff */
[----:B0-----:R-:W-:-:S04]  /*1d20*/  IMAD.WIDE.U32 R26, R25, 0x4, R12 ;  /* 0x00000004191a7825 */ /* 0x001fc800078e000c */
[C---:B------:R-:W-:Y:S01]  /*1d30*/  FFMA R29, R19.reuse, R4, R29 ;  /* 0x00000004131d7223 */ /* 0x040fe2000000001d */
[----:B------:R-:W-:Y:S01]  /*1d40*/  FFMA R25, R19, R5, R28 ;  /* 0x0000000513197223 */ /* 0x000fe2000000001c */
[----:B------:R-:W-:Y:S01]  /*1d50*/  IADD3 R19, PT, PT, R22, 0x780, RZ ;  /* 0x0000078016137810 */ /* 0x000fe20007ffe0ff */
[----:B------:R-:W0:Y:S04]  /*1d60*/  LDS.64 R4, [R16+0xc8] ;  /* 0x0000c80010047984 */ /* 0x000e280000000a00 */
[----:B------:R1:W4:Y:S02]  /*1d70*/  LDG.E.CONSTANT R20, desc[UR6][R26.64] ;  /* 0x000000061a147981 */ /* 0x000324000c1e9900 */
[----:B-1----:R-:W-:-:S05]  /*1d80*/  IMAD.WIDE.U32 R26, R19, 0x4, R12 ;  /* 0x00000004131a7825 */ /* 0x002fca00078e000c */
[----:B------:R1:W4:Y:S01]  /*1d90*/  LDG.E.CONSTANT R19, desc[UR6][R26.64] ;  /* 0x000000061a137981 */ /* 0x000322000c1e9900 */
[----:B------:R-:W-:Y:S01]  /*1da0*/  FFMA R6, R18, R6, R29 ;  /* 0x0000000612067223 */ /* 0x000fe2000000001d */
[----:B------:R-:W-:Y:S01]  /*1db0*/  IADD3 R29, PT, PT, R22, 0x7e0, RZ ;  /* 0x000007e0161d7810 */ /* 0x000fe20007ffe0ff */
[----:B------:R-:W-:-:S04]  /*1dc0*/  FFMA R25, R18, R7, R25 ;  /* 0x0000000712197223 */ /* 0x000fc80000000019 */
[----:B-1----:R-:W-:-:S04]  /*1dd0*/  IMAD.WIDE.U32 R26, R29, 0x4, R12 ;  /* 0x000000041d1a7825 */ /* 0x002fc800078e000c */
[C---:B------:R-:W-:Y:S02]  /*1de0*/  FFMA R29, R17.reuse, R7, R6 ;  /* 0x00000007111d7223 */ /* 0x040fe40000000006 */
[----:B------:R-:W1:Y:S04]  /*1df0*/  LDS.64 R6, [R16+0x100] ;  /* 0x0001000010067984 */ /* 0x000e680000000a00 */
[----:B------:R0:W4:Y:S02]  /*1e00*/  LDG.E.CONSTANT R18, desc[UR6][R26.64] ;  /* 0x000000061a127981 */ /* 0x000124000c1e9900 */
[----:B0-----:R-:W-:Y:S01]  /*1e10*/  FFMA R28, R17, R4, R25 ;  /* 0x00000004111c7223 */ /* 0x001fe20000000019 */
[----:B------:R-:W-:-:S03]  /*1e20*/  IADD3 R17, PT, PT, R22, 0x840, RZ ;  /* 0x0000084016117810 */ /* 0x000fc60007ffe0ff */
[----:B------:R-:W-:Y:S01]  /*1e30*/  FFMA R25, R15, R5, R28 ;  /* 0x000000050f197223 */ /* 0x000fe2000000001c */
[----:B------:R-:W-:Y:S01]  /*1e40*/  IADD3 R5, PT, PT, R22, 0x8a0, RZ ;  /* 0x000008a016057810 */ /* 0x000fe20007ffe0ff */
[----:B------:R-:W-:-:S05]  /*1e50*/  IMAD.WIDE.U32 R26, R17, 0x4, R12 ;  /* 0x00000004111a7825 */ /* 0x000fca00078e000c */
[----:B------:R0:W4:Y:S01]  /*1e60*/  LDG.E.CONSTANT R17, desc[UR6][R26.64] ;  /* 0x000000061a117981 */ /* 0x000122000c1e9900 */
[----:B------:R-:W-:Y:S01]  /*1e70*/  FFMA R29, R15, R4, R29 ;  /* 0x000000040f1d7223 */ /* 0x000fe2000000001d */
[----:B0-----:R-:W-:Y:S02]  /*1e80*/  IMAD.WIDE.U32 R26, R5, 0x4, R12 ;  /* 0x00000004051a7825 */ /* 0x001fe400078e000c */
[----:B------:R-:W0:Y:S04]  /*1e90*/  LDS.64 R4, [R16+0x108] ;  /* 0x0001080010047984 */ /* 0x000e280000000a00 */
[----:B------:R1:W4:Y:S02]  /*1ea0*/  LDG.E.CONSTANT R15, desc[UR6][R26.64] ;  /* 0x000000061a0f7981 */ /* 0x000324000c1e9900 */
[----:B-1----:R-:W-:Y:S01]  /*1eb0*/  FFMA R6, R14, R6, R29 ;  /* 0x000000060e067223 */ /* 0x002fe2000000001d */
[----:B------:R-:W-:Y:S01]  /*1ec0*/  IADD3 R29, PT, PT, R22, 0x900, RZ ;  /* 0x00000900161d7810 */ /* 0x000fe20007ffe0ff */
[----:B------:R-:W-:-:S04]  /*1ed0*/  FFMA R25, R14, R7, R25 ;  /* 0x000000070e197223 */ /* 0x000fc80000000019 */
[----:B------:R-:W-:-:S05]  /*1ee0*/  IMAD.WIDE.U32 R26, R29, 0x4, R12 ;  /* 0x000000041d1a7825 */ /* 0x000fca00078e000c */
[----:B------:R1:W4:Y:S01]  /*1ef0*/  LDG.E.CONSTANT R14, desc[UR6][R26.64] ;  /* 0x000000061a0e7981 */ /* 0x000322000c1e9900 */
[----:B---3--:R-:W-:-:S03]  /*1f00*/  FFMA R29, R9, R7, R6 ;  /* 0x00000007091d7223 */ /* 0x008fc60000000006 */
[----:B------:R-:W4:Y:S01]  /*1f10*/  LDS.64 R6, [R16+0x140] ;  /* 0x0001400010067984 */ /* 0x000f220000000a00 */
[----:B0-----:R-:W-:Y:S01]  /*1f20*/  FFMA R28, R9, R4, R25 ;  /* 0x00000004091c7223 */ /* 0x001fe20000000019 */
[----:B------:R-:W-:-:S05]  /*1f30*/  IADD3 R9, PT, PT, R22, 0x960, RZ ;  /* 0x0000096016097810 */ /* 0x000fca0007ffe0ff */
[----:B-1----:R-:W-:-:S05]  /*1f40*/  IMAD.WIDE.U32 R26, R9, 0x4, R12 ;  /* 0x00000004091a7825 */ /* 0x002fca00078e000c */
[----:B------:R0:W3:Y:S01]  /*1f50*/  LDG.E.CONSTANT R9, desc[UR6][R26.64] ;  /* 0x000000061a097981 */ /* 0x0000e2000c1e9900 */
[----:B--2---:R-:W-:Y:S01]  /*1f60*/  FFMA R28, R8, R5, R28 ;  /* 0x00000005081c7223 */ /* 0x004fe2000000001c */
[----:B------:R-:W-:Y:S01]  /*1f70*/  IADD3 R5, PT, PT, R22, 0x9c0, RZ ;  /* 0x000009c016057810 */ /* 0x000fe20007ffe0ff */
[----:B------:R-:W-:-:S04]  /*1f80*/  FFMA R4, R8, R4, R29 ;  /* 0x0000000408047223 */ /* 0x000fc8000000001d */
[----:B0-----:R-:W-:-:S05]  /*1f90*/  IMAD.WIDE.U32 R26, R5, 0x4, R12 ;  /* 0x00000004051a7825 */ /* 0x001fca00078e000c */
[----:B------:R0:W2:Y:S01]  /*1fa0*/  LDG.E.CONSTANT R8, desc[UR6][R26.64] ;  /* 0x000000061a087981 */ /* 0x0000a2000c1e9900 */
[----:B----4-:R-:W-:-:S03]  /*1fb0*/  FFMA R6, R11, R6, R4 ;  /* 0x000000060b067223 */ /* 0x010fc60000000004 */
[----:B------:R-:W1:Y:S01]  /*1fc0*/  LDS.64 R4, [R16+0x148] ;  /* 0x0001480010047984 */ /* 0x000e620000000a00 */
[----:B------:R-:W-:Y:S01]  /*1fd0*/  IADD3 R29, PT, PT, R22, 0xa20, RZ ;  /* 0x00000a20161d7810 */ /* 0x000fe20007ffe0ff */
[----:B------:R-:W-:-:S04]  /*1fe0*/  FFMA R25, R11, R7, R28 ;  /* 0x000000070b197223 */ /* 0x000fc8000000001c */
[----:B0-----:R-:W-:-:S05]  /*1ff0*/  IMAD.WIDE.U32 R26, R29, 0x4, R12 ;  /* 0x000000041d1a7825 */ /* 0x001fca00078e000c */
[----:B------:R-:W4:Y:S01]  /*2000*/  LDG.E.CONSTANT R11, desc[UR6][R26.64] ;  /* 0x000000061a0b7981 */ /* 0x000f22000c1e9900 */
[C---:B------:R-:W-:Y:S01]  /*2010*/  FFMA R7, R21.reuse, R7, R6 ;  /* 0x0000000715077223 */ /* 0x040fe20000000006 */
[-C--:B-1----:R-:W-:Y:S02]  /*2020*/  FFMA R28, R21, R4.reuse, R25 ;  /* 0x00000004151c7223 */ /* 0x082fe40000000019 */
[----:B------:R-:W4:Y:S01]  /*2030*/  LDG.E.CONSTANT R21, desc[UR6][R26.64+0x180] ;  /* 0x000180061a157981 */ /* 0x000f22000c1e9900 */
[C---:B------:R-:W-:Y:S01]  /*2040*/  FFMA R4, R10.reuse, R4, R7 ;  /* 0x000000040a047223 */ /* 0x040fe20000000007 */
[----:B------:R-:W-:Y:S02]  /*2050*/  FFMA R28, R10, R5, R28 ;  /* 0x000000050a1c7223 */ /* 0x000fe4000000001c */
[----:B------:R0:W4:Y:S04]  /*2060*/  LDG.E.CONSTANT R10, desc[UR6][R26.64+0x300] ;  /* 0x000300061a0a7981 */ /* 0x000128000c1e9900 */
[----:B------:R-:W1:Y:S02]  /*2070*/  LDS.64 R6, [R16+0x180] ;  /* 0x0001800010067984 */ /* 0x000e640000000a00 */
[----:B-1----:R-:W-:-:S02]  /*2080*/  FFMA R25, R23, R6, R4 ;  /* 0x0000000617197223 */ /* 0x002fc40000000004 */
[----:B------:R-:W1:Y:S01]  /*2090*/  LDS.64 R4, [R16+0x188] ;  /* 0x0001880010047984 */ /* 0x000e620000000a00 */
[----:B------:R-:W-:Y:S01]  /*20a0*/  IADD3 R6, PT, PT, R22, 0xb40, RZ ;  /* 0x00000b4016067810 */ /* 0x000fe20007ffe0ff */
[----:B------:R-:W-:-:S04]  /*20b0*/  FFMA R29, R23, R7, R28 ;  /* 0x00000007171d7223 */ /* 0x000fc8000000001c */
[----:B0-----:R-:W-:-:S05]  /*20c0*/  IMAD.WIDE.U32 R26, R6, 0x4, R12 ;  /* 0x00000004061a7825 */ /* 0x001fca00078e000c */
[----:B------:R0:W4:Y:S01]  /*20d0*/  LDG.E.CONSTANT R23, desc[UR6][R26.64] ;  /* 0x000000061a177981 */ /* 0x000122000c1e9900 */
[----:B------:R-:W-:-:S03]  /*20e0*/  FFMA R25, R20, R7, R25 ;  /* 0x0000000714197223 */ /* 0x000fc60000000019 */
[----:B------:R-:W0:Y:S01]  /*20f0*/  LDS.64 R6, [R16+0x1c0] ;  /* 0x0001c00010067984 */ /* 0x000e220000000a00 */
[----:B-1----:R-:W-:Y:S01]  /*2100*/  FFMA R28, R20, R4, R29 ;  /* 0x00000004141c7223 */ /* 0x002fe2000000001d */
[----:B------:R-:W-:-:S05]  /*2110*/  IADD3 R29, PT, PT, R22, 0xba0, RZ ;  /* 0x00000ba0161d7810 */ /* 0x000fca0007ffe0ff */
[----:B0-----:R-:W-:Y:S01]  /*2120*/  IMAD.WIDE.U32 R26, R29, 0x4, R12 ;  /* 0x000000041d1a7825 */ /* 0x001fe200078e000c */
[----:B------:R-:W-:-:S03]  /*2130*/  IADD3 R29, PT, PT, R22, 0xc00, RZ ;  /* 0x00000c00161d7810 */ /* 0x000fc60007ffe0ff */
[C---:B------:R-:W-:Y:S01]  /*2140*/  FFMA R25, R19.reuse, R4, R25 ;  /* 0x0000000413197223 */ /* 0x040fe20000000019 */
[----:B------:R-:W-:Y:S01]  /*2150*/  FFMA R28, R19, R5, R28 ;  /* 0x00000005131c7223 */ /* 0x000fe2000000001c */
[----:B------:R-:W4:Y:S01]  /*2160*/  LDG.E.CONSTANT R20, desc[UR6][R26.64] ;  /* 0x000000061a147981 */ /* 0x000f22000c1e9900 */
[----:B------:R-:W-:-:S05]  /*2170*/  IMAD.WIDE.U32 R4, R29, 0x4, R12 ;  /* 0x000000041d047825 */ /* 0x000fca00078e000c */
[----:B------:R0:W4:Y:S04]  /*2180*/  LDG.E.CONSTANT R19, desc[UR6][R4.64] ;  /* 0x0000000604137981 */ /* 0x000128000c1e9900 */
[----:B0-----:R-:W0:Y:S01]  /*2190*/  LDS.64 R4, [R16+0x1c8] ;  /* 0x0001c80010047984 */ /* 0x001e220000000a00 */
[----:B------:R-:W-:Y:S01]  /*21a0*/  IADD3 R29, PT, PT, R22, 0xc60, RZ ;  /* 0x00000c60161d7810 */ /* 0x000fe20007ffe0ff */
[C---:B------:R-:W-:Y:S01]  /*21b0*/  FFMA R6, R18.reuse, R6, R25 ;  /* 0x0000000612067223 */ /* 0x040fe20000000019 */
[----:B------:R-:W-:-:S03]  /*21c0*/  FFMA R25, R18, R7, R28 ;  /* 0x0000000712197223 */ /* 0x000fc6000000001c */
[----:B------:R-:W-:-:S04]  /*21d0*/  IMAD.WIDE.U32 R26, R29, 0x4, R12 ;  /* 0x000000041d1a7825 */ /* 0x000fc800078e000c */
        /* <DEDUP_REMOVED lines=18> */
[C---:B---3--:R-:W-:Y:S01]  /*2300*/  FFMA R29, R9.reuse, R7, R6 ;  /* 0x00000007091d7223 */ /* 0x048fe20000000006 */
[----:B0-----:R-:W-:Y:S01]  /*2310*/  FFMA R25, R9, R4, R25 ;  /* 0x0000000409197223 */ /* 0x001fe20000000019 */
[----:B------:R-:W-:Y:S01]  /*2320*/  IADD3 R9, PT, PT, R22, 0xde0, RZ ;  /* 0x00000de016097810 */ /* 0x000fe20007ffe0ff */
[----:B------:R-:W4:Y:S04]  /*2330*/  LDS.64 R6, [R16+0x240] ;  /* 0x0002400010067984 */ /* 0x000f280000000a00 */
[----:B-1----:R-:W-:-:S05]  /*2340*/  IMAD.WIDE.U32 R26, R9, 0x4, R12 ;  /* 0x00000004091a7825 */ /* 0x002fca00078e000c */
[----:B------:R-:W3:Y:S01]  /*2350*/  LDG.E.CONSTANT R9, desc[UR6][R26.64] ;  /* 0x000000061a097981 */ /* 0x000ee2000c1e9900 */
[----:B--2---:R-:W-:Y:S01]  /*2360*/  FFMA R28, R8, R4, R29 ;  /* 0x00000004081c7223 */ /* 0x004fe2000000001d */
[----:B------:R-:W-:Y:S01]  /*2370*/  IADD3 R29, PT, PT, R22, 0xe40, RZ ;  /* 0x00000e40161d7810 */ /* 0x000fe20007ffe0ff */
[----:B------:R-:W-:-:S04]  /*2380*/  FFMA R25, R8, R5, R25 ;  /* 0x0000000508197223 */ /* 0x000fc80000000019 */
[----:B------:R-:W-:-:S05]  /*2390*/  IMAD.WIDE.U32 R4, R29, 0x4, R12 ;  /* 0x000000041d047825 */ /* 0x000fca00078e000c */
[----:B------:R0:W2:Y:S04]  /*23a0*/  LDG.E.CONSTANT R8, desc[UR6][R4.64] ;  /* 0x0000000604087981 */ /* 0x0000a8000c1e9900 */
[----:B0-----:R-:W0:Y:S01]  /*23b0*/  LDS.64 R4, [R16+0x248] ;  /* 0x0002480010047984 */ /* 0x001e220000000a00 */
[----:B------:R-:W-:Y:S01]  /*23c0*/  IADD3 R29, PT, PT, R22, 0xea0, RZ ;  /* 0x00000ea0161d7810 */ /* 0x000fe20007ffe0ff */
[C---:B----4-:R-:W-:Y:S01]  /*23d0*/  FFMA R6, R11.reuse, R6, R28 ;  /* 0x000000060b067223 */ /* 0x050fe2000000001c */
[----:B------:R-:W-:-:S03]  /*23e0*/  FFMA R25, R11, R7, R25 ;  /* 0x000000070b197223 */ /* 0x000fc60000000019 */
[----:B------:R-:W-:-:S05]  /*23f0*/  IMAD.WIDE.U32 R26, R29, 0x4, R12 ;  /* 0x000000041d1a7825 */ /* 0x000fca00078e000c */
[----:B------:R1:W4:Y:S01]  /*2400*/  LDG.E.CONSTANT R11, desc[UR6][R26.64] ;  /* 0x000000061a0b7981 */ /* 0x000322000c1e9900 */
[----:B------:R-:W-:-:S03]  /*2410*/  FFMA R29, R21, R7, R6 ;  /* 0x00000007151d7223 */ /* 0x000fc60000000006 */
[----:B------:R-:W1:Y:S01]  /*2420*/  LDS.64 R6, [R16+0x280] ;  /* 0x0002800010067984 */ /* 0x000e620000000a00 */
[-C--:B0-----:R-:W-:Y:S01]  /*2430*/  FFMA R25, R21, R4.reuse, R25 ;  /* 0x0000000415197223 */ /* 0x081fe20000000019 */
[----:B------:R-:W-:Y:S01]  /*2440*/  IADD3 R21, PT, PT, R22, 0xf00, RZ ;  /* 0x00000f0016157810 */ /* 0x000fe20007ffe0ff */
[----:B------:R-:W-:-:S04]  /*2450*/  FFMA R28, R10, R4, R29 ;  /* 0x000000040a1c7223 */ /* 0x000fc8000000001d */
[----:B-1----:R-:W-:-:S04]  /*2460*/  IMAD.WIDE.U32 R26, R21, 0x4, R12 ;  /* 0x00000004151a7825 */ /* 0x002fc800078e000c */
[----:B------:R-:W-:Y:S01]  /*2470*/  FFMA R29, R10, R5, R25 ;  /* 0x000000050a1d7223 */ /* 0x000fe20000000019 */
[----:B------:R-:W-:Y:S01]  /*2480*/  IADD3 R10, PT, PT, R22, 0xf60, RZ ;  /* 0x00000f60160a7810 */ /* 0x000fe20007ffe0ff */
[----:B------:R-:W0:Y:S04]  /*2490*/  LDS.64 R4, [R16+0x288] ;  /* 0x0002880010047984 */ /* 0x000e280000000a00 */
[----:B------:R1:W4:Y:S02]  /*24a0*/  LDG.E.CONSTANT R21, desc[UR6][R26.64] ;  /* 0x000000061a157981 */ /* 0x000324000c1e9900 */
[----:B-1----:R-:W-:-:S05]  /*24b0*/  IMAD.WIDE.U32 R26, R10, 0x4, R12 ;  /* 0x000000040a1a7825 */ /* 0x002fca00078e000c */
[----:B------:R1:W4:Y:S01]  /*24c0*/  LDG.E.CONSTANT R10, desc[UR6][R26.64] ;  /* 0x000000061a0a7981 */ /* 0x000322000c1e9900 */
[C---:B------:R-:W-:Y:S01]  /*24d0*/  FFMA R25, R23.reuse, R6, R28 ;  /* 0x0000000617197223 */ /* 0x040fe2000000001c */
[----:B------:R-:W-:Y:S01]  /*24e0*/  IADD3 R6, PT, PT, R22, 0xfc0, RZ ;  /* 0x00000fc016067810 */ /* 0x000fe20007ffe0ff */
[----:B------:R-:W-:-:S04]  /*24f0*/  FFMA R29, R23, R7, R29 ;  /* 0x00000007171d7223 */ /* 0x000fc8000000001d */
[----:B-1----:R-:W-:-:S05]  /*2500*/  IMAD.WIDE.U32 R26, R6, 0x4, R12 ;  /* 0x00000004061a7825 */ /* 0x002fca00078e000c */
[----:B------:R1:W4:Y:S01]  /*2510*/  LDG.E.CONSTANT R23, desc[UR6][R26.64] ;  /* 0x000000061a177981 */ /* 0x000322000c1e9900 */
[----:B0-----:R-:W-:Y:S01]  /*2520*/  FFMA R28, R20, R4, R29 ;  /* 0x00000004141c7223 */ /* 0x001fe2000000001d */
[----:B------:R-:W-:Y:S01]  /*2530*/  IADD3 R29, PT, PT, R22, 0x1020, RZ ;  /* 0x00001020161d7810 */ /* 0x000fe20007ffe0ff */
[----:B------:R-:W-:Y:S02]  /*2540*/  FFMA R25, R20, R7, R25 ;  /* 0x0000000714197223 */ /* 0x000fe40000000019 */
[----:B------:R-:W0:Y:S02]  /*2550*/  LDS.64 R6, [R16+0x2c0] ;  /* 0x0002c00010067984 */ /* 0x000e240000000a00 */
[----:B-1----:R-:W-:Y:S01]  /*2560*/  IMAD.WIDE.U32 R26, R29, 0x4, R12 ;  /* 0x000000041d1a7825 */ /* 0x002fe200078e000c */
[----:B------:R-:W-:-:S03]  /*2570*/  IADD3 R29, PT, PT, R22, 0x1080, RZ ;  /* 0x00001080161d7810 */ /* 0x000fc60007ffe0ff */
[C---:B------:R-:W-:Y:S01]  /*2580*/  FFMA R25, R19.reuse, R4, R25 ;  /* 0x0000000413197223 */ /* 0x040fe20000000019 */
[----:B------:R-:W-:Y:S01]  /*2590*/  FFMA R28, R19, R5, R28 ;  /* 0x00000005131c7223 */ /* 0x000fe2000000001c */
[----:B------:R-:W4:Y:S01]  /*25a0*/  LDG.E.CONSTANT R20, desc[UR6][R26.64] ;  /* 0x000000061a147981 */ /* 0x000f22000c1e9900 */
[----:B------:R-:W-:-:S05]  /*25b0*/  IMAD.WIDE.U32 R4, R29, 0x4, R12 ;  /* 0x000000041d047825 */ /* 0x000fca00078e000c */
[----:B------:R1:W4:Y:S04]  /*25c0*/  LDG.E.CONSTANT R19, desc[UR6][R4.64] ;  /* 0x0000000604137981 */ /* 0x000328000c1e9900 */
[----:B-1----:R-:W1:Y:S01]  /*25d0*/  LDS.64 R4, [R16+0x2c8] ;  /* 0x0002c80010047984 */ /* 0x002e620000000a00 */
[----:B------:R-:W-:-:S05]  /*25e0*/  IADD3 R29, PT, PT, R22, 0x10e0, RZ ;  /* 0x000010e0161d7810 */ /* 0x000fca0007ffe0ff */
[----:B------:R-:W-:-:S04]  /*25f0*/  IMAD.WIDE.U32 R26, R29, 0x4, R12 ;  /* 0x000000041d1a7825 */ /* 0x000fc800078e000c */
[C---:B0-----:R-:W-:Y:S01]  /*2600*/  FFMA R6, R18.reuse, R6, R25 ;  /* 0x0000000612067223 */ /* 0x041fe20000000019 */
[-C--:B------:R-:W-:Y:S02]  /*2610*/  FFMA R25, R18, R7.reuse, R28 ;  /* 0x0000000712197223 */ /* 0x080fe4000000001c */
[----:B------:R0:W4:Y:S01]  /*2620*/  LDG.E.CONSTANT R18, desc[UR6][R26.64] ;  /* 0x000000061a127981 */ /* 0x000122000c1e9900 */
[C---:B------:R-:W-:Y:S01]  /*2630*/  FFMA R29, R17.reuse, R7, R6 ;  /* 0x00000007111d7223 */ /* 0x040fe20000000006 */
[----:B-1----:R-:W-:Y:S01]  /*2640*/  FFMA R28, R17, R4, R25 ;  /* 0x00000004111c7223 */ /* 0x002fe20000000019 */
[----:B------:R-:W-:Y:S01]  /*2650*/  IADD3 R17, PT, PT, R22, 0x1140, RZ ;  /* 0x0000114016117810 */ /* 0x000fe20007ffe0ff */
[----:B------:R-:W1:Y:S04]  /*2660*/  LDS.64 R6, [R16+0x300] ;  /* 0x0003000010067984 */ /* 0x000e680000000a00 */
[----:B0-----:R-:W-:-:S05]  /*2670*/  IMAD.WIDE.U32 R26, R17, 0x4, R12 ;  /* 0x00000004111a7825 */ /* 0x001fca00078e000c */
[----:B------:R0:W4:Y:S01]  /*2680*/  LDG.E.CONSTANT R17, desc[UR6][R26.64] ;  /* 0x000000061a117981 */ /* 0x000122000c1e9900 */
[C---:B------:R-:W-:Y:S01]  /*2690*/  FFMA R25, R15.reuse, R5, R28 ;  /* 0x000000050f197223 */ /* 0x040fe2000000001c */
[----:B------:R-:W-:Y:S01]  /*26a0*/  IADD3 R5, PT, PT, R22, 0x11a0, RZ ;  /* 0x000011a016057810 */ /* 0x000fe20007ffe0ff */
[----:B------:R-:W-:-:S04]  /*26b0*/  FFMA R29, R15, R4, R29 ;  /* 0x000000040f1d7223 */ /* 0x000fc8000000001d */
        /* <DEDUP_REMOVED lines=9> */
[-C--:B0-----:R-:W-:Y:S01]  /*2750*/  FFMA R28, R9, R4.reuse, R25 ;  /* 0x00000004091c7223 */ /* 0x081fe20000000019 */
[----:B------:R-:W-:Y:S01]  /*2760*/  IADD3 R9, PT, PT, R22, 0x1260, RZ ;  /* 0x0000126016097810 */ /* 0x000fe20007ffe0ff */
[----:B------:R-:W4:Y:S01]  /*2770*/  LDS.64 R6, [R16+0x340] ;  /* 0x0003400010067984 */ /* 0x000f220000000a00 */
[C---:B--2---:R-:W-:Y:S01]  /*2780*/  FFMA R25, R8.reuse, R4, R29 ;  /* 0x0000000408197223 */ /* 0x044fe2000000001d */
[----:B-1----:R-:W-:Y:S02]  /*2790*/  FFMA R26, R8, R5, R28 ;  /* 0x00000005081a7223 */ /* 0x002fe4000000001c */
[----:B------:R-:W-:Y:S01]  /*27a0*/  IMAD.WIDE.U32 R4, R9, 0x4, R12 ;  /* 0x0000000409047825 */ /* 0x000fe200078e000c */
[----:B------:R-:W-:-:S04]  /*27b0*/  IADD3 R29, PT, PT, R22, 0x12c0, RZ ;  /* 0x000012c0161d7810 */ /* 0x000fc80007ffe0ff */
[----:B------:R0:W2:Y:S02]  /*27c0*/  LDG.E.CONSTANT R9, desc[UR6][R4.64] ;  /* 0x0000000604097981 */ /* 0x0000a4000c1e9900 */
[----:B0-----:R-:W-:-:S05]  /*27d0*/  IMAD.WIDE.U32 R4, R29, 0x4, R12 ;  /* 0x000000041d047825 */ /* 0x001fca00078e000c */
[----:B------:R0:W3:Y:S04]  /*27e0*/  LDG.E.CONSTANT R8, desc[UR6][R4.64] ;  /* 0x0000000604087981 */ /* 0x0000e8000c1e9900 */
[----:B0-----:R-:W0:Y:S01]  /*27f0*/  LDS.64 R4, [R16+0x348] ;  /* 0x0003480010047984 */ /* 0x001e220000000a00 */
[C---:B----4-:R-:W-:Y:S01]  /*2800*/  FFMA R6, R11.reuse, R6, R25 ;  /* 0x000000060b067223 */ /* 0x050fe20000000019 */
[----:B------:R-:W-:Y:S01]  /*2810*/  IADD3 R27, PT, PT, R22, 0x1320, RZ ;  /* 0x00001320161b7810 */ /* 0x000fe20007ffe0ff */
[----:B------:R-:W-:-:S04]  /*2820*/  FFMA R25, R11, R7, R26 ;  /* 0x000000070b197223 */ /* 0x000fc8000000001a */
[----:B------:R-:W-:-:S05]  /*2830*/  IMAD.WIDE.U32 R26, R27, 0x4, R12 ;  /* 0x000000041b1a7825 */ /* 0x000fca00078e000c */
[----:B------:R1:W4:Y:S01]  /*2840*/  LDG.E.CONSTANT R11, desc[UR6][R26.64] ;  /* 0x000000061a0b7981 */ /* 0x000322000c1e9900 */
[----:B------:R-:W-:-:S03]  /*2850*/  FFMA R29, R21, R7, R6 ;  /* 0x00000007151d7223 */ /* 0x000fc60000000006 */
[----:B------:R-:W1:Y:S01]  /*2860*/  LDS.64 R6, [R16+0x380] ;  /* 0x0003800010067984 */ /* 0x000e620000000a00 */
[----:B0-----:R-:W-:Y:S01]  /*2870*/  FFMA R28, R21, R4, R25 ;  /* 0x00000004151c7223 */ /* 0x001fe20000000019 */
[----:B------:R-:W-:-:S05]  /*2880*/  IADD3 R21, PT, PT, R22, 0x1380, RZ ;  /* 0x0000138016157810 */ /* 0x000fca0007ffe0ff */
[----:B-1----:R-:W-:-:S04]  /*2890*/  IMAD.WIDE.U32 R26, R21, 0x4, R12 ;  /* 0x00000004151a7825 */ /* 0x002fc800078e000c */
[----:B------:R-:W-:Y:S01]  /*28a0*/  FFMA R28, R10, R5, R28 ;  /* 0x000000050a1c7223 */ /* 0x000fe2000000001c */
[----:B------:R-:W-:Y:S01]  /*28b0*/  IADD3 R5, PT, PT, R22, 0x13e0, RZ ;  /* 0x000013e016057810 */ /* 0x000fe20007ffe0ff */
[----:B------:R0:W4:Y:S01]  /*28c0*/  LDG.E.CONSTANT R21, desc[UR6][R26.64] ;  /* 0x000000061a157981 */ /* 0x000122000c1e9900 */
[----:B------:R-:W-:-:S03]  /*28d0*/  FFMA R4, R10, R4, R29 ;  /* 0x000000040a047223 */ /* 0x000fc6000000001d */
[----:B0-----:R-:W-:-:S05]  /*28e0*/  IMAD.WIDE.U32 R26, R5, 0x4, R12 ;  /* 0x00000004051a7825 */ /* 0x001fca00078e000c */
[----:B------:R0:W4:Y:S01]  /*28f0*/  LDG.E.CONSTANT R10, desc[UR6][R26.64] ;  /* 0x000000061a0a7981 */ /* 0x000122000c1e9900 */
[----:B------:R-:W-:Y:S01]  /*2900*/  FFMA R25, R23, R6, R4 ;  /* 0x0000000617197223 */ /* 0x000fe20000000004 */
[----:B------:R-:W-:Y:S02]  /*2910*/  IADD3 R6, PT, PT, R22, 0x1440, RZ ;  /* 0x0000144016067810 */ /* 0x000fe40007ffe0ff */
[----:B------:R-:W1:Y:S03]  /*2920*/  LDS.64 R4, [R16+0x388] ;  /* 0x0003880010047984 */ /* 0x000e660000000a00 */
[----:B0-----:R-:W-:-:S04]  /*2930*/  IMAD.WIDE.U32 R26, R6, 0x4, R12 ;  /* 0x00000004061a7825 */ /* 0x001fc800078e000c */
[-C--:B------:R-:W-:Y:S02]  /*2940*/  FFMA R29, R23, R7.reuse, R28 ;  /* 0x00000007171d7223 */ /* 0x080fe4000000001c */
[----:B------:R-:W4:Y:S01]  /*2950*/  LDG.E.CONSTANT R23, desc[UR6][R26.64] ;  /* 0x000000061a177981 */ /* 0x000f22000c1e9900 */
[C---:B------:R-:W-:Y:S01]  /*2960*/  FFMA R6, R20.reuse, R7, R25 ;  /* 0x0000000714067223 */ /* 0x040fe20000000019 */
[----:B-1----:R-:W-:-:S03]  /*2970*/  FFMA R20, R20, R4, R29 ;  /* 0x0000000414147223 */ /* 0x002fc6000000001d */
[C---:B------:R-:W-:Y:S01]  /*2980*/  FFMA R29, R19.reuse, R4, R6 ;  /* 0x00000004131d7223 */ /* 0x040fe20000000006 */
[----:B------:R-:W-:Y:S01]  /*2990*/  FFMA R25, R19, R5, R20 ;  /* 0x0000000513197223 */ /* 0x000fe20000000014 */
[----:B------:R-:W0:Y:S04]  /*29a0*/  LDS.64 R6, [R16+0x3c0] ;  /* 0x0003c00010067984 */ /* 0x000e280000000a00 */
[----:B------:R-:W4:Y:S04]  /*29b0*/  LDG.E.CONSTANT R20, desc[UR6][R26.64+0x180] ;  /* 0x000180061a147981 */ /* 0x000f28000c1e9900 */
[----:B------:R-:W1:Y:S04]  /*29c0*/  LDS.64 R4, [R16+0x3c8] ;  /* 0x0003c80010047984 */ /* 0x000e680000000a00 */
[----:B------:R0:W4:Y:S02]  /*29d0*/  LDG.E.CONSTANT R19, desc[UR6][R26.64+0x300] ;  /* 0x000300061a137981 */ /* 0x000124000c1e9900 */
[----:B0-----:R-:W-:Y:S01]  /*29e0*/  FFMA R6, R18, R6, R29 ;  /* 0x0000000612067223 */ /* 0x001fe2000000001d */
[----:B------:R-:W-:Y:S01]  /*29f0*/  IADD3 R29, PT, PT, R22, 0x1560, RZ ;  /* 0x00001560161d7810 */ /* 0x000fe20007ffe0ff */
[----:B------:R-:W-:-:S04]  /*2a00*/  FFMA R25, R18, R7, R25 ;  /* 0x0000000712197223 */ /* 0x000fc80000000019 */
[----:B------:R-:W-:-:S05]  /*2a10*/  IMAD.WIDE.U32 R26, R29, 0x4, R12 ;  /* 0x000000041d1a7825 */ /* 0x000fca00078e000c */
[----:B------:R0:W4:Y:S01]  /*2a20*/  LDG.E.CONSTANT R18, desc[UR6][R26.64] ;  /* 0x000000061a127981 */ /* 0x000122000c1e9900 */
[C---:B------:R-:W-:Y:S01]  /*2a30*/  FFMA R29, R17.reuse, R7, R6 ;  /* 0x00000007111d7223 */ /* 0x040fe20000000006 */
[----:B-1----:R-:W-:Y:S01]  /*2a40*/  FFMA R28, R17, R4, R25 ;  /* 0x00000004111c7223 */ /* 0x002fe20000000019 */
[----:B------:R-:W-:Y:S01]  /*2a50*/  IADD3 R17, PT, PT, R22, 0x15c0, RZ ;  /* 0x000015c016117810 */ /* 0x000fe20007ffe0ff */
[----:B------:R-:W1:Y:S04]  /*2a60*/  LDS.64 R6, [R16+0x400] ;  /* 0x0004000010067984 */ /* 0x000e680000000a00 */
[----:B0-----:R-:W-:-:S05]  /*2a70*/  IMAD.WIDE.U32 R26, R17, 0x4, R12 ;  /* 0x00000004111a7825 */ /* 0x001fca00078e000c */
[----:B------:R-:W4:Y:S01]  /*2a80*/  LDG.E.CONSTANT R17, desc[UR6][R26.64] ;  /* 0x000000061a117981 */ /* 0x000f22000c1e9900 */
[C---:B------:R-:W-:Y:S01]  /*2a90*/  FFMA R25, R15.reuse, R4, R29 ;  /* 0x000000040f197223 */ /* 0x040fe2000000001d */
[----:B------:R-:W-:Y:S01]  /*2aa0*/  IADD3 R29, PT, PT, R22, 0x1620, RZ ;  /* 0x00001620161d7810 */ /* 0x000fe20007ffe0ff */
[----:B------:R-:W-:-:S04]  /*2ab0*/  FFMA R28, R15, R5, R28 ;  /* 0x000000050f1c7223 */ /* 0x000fc8000000001c */
[----:B------:R-:W-:-:S05]  /*2ac0*/  IMAD.WIDE.U32 R4, R29, 0x4, R12 ;  /* 0x000000041d047825 */ /* 0x000fca00078e000c */
[----:B------:R0:W4:Y:S04]  /*2ad0*/  LDG.E.CONSTANT R15, desc[UR6][R4.64] ;  /* 0x00000006040f7981 */ /* 0x000128000c1e9900 */
[----:B0-----:R-:W0:Y:S01]  /*2ae0*/  LDS.64 R4, [R16+0x408] ;  /* 0x0004080010047984 */ /* 0x001e220000000a00 */
[----:B------:R-:W-:-:S05]  /*2af0*/  IADD3 R29, PT, PT, R22, 0x1680, RZ ;  /* 0x00001680161d7810 */ /* 0x000fca0007ffe0ff */
[----:B------:R-:W-:-:S04]  /*2b00*/  IMAD.WIDE.U32 R26, R29, 0x4, R12 ;  /* 0x000000041d1a7825 */ /* 0x000fc800078e000c */
[C---:B-1----:R-:W-:Y:S01]  /*2b10*/  FFMA R6, R14.reuse, R6, R25 ;  /* 0x000000060e067223 */ /* 0x042fe20000000019 */
[-C--:B------:R-:W-:Y:S02]  /*2b20*/  FFMA R25, R14, R7.reuse, R28 ;  /* 0x000000070e197223 */ /* 0x080fe4000000001c */
[----:B------:R1:W4:Y:S01]  /*2b30*/  LDG.E.CONSTANT R14, desc[UR6][R26.64] ;  /* 0x000000061a0e7981 */ /* 0x000322000c1e9900 */
[C---:B--2---:R-:W-:Y:S01]  /*2b40*/  FFMA R29, R9.reuse, R7, R6 ;  /* 0x00000007091d7223 */ /* 0x044fe20000000006 */
[----:B0-----:R-:W-:Y:S01]  /*2b50*/  FFMA R25, R9, R4, R25 ;  /* 0x0000000409197223 */ /* 0x001fe20000000019 */
[----:B------:R-:W-:Y:S01]  /*2b60*/  IADD3 R9, PT, PT, R22, 0x16e0, RZ ;  /* 0x000016e016097810 */ /* 0x000fe20007ffe0ff */
[----:B------:R-:W4:Y:S04]  /*2b70*/  LDS.64 R6, [R16+0x440] ;  /* 0x0004400010067984 */ /* 0x000f280000000a00 */
[----:B-1----:R-:W-:-:S05]  /*2b80*/  IMAD.WIDE.U32 R26, R9, 0x4, R12 ;  /* 0x00000004091a7825 */ /* 0x002fca00078e000c */
[----:B------:R-:W2:Y:S01]  /*2b90*/  LDG.E.CONSTANT R9, desc[UR6][R26.64] ;  /* 0x000000061a097981 */ /* 0x000ea2000c1e9900 */
[----:B---3--:R-:W-:Y:S01]  /*2ba0*/  FFMA R28, R8, R4, R29 ;  /* 0x00000004081c7223 */ /* 0x008fe2000000001d */
[----:B------:R-:W-:Y:S01]  /*2bb0*/  IADD3 R29, PT, PT, R22, 0x1740, RZ ;  /* 0x00001740161d7810 */ /* 0x000fe20007ffe0ff */
[----:B------:R-:W-:-:S04]  /*2bc0*/  FFMA R25, R8, R5, R25 ;  /* 0x0000000508197223 */ /* 0x000fc80000000019 */
[----:B------:R-:W-:-:S05]  /*2bd0*/  IMAD.WIDE.U32 R4, R29, 0x4, R12 ;  /* 0x000000041d047825 */ /* 0x000fca00078e000c */
[----:B------:R0:W3:Y:S04]  /*2be0*/  LDG.E.CONSTANT R8, desc[UR6][R4.64] ;  /* 0x0000000604087981 */ /* 0x0000e8000c1e9900 */
[----:B0-----:R-:W0:Y:S01]  /*2bf0*/  LDS.64 R4, [R16+0x448] ;  /* 0x0004480010047984 */ /* 0x001e220000000a00 */
[----:B------:R-:W-:Y:S01]  /*2c00*/  IADD3 R29, PT, PT, R22, 0x17a0, RZ ;  /* 0x000017a0161d7810 */ /* 0x000fe20007ffe0ff */
[C---:B----4-:R-:W-:Y:S01]  /*2c10*/  FFMA R6, R11.reuse, R6, R28 ;  /* 0x000000060b067223 */ /* 0x050fe2000000001c */
[----:B------:R-:W-:-:S03]  /*2c20*/  FFMA R25, R11, R7, R25 ;  /* 0x000000070b197223 */ /* 0x000fc60000000019 */
[----:B------:R-:W-:-:S05]  /*2c30*/  IMAD.WIDE.U32 R26, R29, 0x4, R12 ;  /* 0x000000041d1a7825 */ /* 0x000fca00078e000c */
[----:B------:R1:W4:Y:S01]  /*2c40*/  LDG.E.CONSTANT R11, desc[UR6][R26.64] ;  /* 0x000000061a0b7981 */ /* 0x000322000c1e9900 */
[C---:B------:R-:W-:Y:S01]  /*2c50*/  FFMA R29, R21.reuse, R7, R6 ;  /* 0x00000007151d7223 */ /* 0x040fe20000000006 */
[----:B0-----:R-:W-:Y:S01]  /*2c60*/  FFMA R25, R21, R4, R25 ;  /* 0x0000000415197223 */ /* 0x001fe20000000019 */
[----:B------:R-:W-:Y:S01]  /*2c70*/  IADD3 R21, PT, PT, R22, 0x1800, RZ ;  /* 0x0000180016157810 */ /* 0x000fe20007ffe0ff */
[----:B------:R-:W0:Y:S04]  /*2c80*/  LDS.64 R6, [R16+0x480] ;  /* 0x0004800010067984 */ /* 0x000e280000000a00 */
[----:B-1----:R-:W-:-:S05]  /*2c90*/  IMAD.WIDE.U32 R26, R21, 0x4, R12 ;  /* 0x00000004151a7825 */ /* 0x002fca00078e000c */
[----:B------:R1:W4:Y:S01]  /*2ca0*/  LDG.E.CONSTANT R21, desc[UR6][R26.64] ;  /* 0x000000061a157981 */ /* 0x000322000c1e9900 */
[C---:B------:R-:W-:Y:S01]  /*2cb0*/  FFMA R28, R10.reuse, R4, R29 ;  /* 0x000000040a1c7223 */ /* 0x040fe2000000001d */
[----:B------:R-:W-:Y:S01]  /*2cc0*/  FFMA R29, R10, R5, R25 ;  /* 0x000000050a1d7223 */ /* 0x000fe20000000019 */
[----:B------:R-:W-:Y:S01]  /*2cd0*/  IADD3 R10, PT, PT, R22, 0x1860, RZ ;  /* 0x00001860160a7810 */ /* 0x000fe20007ffe0ff */
[----:B------:R-:W0:Y:S04]  /*2ce0*/  LDS.64 R4, [R16+0x488] ;  /* 0x0004880010047984 */ /* 0x000e280000000a00 */
[----:B-1----:R-:W-:-:S05]  /*2cf0*/  IMAD.WIDE.U32 R26, R10, 0x4, R12 ;  /* 0x000000040a1a7825 */ /* 0x002fca00078e000c */
[----:B------:R1:W4:Y:S01]  /*2d00*/  LDG.E.CONSTANT R10, desc[UR6][R26.64] ;  /* 0x000000061a0a7981 */ /* 0x000322000c1e9900 */
[C---:B0-----:R-:W-:Y:S01]  /*2d10*/  FFMA R25, R23.reuse, R6, R28 ;  /* 0x0000000617197223 */ /* 0x041fe2000000001c */
[----:B------:R-:W-:Y:S01]  /*2d20*/  IADD3 R6, PT, PT, R22, 0x18c0, RZ ;  /* 0x000018c016067810 */ /* 0x000fe20007ffe0ff */
[----:B------:R-:W-:-:S04]  /*2d30*/  FFMA R29, R23, R7, R29 ;  /* 0x00000007171d7223 */ /* 0x000fc8000000001d */
[----:B-1----:R-:W-:-:S05]  /*2d40*/  IMAD.WIDE.U32 R26, R6, 0x4, R12 ;  /* 0x00000004061a7825 */ /* 0x002fca00078e000c */
[----:B------:R0:W4:Y:S01]  /*2d50*/  LDG.E.CONSTANT R23, desc[UR6][R26.64] ;  /* 0x000000061a177981 */ /* 0x000122000c1e9900 */
[----:B------:R-:W-:Y:S01]  /*2d60*/  FFMA R28, R20, R4, R29 ;  /* 0x00000004141c7223 */ /* 0x000fe2000000001d */
[----:B------:R-:W-:Y:S01]  /*2d70*/  IADD3 R29, PT, PT, R22, 0x1920, RZ ;  /* 0x00001920161d7810 */ /* 0x000fe20007ffe0ff */
[----:B------:R-:W-:Y:S02]  /*2d80*/  FFMA R25, R20, R7, R25 ;  /* 0x0000000714197223 */ /* 0x000fe40000000019 */
[----:B------:R-:W1:Y:S02]  /*2d90*/  LDS.64 R6, [R16+0x4c0] ;  /* 0x0004c00010067984 */ /* 0x000e640000000a00 */
        /* <DEDUP_REMOVED lines=13> */
[C---:B------:R-:W-:Y:S01]  /*2e70*/  FFMA R29, R17.reuse, R7, R6 ;  /* 0x00000007111d7223 */ /* 0x040fe20000000006 */
[----:B0-----:R-:W-:Y:S01]  /*2e80*/  FFMA R28, R17, R4, R25 ;  /* 0x00000004111c7223 */ /* 0x001fe20000000019 */
[----:B------:R-:W-:Y:S01]  /*2e90*/  IADD3 R17, PT, PT, R22, 0x1a40, RZ ;  /* 0x00001a4016117810 */ /* 0x000fe20007ffe0ff */
[----:B------:R-:W0:Y:S04]  /*2ea0*/  LDS.64 R6, [R16+0x500] ;  /* 0x0005000010067984 */ /* 0x000e280000000a00 */
[----:B-1----:R-:W-:-:S05]  /*2eb0*/  IMAD.WIDE.U32 R26, R17, 0x4, R12 ;  /* 0x00000004111a7825 */ /* 0x002fca00078e000c */
[----:B------:R-:W4:Y:S01]  /*2ec0*/  LDG.E.CONSTANT R17, desc[UR6][R26.64] ;  /* 0x000000061a117981 */ /* 0x000f22000c1e9900 */
[C---:B------:R-:W-:Y:S01]  /*2ed0*/  FFMA R25, R15.reuse, R4, R29 ;  /* 0x000000040f197223 */ /* 0x040fe2000000001d */
[----:B------:R-:W-:Y:S01]  /*2ee0*/  IADD3 R29, PT, PT, R22, 0x1aa0, RZ ;  /* 0x00001aa0161d7810 */ /* 0x000fe20007ffe0ff */
[----:B------:R-:W-:-:S04]  /*2ef0*/  FFMA R28, R15, R5, R28 ;  /* 0x000000050f1c7223 */ /* 0x000fc8000000001c */
[----:B------:R-:W-:-:S05]  /*2f00*/  IMAD.WIDE.U32 R4, R29, 0x4, R12 ;  /* 0x000000041d047825 */ /* 0x000fca00078e000c */
[----:B------:R1:W4:Y:S04]  /*2f10*/  LDG.E.CONSTANT R15, desc[UR6][R4.64] ;  /* 0x00000006040f7981 */ /* 0x000328000c1e9900 */
[----:B-1----:R-:W1:Y:S01]  /*2f20*/  LDS.64 R4, [R16+0x508] ;  /* 0x0005080010047984 */ /* 0x002e620000000a00 */
[----:B------:R-:W-:-:S05]  /*2f30*/  IADD3 R29, PT, PT, R22, 0x1b00, RZ ;  /* 0x00001b00161d7810 */ /* 0x000fca0007ffe0ff */
[----:B------:R-:W-:-:S04]  /*2f40*/  IMAD.WIDE.U32 R26, R29, 0x4, R12 ;  /* 0x000000041d1a7825 */ /* 0x000fc800078e000c */
[C---:B0-----:R-:W-:Y:S01]  /*2f50*/  FFMA R6, R14.reuse, R6, R25 ;  /* 0x000000060e067223 */ /* 0x041fe20000000019 */
[-C--:B------:R-:W-:Y:S02]  /*2f60*/  FFMA R25, R14, R7.reuse, R28 ;  /* 0x000000070e197223 */ /* 0x080fe4000000001c */
[----:B------:R-:W4:Y:S01]  /*2f70*/  LDG.E.CONSTANT R14, desc[UR6][R26.64] ;  /* 0x000000061a0e7981 */ /* 0x000f22000c1e9900 */
[----:B------:R-:W-:Y:S01]  /*2f80*/  IADD3 R29, PT, PT, R22, 0x1bc0, RZ ;  /* 0x00001bc0161d7810 */ /* 0x000fe20007ffe0ff */
[C---:B--2---:R-:W-:Y:S01]  /*2f90*/  FFMA R7, R9.reuse, R7, R6 ;  /* 0x0000000709077223 */ /* 0x044fe20000000006 */
[-C--:B-1----:R-:W-:Y:S02]  /*2fa0*/  FFMA R25, R9, R4.reuse, R25 ;  /* 0x0000000409197223 */ /* 0x082fe40000000019 */
[----:B------:R-:W2:Y:S01]  /*2fb0*/  LDG.E.CONSTANT R9, desc[UR6][R26.64+0x180] ;  /* 0x000180061a097981 */ /* 0x000ea2000c1e9900 */
[C---:B---3--:R-:W-:Y:S01]  /*2fc0*/  FFMA R28, R8.reuse, R4, R7 ;  /* 0x00000004081c7223 */ /* 0x048fe20000000007 */
[----:B------:R-:W-:Y:S01]  /*2fd0*/  FFMA R25, R8, R5, R25 ;  /* 0x0000000508197223 */ /* 0x000fe20000000019 */
[----:B------:R-:W-:Y:S01]  /*2fe0*/  IMAD.WIDE.U32 R4, R29, 0x4, R12 ;  /* 0x000000041d047825 */ /* 0x000fe200078e000c */
[----:B------:R-:W4:Y:S04]  /*2ff0*/  LDS.64 R6, [R16+0x540] ;  /* 0x0005400010067984 */ /* 0x000f280000000a00 */
[----:B------:R0:W3:Y:S04]  /*3000*/  LDG.E.CONSTANT R8, desc[UR6][R4.64] ;  /* 0x0000000604087981 */ /* 0x0000e8000c1e9900 */
[----:B0-----:R-:W0:Y:S01]  /*3010*/  LDS.64 R4, [R16+0x548] ;  /* 0x0005480010047984 */ /* 0x001e220000000a00 */
[----:B------:R-:W-:-:S05]  /*3020*/  IADD3 R29, PT, PT, R22, 0x1c20, RZ ;  /* 0x00001c20161d7810 */ /* 0x000fca0007ffe0ff */
[----:B------:R-:W-:-:S04]  /*3030*/  IMAD.WIDE.U32 R26, R29, 0x4, R12 ;  /* 0x000000041d1a7825 */ /* 0x000fc800078e000c */
[C---:B----4-:R-:W-:Y:S01]  /*3040*/  FFMA R6, R11.reuse, R6, R28 ;  /* 0x000000060b067223 */ /* 0x050fe2000000001c */
[-C--:B------:R-:W-:Y:S02]  /*3050*/  FFMA R25, R11, R7.reuse, R25 ;  /* 0x000000070b197223 */ /* 0x080fe40000000019 */
[----:B------:R1:W4:Y:S01]  /*3060*/  LDG.E.CONSTANT R11, desc[UR6][R26.64] ;  /* 0x000000061a0b7981 */ /* 0x000322000c1e9900 */
[C---:B------:R-:W-:Y:S01]  /*3070*/  FFMA R29, R21.reuse, R7, R6 ;  /* 0x00000007151d7223 */ /* 0x040fe20000000006 */
[----:B0-----:R-:W-:Y:S01]  /*3080*/  FFMA R28, R21, R4, R25 ;  /* 0x00000004151c7223 */ /* 0x001fe20000000019 */
[----:B------:R-:W-:Y:S01]  /*3090*/  IADD3 R21, PT, PT, R22, 0x1c80, RZ ;  /* 0x00001c8016157810 */ /* 0x000fe20007ffe0ff */
[----:B------:R-:W0:Y:S04]  /*30a0*/  LDS.64 R6, [R16+0x580] ;  /* 0x0005800010067984 */ /* 0x000e280000000a00 */
[----:B-1----:R-:W-:-:S05]  /*30b0*/  IMAD.WIDE.U32 R26, R21, 0x4, R12 ;  /* 0x00000004151a7825 */ /* 0x002fca00078e000c */
[----:B------:R1:W4:Y:S01]  /*30c0*/  LDG.E.CONSTANT R21, desc[UR6][R26.64] ;  /* 0x000000061a157981 */ /* 0x000322000c1e9900 */
[----:B------:R-:W-:Y:S01]  /*30d0*/  FFMA R4, R10, R4, R29 ;  /* 0x000000040a047223 */ /* 0x000fe2000000001d */
[----:B------:R-:W-:Y:S01]  /*30e0*/  IADD3 R29, PT, PT, R22, 0x1ce0, RZ ;  /* 0x00001ce0161d7810 */ /* 0x000fe20007ffe0ff */
[----:B------:R-:W-:-:S04]  /*30f0*/  FFMA R28, R10, R5, R28 ;  /* 0x000000050a1c7223 */ /* 0x000fc8000000001c */
[----:B-1----:R-:W-:-:S05]  /*3100*/  IMAD.WIDE.U32 R26, R29, 0x4, R12 ;  /* 0x000000041d1a7825 */ /* 0x002fca00078e000c */
[----:B------:R1:W4:Y:S01]  /*3110*/  LDG.E.CONSTANT R10, desc[UR6][R26.64] ;  /* 0x000000061a0a7981 */ /* 0x000322000c1e9900 */
[----:B0-----:R-:W-:-:S03]  /*3120*/  FFMA R25, R23, R6, R4 ;  /* 0x0000000617197223 */ /* 0x001fc60000000004 */
[----:B------:R-:W0:Y:S01]  /*3130*/  LDS.64 R4, [R16+0x588] ;  /* 0x0005880010047984 */ /* 0x000e220000000a00 */
[----:B------:R-:W-:Y:S01]  /*3140*/  IADD3 R6, PT, PT, R22, 0x1d40, RZ ;  /* 0x00001d4016067810 */ /* 0x000fe20007ffe0ff */
[----:B------:R-:W-:-:S04]  /*3150*/  FFMA R29, R23, R7, R28 ;  /* 0x00000007171d7223 */ /* 0x000fc8000000001c */
[----:B-1----:R-:W-:-:S05]  /*3160*/  IMAD.WIDE.U32 R26, R6, 0x4, R12 ;  /* 0x00000004061a7825 */ /* 0x002fca00078e000c */
[----:B------:R1:W4:Y:S01]  /*3170*/  LDG.E.CONSTANT R23, desc[UR6][R26.64] ;  /* 0x000000061a177981 */ /* 0x000322000c1e9900 */
[----:B------:R-:W-:-:S03]  /*3180*/  FFMA R25, R20, R7, R25 ;  /* 0x0000000714197223 */ /* 0x000fc60000000019 */
[----:B------:R-:W1:Y:S01]  /*3190*/  LDS.64 R6, [R16+0x5c0] ;  /* 0x0005c00010067984 */ /* 0x000e620000000a00 */
[----:B0-----:R-:W-:Y:S01]  /*31a0*/  FFMA R28, R20, R4, R29 ;  /* 0x00000004141c7223 */ /* 0x001fe2000000001d */
[----:B------:R-:W-:-:S05]  /*31b0*/  IADD3 R29, PT, PT, R22, 0x1da0, RZ ;  /* 0x00001da0161d7810 */ /* 0x000fca0007ffe0ff */
[----:B-1----:R-:W-:Y:S01]  /*31c0*/  IMAD.WIDE.U32 R26, R29, 0x4, R12 ;  /* 0x000000041d1a7825 */ /* 0x002fe200078e000c */
        /* <DEDUP_REMOVED lines=8> */
[----:B------:R-:W-:-:S04]  /*3250*/  FFMA R6, R18, R6, R25 ;  /* 0x0000000612067223 */ /* 0x000fc80000000019 */
[----:B------:R-:W-:-:S04]  /*3260*/  IMAD.WIDE.U32 R26, R29, 0x4, R12 ;  /* 0x000000041d1a7825 */ /* 0x000fc800078e000c */
[-C--:B------:R-:W-:Y:S02]  /*3270*/  FFMA R25, R18, R7.reuse, R28 ;  /* 0x0000000712197223 */ /* 0x080fe4000000001c */
[----:B------:R-:W4:Y:S01]  /*3280*/  LDG.E.CONSTANT R18, desc[UR6][R26.64] ;  /* 0x000000061a127981 */ /* 0x000f22000c1e9900 */
[----:B------:R-:W-:-:S04]  /*3290*/  FFMA R6, R17, R7, R6 ;  /* 0x0000000711067223 */ /* 0x000fc80000000006 */
[-C--:B0-----:R-:W-:Y:S02]  /*32a0*/  FFMA R29, R15, R4.reuse, R6 ;  /* 0x000000040f1d7223 */ /* 0x081fe40000000006 */
[----:B------:R-:W0:Y:S01]  /*32b0*/  LDS.64 R6, [R16+0x600] ;  /* 0x0006000010067984 */ /* 0x000e220000000a00 */
[----:B------:R-:W-:-:S03]  /*32c0*/  FFMA R28, R17, R4, R25 ;  /* 0x00000004111c7223 */ /* 0x000fc60000000019 */
[----:B------:R-:W4:Y:S01]  /*32d0*/  LDG.E.CONSTANT R17, desc[UR6][R26.64+0x180] ;  /* 0x000180061a117981 */ /* 0x000f22000c1e9900 */
[----:B------:R-:W-:-:S03]  /*32e0*/  FFMA R25, R15, R5, R28 ;  /* 0x000000050f197223 */ /* 0x000fc6000000001c */
[----:B------:R-:W1:Y:S04]  /*32f0*/  LDS.64 R4, [R16+0x608] ;  /* 0x0006080010047984 */ /* 0x000e680000000a00 */
[----:B------:R0:W4:Y:S02]  /*3300*/  LDG.E.CONSTANT R15, desc[UR6][R26.64+0x300] ;  /* 0x000300061a0f7981 */ /* 0x000124000c1e9900 */
[----:B0-----:R-:W-:Y:S01]  /*3310*/  FFMA R6, R14, R6, R29 ;  /* 0x000000060e067223 */ /* 0x001fe2000000001d */
[----:B------:R-:W-:Y:S01]  /*3320*/  IADD3 R29, PT, PT, R22, 0x1f80, RZ ;  /* 0x00001f80161d7810 */ /* 0x000fe20007ffe0ff */
[----:B------:R-:W-:-:S04]  /*3330*/  FFMA R25, R14, R7, R25 ;  /* 0x000000070e197223 */ /* 0x000fc80000000019 */
[----:B------:R-:W-:-:S05]  /*3340*/  IMAD.WIDE.U32 R26, R29, 0x4, R12 ;  /* 0x000000041d1a7825 */ /* 0x000fca00078e000c */
[----:B------:R3:W4:Y:S01]  /*3350*/  LDG.E.CONSTANT R14, desc[UR6][R26.64] ;  /* 0x000000061a0e7981 */ /* 0x000722000c1e9900 */
[C---:B--2---:R-:W-:Y:S01]  /*3360*/  FFMA R29, R9.reuse, R7, R6 ;  /* 0x00000007091d7223 */ /* 0x044fe20000000006 */
[-C--:B-1----:R-:W-:Y:S01]  /*3370*/  FFMA R28, R9, R4.reuse, R25 ;  /* 0x00000004091c7223 */ /* 0x082fe20000000019 */
[----:B------:R-:W-:Y:S01]  /*3380*/  IADD3 R9, PT, PT, R22, 0x1fe0, RZ ;  /* 0x00001fe016097810 */ /* 0x000fe20007ffe0ff */
[----:B------:R-:W4:Y:S01]  /*3390*/  LDS.64 R6, [R16+0x640] ;  /* 0x0006400010067984 */ /* 0x000f220000000a00 */
[C---:B---3--:R-:W-:Y:S01]  /*33a0*/  FFMA R26, R8.reuse, R4, R29 ;  /* 0x00000004081a7223 */ /* 0x048fe2000000001d */
[----:B------:R-:W-:Y:S02]  /*33b0*/  FFMA R25, R8, R5, R28 ;  /* 0x0000000508197223 */ /* 0x000fe4000000001c */
[----:B------:R-:W-:Y:S01]  /*33c0*/  IMAD.WIDE.U32 R4, R9, 0x4, R12 ;  /* 0x0000000409047825 */ /* 0x000fe200078e000c */
[----:B------:R-:W-:-:S04]  /*33d0*/  IADD3 R29, PT, PT, R22, 0x2040, RZ ;  /* 0x00002040161d7810 */ /* 0x000fc80007ffe0ff */
[----:B------:R0:W2:Y:S02]  /*33e0*/  LDG.E.CONSTANT R9, desc[UR6][R4.64] ;  /* 0x0000000604097981 */ /* 0x0000a4000c1e9900 */
[----:B0-----:R-:W-:-:S05]  /*33f0*/  IMAD.WIDE.U32 R4, R29, 0x4, R12 ;  /* 0x000000041d047825 */ /* 0x001fca00078e000c */
[----:B------:R0:W3:Y:S04]  /*3400*/  LDG.E.CONSTANT R8, desc[UR6][R4.64] ;  /* 0x0000000604087981 */ /* 0x0000e8000c1e9900 */
[----:B0-----:R-:W0:Y:S01]  /*3410*/  LDS.64 R4, [R16+0x648] ;  /* 0x0006480010047984 */ /* 0x001e220000000a00 */
[----:B------:R-:W-:Y:S01]  /*3420*/  IADD3 R27, PT, PT, R22, 0x20a0, RZ ;  /* 0x000020a0161b7810 */ /* 0x000fe20007ffe0ff */
[----:B----4-:R-:W-:-:S04]  /*3430*/  FFMA R6, R11, R6, R26 ;  /* 0x000000060b067223 */ /* 0x010fc8000000001a */
[----:B------:R-:W-:-:S04]  /*3440*/  IMAD.WIDE.U32 R26, R27, 0x4, R12 ;  /* 0x000000041b1a7825 */ /* 0x000fc800078e000c */
[-C--:B------:R-:W-:Y:S02]  /*3450*/  FFMA R25, R11, R7.reuse, R25 ;  /* 0x000000070b197223 */ /* 0x080fe40000000019 */
[----:B------:R1:W4:Y:S01]  /*3460*/  LDG.E.CONSTANT R11, desc[UR6][R26.64] ;  /* 0x000000061a0b7981 */ /* 0x000322000c1e9900 */
[----:B------:R-:W-:-:S03]  /*3470*/  FFMA R29, R21, R7, R6 ;  /* 0x00000007151d7223 */ /* 0x000fc60000000006 */
[----:B------:R-:W1:Y:S01]  /*3480*/  LDS.64 R6, [R16+0x680] ;  /* 0x0006800010067984 */ /* 0x000e620000000a00 */
[----:B0-----:R-:W-:Y:S01]  /*3490*/  FFMA R25, R21, R4, R25 ;  /* 0x0000000415197223 */ /* 0x001fe20000000019 */
[----:B------:R-:W-:-:S05]  /*34a0*/  IADD3 R21, PT, PT, R22, 0x2100, RZ ;  /* 0x0000210016157810 */ /* 0x000fca0007ffe0ff */
[----:B-1----:R-:W-:-:S04]  /*34b0*/  IMAD.WIDE.U32 R26, R21, 0x4, R12 ;  /* 0x00000004151a7825 */ /* 0x002fc800078e000c */
[----:B------:R-:W-:Y:S01]  /*34c0*/  FFMA R28, R10, R4, R29 ;  /* 0x000000040a1c7223 */ /* 0x000fe2000000001d */
[----:B------:R-:W4:Y:S01]  /*34d0*/  LDG.E.CONSTANT R21, desc[UR6][R26.64] ;  /* 0x000000061a157981 */ /* 0x000f22000c1e9900 */
[----:B------:R-:W-:Y:S01]  /*34e0*/  IADD3 R29, PT, PT, R22, 0x2160, RZ ;  /* 0x00002160161d7810 */ /* 0x000fe20007ffe0ff */
[----:B------:R-:W-:-:S04]  /*34f0*/  FFMA R25, R10, R5, R25 ;  /* 0x000000050a197223 */ /* 0x000fc80000000019 */
[----:B------:R-:W-:-:S05]  /*3500*/  IMAD.WIDE.U32 R4, R29, 0x4, R12 ;  /* 0x000000041d047825 */ /* 0x000fca00078e000c */
[----:B------:R0:W4:Y:S04]  /*3510*/  LDG.E.CONSTANT R10, desc[UR6][R4.64] ;  /* 0x00000006040a7981 */ /* 0x000128000c1e9900 */
[----:B0-----:R-:W0:Y:S01]  /*3520*/  LDS.64 R4, [R16+0x688] ;  /* 0x0006880010047984 */ /* 0x001e220000000a00 */
[C---:B------:R-:W-:Y:S01]  /*3530*/  FFMA R28, R23.reuse, R6, R28 ;  /* 0x00000006171c7223 */ /* 0x040fe2000000001c */
[-C--:B------:R-:W-:Y:S01]  /*3540*/  FFMA R29, R23, R7.reuse, R25 ;  /* 0x00000007171d7223 */ /* 0x080fe20000000019 */
[----:B------:R-:W-:Y:S02]  /*3550*/  IADD3 R23, PT, PT, R22, 0x21c0, RZ ;  /* 0x000021c016177810 */ /* 0x000fe40007ffe0ff */
[----:B------:R-:W-:-:S03]  /*3560*/  FFMA R28, R20, R7, R28 ;  /* 0x00000007141c7223 */ /* 0x000fc6000000001c */
[----:B------:R-:W-:Y:S01]  /*3570*/  IMAD.WIDE.U32 R6, R23, 0x4, R12 ;  /* 0x0000000417067825 */ /* 0x000fe200078e000c */
[----:B------:R-:W-:-:S04]  /*3580*/  IADD3 R23, PT, PT, R22, 0x2220, RZ ;  /* 0x0000222016177810 */ /* 0x000fc80007ffe0ff */
[----:B------:R1:W4:Y:S02]  /*3590*/  LDG.E.CONSTANT R25, desc[UR6][R6.64] ;  /* 0x0000000606197981 */ /* 0x000324000c1e9900 */
[----:B-1----:R-:W-:-:S05]  /*35a0*/  IMAD.WIDE.U32 R6, R23, 0x4, R12 ;  /* 0x0000000417067825 */ /* 0x002fca00078e000c */
[----:B------:R1:W4:Y:S04]  /*35b0*/  LDG.E.CONSTANT R23, desc[UR6][R6.64] ;  /* 0x0000000606177981 */ /* 0x000328000c1e9900 */
[----:B-1----:R-:W1:Y:S01]  /*35c0*/  LDS.64 R6, [R16+0x6c0] ;  /* 0x0006c00010067984 */ /* 0x002e620000000a00 */
[-C--:B0-----:R-:W-:Y:S01]  /*35d0*/  FFMA R26, R20, R4.reuse, R29 ;  /* 0x00000004141a7223 */ /* 0x081fe2000000001d */
[----:B------:R-:W-:Y:S01]  /*35e0*/  IADD3 R29, PT, PT, R22, 0x2280, RZ ;  /* 0x00002280161d7810 */ /* 0x000fe20007ffe0ff */
[C---:B------:R-:W-:Y:S02]  /*35f0*/  FFMA R27, R19.reuse, R4, R28 ;  /* 0x00000004131b7223 */ /* 0x040fe4000000001c */
[----:B------:R-:W-:Y:S02]  /*3600*/  FFMA R26, R19, R5, R26 ;  /* 0x00000005131a7223 */ /* 0x000fe4000000001a */
[----:B------:R-:W-:-:S05]  /*3610*/  IMAD.WIDE.U32 R4, R29, 0x4, R12 ;  /* 0x000000041d047825 */ /* 0x000fca00078e000c */
[----:B------:R0:W4:Y:S04]  /*3620*/  LDG.E.CONSTANT R20, desc[UR6][R4.64] ;  /* 0x0000000604147981 */ /* 0x000128000c1e9900 */
[----:B0-----:R-:W0:Y:S01]  /*3630*/  LDS.64 R4, [R16+0x6c8] ;  /* 0x0006c80010047984 */ /* 0x001e220000000a00 */
[C---:B-1----:R-:W-:Y:S01]  /*3640*/  FFMA R28, R18.reuse, R6, R27 ;  /* 0x00000006121c7223 */ /* 0x042fe2000000001b */
[----:B------:R-:W-:-:S03]  /*3650*/  FFMA R27, R18, R7, R26 ;  /* 0x00000007121b7223 */ /* 0x000fc6000000001a */
[----:B------:R-:W-:Y:S02]  /*3660*/  FFMA R26, R17, R7, R28 ;  /* 0x00000007111a7223 */ /* 0x000fe4000000001c */
[----:B------:R-:W1:Y:S01]  /*3670*/  LDS.64 R6, [R16+0x700] ;  /* 0x0007000010067984 */ /* 0x000e620000000a00 */
[----:B------:R-:W-:-:S05]  /*3680*/  IADD3 R19, PT, PT, R22, 0x22e0, RZ ;  /* 0x000022e016137810 */ /* 0x000fca0007ffe0ff */
[----:B------:R-:W-:-:S06]  /*3690*/  IMAD.WIDE.U32 R18, R19, 0x4, R12 ;  /* 0x0000000413127825 */ /* 0x000fcc00078e000c */
[----:B------:R-:W4:Y:S01]  /*36a0*/  LDG.E.CONSTANT R19, desc[UR6][R18.64] ;  /* 0x0000000612137981 */ /* 0x000f22000c1e9900 */
[-C--:B0-----:R-:W-:Y:S01]  /*36b0*/  FFMA R28, R17, R4.reuse, R27 ;  /* 0x00000004111c7223 */ /* 0x081fe2000000001b */
[C---:B------:R-:W-:Y:S01]  /*36c0*/  IADD3 R27, PT, PT, R22.reuse, 0x2340, RZ ;  /* 0x00002340161b7810 */ /* 0x040fe20007ffe0ff */
[C---:B------:R-:W-:Y:S02]  /*36d0*/  FFMA R17, R15.reuse, R4, R26 ;  /* 0x000000040f117223 */ /* 0x040fe4000000001a */
[----:B------:R-:W-:Y:S02]  /*36e0*/  FFMA R28, R15, R5, R28 ;  /* 0x000000050f1c7223 */ /* 0x000fe4000000001c */
[----:B------:R-:W0:Y:S01]  /*36f0*/  LDS.64 R4, [R16+0x708] ;  /* 0x0007080010047984 */ /* 0x000e220000000a00 */
[----:B------:R-:W-:Y:S01]  /*3700*/  IMAD.WIDE.U32 R26, R27, 0x4, R12 ;  /* 0x000000041b1a7825 */ /* 0x000fe200078e000c */
[----:B------:R-:W-:-:S04]  /*3710*/  IADD3 R15, PT, PT, R22, 0x23a0, RZ ;  /* 0x000023a0160f7810 */ /* 0x000fc80007ffe0ff */
[----:B------:R1:W4:Y:S02]  /*3720*/  LDG.E.CONSTANT R18, desc[UR6][R26.64] ;  /* 0x000000061a127981 */ /* 0x000324000c1e9900 */
[----:B-1----:R-:W-:-:S04]  /*3730*/  IMAD.WIDE.U32 R26, R15, 0x4, R12 ;  /* 0x000000040f1a7825 */ /* 0x002fc800078e000c */
[C---:B------:R-:W-:Y:S02]  /*3740*/  FFMA R6, R14.reuse, R6, R17 ;  /* 0x000000060e067223 */ /* 0x040fe40000000011 */
[----:B------:R-:W4:Y:S01]  /*3750*/  LDG.E.CONSTANT R17, desc[UR6][R26.64] ;  /* 0x000000061a117981 */ /* 0x000f22000c1e9900 */
[-C--:B------:R-:W-:Y:S01]  /*3760*/  FFMA R15, R14, R7.reuse, R28 ;  /* 0x000000070e0f7223 */ /* 0x080fe2000000001c */
[C---:B------:R-:W-:Y:S01]  /*3770*/  IADD3 R14, PT, PT, R22.reuse, 0x2400, RZ ;  /* 0x00002400160e7810 */ /* 0x040fe20007ffe0ff */
[C---:B--2---:R-:W-:Y:S02]  /*3780*/  FFMA R29, R9.reuse, R7, R6 ;  /* 0x00000007091d7223 */ /* 0x044fe40000000006 */
[----:B0-----:R-:W-:Y:S01]  /*3790*/  FFMA R28, R9, R4, R15 ;  /* 0x00000004091c7223 */ /* 0x001fe2000000000f */
[----:B------:R-:W-:Y:S01]  /*37a0*/  IADD3 R9, PT, PT, R22, 0x2460, RZ ;  /* 0x0000246016097810 */ /* 0x000fe20007ffe0ff */
[----:B------:R-:W-:-:S05]  /*37b0*/  IMAD.WIDE.U32 R6, R14, 0x4, R12 ;  /* 0x000000040e067825 */ /* 0x000fca00078e000c */
[----:B------:R0:W2:Y:S01]  /*37c0*/  LDG.E.CONSTANT R15, desc[UR6][R6.64] ;  /* 0x00000006060f7981 */ /* 0x0000a2000c1e9900 */
[C---:B---3--:R-:W-:Y:S01]  /*37d0*/  FFMA R14, R8.reuse, R4, R29 ;  /* 0x00000004080e7223 */ /* 0x048fe2000000001d */
[----:B------:R-:W-:Y:S01]  /*37e0*/  FFMA R28, R8, R5, R28 ;  /* 0x00000005081c7223 */ /* 0x000fe2000000001c */
[--C-:B------:R-:W-:Y:S01]  /*37f0*/  IMAD.WIDE.U32 R4, R9, 0x4, R12.reuse ;  /* 0x0000000409047825 */ /* 0x100fe200078e000c */
[----:B------:R-:W-:Y:S01]  /*3800*/  IADD3 R29, PT, PT, R22, 0x24c0, RZ ;  /* 0x000024c0161d7810 */ /* 0x000fe20007ffe0ff */
[----:B0-----:R-:W4:Y:S04]  /*3810*/  LDS.64 R6, [R16+0x740] ;  /* 0x0007400010067984 */ /* 0x001f280000000a00 */
[----:B------:R0:W3:Y:S02]  /*3820*/  LDG.E.CONSTANT R9, desc[UR6][R4.64] ;  /* 0x0000000604097981 */ /* 0x0000e4000c1e9900 */
[----:B0-----:R-:W-:-:S05]  /*3830*/  IMAD.WIDE.U32 R4, R29, 0x4, R12 ;  /* 0x000000041d047825 */ /* 0x001fca00078e000c */
[----:B------:R0:W3:Y:S04]  /*3840*/  LDG.E.CONSTANT R8, desc[UR6][R4.64] ;  /* 0x0000000604087981 */ /* 0x0000e8000c1e9900 */
[----:B0-----:R-:W0:Y:S01]  /*3850*/  LDS.64 R4, [R16+0x748] ;  /* 0x0007480010047984 */ /* 0x001e220000000a00 */
[----:B------:R-:W-:-:S05]  /*3860*/  IADD3 R27, PT, PT, R22, 0x2520, RZ ;  /* 0x00002520161b7810 */ /* 0x000fca0007ffe0ff */
[----:B------:R-:W-:-:S04]  /*3870*/  IMAD.WIDE.U32 R26, R27, 0x4, R12 ;  /* 0x000000041b1a7825 */ /* 0x000fc800078e000c */
[C---:B----4-:R-:W-:Y:S02]  /*3880*/  FFMA R6, R11.reuse, R6, R14 ;  /* 0x000000060b067223 */ /* 0x050fe4000000000e */
[----:B------:R-:W4:Y:S01]  /*3890*/  LDG.E.CONSTANT R14, desc[UR6][R26.64] ;  /* 0x000000061a0e7981 */ /* 0x000f22000c1e9900 */
[-C--:B------:R-:W-:Y:S01]  /*38a0*/  FFMA R29, R11, R7.reuse, R28 ;  /* 0x000000070b1d7223 */ /* 0x080fe2000000001c */
[----:B------:R-:W-:Y:S01]  /*38b0*/  IADD3 R11, PT, PT, R22, 0x2580, RZ ;  /* 0x00002580160b7810 */ /* 0x000fe20007ffe0ff */
[----:B------:R-:W-:-:S04]  /*38c0*/  FFMA R28, R21, R7, R6 ;  /* 0x00000007151c7223 */ /* 0x000fc80000000006 */
[----:B------:R-:W-:-:S05]  /*38d0*/  IMAD.WIDE.U32 R6, R11, 0x4, R12 ;  /* 0x000000040b067825 */ /* 0x000fca00078e000c */
[----:B------:R1:W4:Y:S01]  /*38e0*/  LDG.E.CONSTANT R11, desc[UR6][R6.64] ;  /* 0x00000006060b7981 */ /* 0x000322000c1e9900 */
        /* <DEDUP_REMOVED lines=9> */
[----:B------:R1:W4:Y:S04]  /*3980*/  LDG.E.CONSTANT R21, desc[UR6][R6.64] ;  /* 0x0000000606157981 */ /* 0x000328000c1e9900 */
[----:B-1----:R-:W1:Y:S01]  /*3990*/  LDS.64 R6, [R16+0x788] ;  /* 0x0007880010067984 */ /* 0x002e620000000a00 */
[C---:B0-----:R-:W-:Y:S01]  /*39a0*/  FFMA R4, R25.reuse, R4, R28 ;  /* 0x0000000419047223 */ /* 0x041fe2000000001c */
[----:B------:R-:W-:-:S03]  /*39b0*/  FFMA R26, R25, R5, R29 ;  /* 0x00000005191a7223 */ /* 0x000fc6000000001d */
[----:B------:R-:W-:Y:S01]  /*39c0*/  FFMA R27, R23, R5, R4 ;  /* 0x00000005171b7223 */ /* 0x000fe20000000004 */
[----:B------:R-:W-:-:S05]  /*39d0*/  IADD3 R5, PT, PT, R22, 0x26a0, RZ ;  /* 0x000026a016057810 */ /* 0x000fca0007ffe0ff */
[----:B------:R-:W-:-:S05]  /*39e0*/  IMAD.WIDE.U32 R4, R5, 0x4, R12 ;  /* 0x0000000405047825 */ /* 0x000fca00078e000c */
[----:B------:R0:W4:Y:S01]  /*39f0*/  LDG.E.CONSTANT R25, desc[UR6][R4.64] ;  /* 0x0000000604197981 */ /* 0x000122000c1e9900 */
[-C--:B-1----:R-:W-:Y:S01]  /*3a00*/  FFMA R28, R23, R6.reuse, R26 ;  /* 0x00000006171c7223 */ /* 0x082fe2000000001a */
[----:B------:R-:W-:Y:S02]  /*3a10*/  IADD3 R23, PT, PT, R22, 0x2700, RZ ;  /* 0x0000270016177810 */ /* 0x000fe40007ffe0ff */
[----:B0-----:R-:W0:Y:S01]  /*3a20*/  LDS.64 R4, [R16+0x7c0] ;  /* 0x0007c00010047984 */ /* 0x001e220000000a00 */
[C---:B------:R-:W-:Y:S01]  /*3a30*/  FFMA R26, R20.reuse, R6, R27 ;  /* 0x00000006141a7223 */ /* 0x040fe2000000001b */
[----:B------:R-:W-:Y:S01]  /*3a40*/  FFMA R20, R20, R7, R28 ;  /* 0x0000000714147223 */ /* 0x000fe2000000001c */
[----:B------:R-:W-:-:S05]  /*3a50*/  IMAD.WIDE.U32 R6, R23, 0x4, R12 ;  /* 0x0000000417067825 */ /* 0x000fca00078e000c */
[----:B------:R1:W4:Y:S04]  /*3a60*/  LDG.E.CONSTANT R23, desc[UR6][R6.64] ;  /* 0x0000000606177981 */ /* 0x000328000c1e9900 */
[----:B-1----:R-:W1:Y:S01]  /*3a70*/  LDS.64 R6, [R16+0x7c8] ;  /* 0x0007c80010067984 */ /* 0x002e620000000a00 */
[----:B------:R-:W-:Y:S01]  /*3a80*/  IADD3 R27, PT, PT, R22, 0x2760, RZ ;  /* 0x00002760161b7810 */ /* 0x000fe20007ffe0ff */
[C---:B0-----:R-:W-:Y:S01]  /*3a90*/  FFMA R29, R19.reuse, R4, R26 ;  /* 0x00000004131d7223 */ /* 0x041fe2000000001a */
[----:B------:R-:W-:-:S03]  /*3aa0*/  FFMA R19, R19, R5, R20 ;  /* 0x0000000513137223 */ /* 0x000fc60000000014 */
[----:B------:R-:W-:-:S05]  /*3ab0*/  IMAD.WIDE.U32 R26, R27, 0x4, R12 ;  /* 0x000000041b1a7825 */ /* 0x000fca00078e000c */
[----:B------:R0:W4:Y:S01]  /*3ac0*/  LDG.E.CONSTANT R20, desc[UR6][R26.64] ;  /* 0x000000061a147981 */ /* 0x000122000c1e9900 */
[----:B------:R-:W-:-:S03]  /*3ad0*/  FFMA R28, R18, R5, R29 ;  /* 0x00000005121c7223 */ /* 0x000fc6000000001d */
[----:B------:R-:W2:Y:S01]  /*3ae0*/  LDS.64 R4, [R16+0x800] ;  /* 0x0008000010047984 */ /* 0x000ea20000000a00 */
[-C--:B-1----:R-:W-:Y:S01]  /*3af0*/  FFMA R18, R18, R6.reuse, R19 ;  /* 0x0000000612127223 */ /* 0x082fe20000000013 */
[C---:B------:R-:W-:Y:S01]  /*3b00*/  IADD3 R19, PT, PT, R22.reuse, 0x27c0, RZ ;  /* 0x000027c016137810 */ /* 0x040fe20007ffe0ff */
[C---:B------:R-:W-:Y:S02]  /*3b10*/  FFMA R28, R17.reuse, R6, R28 ;  /* 0x00000006111c7223 */ /* 0x040fe4000000001c */
[----:B------:R-:W-:Y:S02]  /*3b20*/  FFMA R17, R17, R7, R18 ;  /* 0x0000000711117223 */ /* 0x000fe40000000012 */
[----:B------:R-:W-:Y:S01]  /*3b30*/  IMAD.WIDE.U32 R18, R19, 0x4, R12 ;  /* 0x0000000413127825 */ /* 0x000fe200078e000c */
[----:B------:R-:W1:Y:S01]  /*3b40*/  LDS.64 R6, [R16+0x808] ;  /* 0x0008080010067984 */ /* 0x000e620000000a00 */
[----:B------:R-:W-:-:S04]  /*3b50*/  IADD3 R29, PT, PT, R22, 0x2820, RZ ;  /* 0x00002820161d7810 */ /* 0x000fc80007ffe0ff */
[----:B------:R-:W4:Y:S01]  /*3b60*/  LDG.E.CONSTANT R19, desc[UR6][R18.64] ;  /* 0x0000000612137981 */ /* 0x000f22000c1e9900 */
[----:B0-----:R-:W-:-:S05]  /*3b70*/  IMAD.WIDE.U32 R26, R29, 0x4, R12 ;  /* 0x000000041d1a7825 */ /* 0x001fca00078e000c */
[----:B------:R0:W4:Y:S01]  /*3b80*/  LDG.E.CONSTANT R18, desc[UR6][R26.64] ;  /* 0x000000061a127981 */ /* 0x000122000c1e9900 */
[C---:B--2---:R-:W-:Y:S01]  /*3b90*/  FFMA R4, R15.reuse, R4, R28 ;  /* 0x000000040f047223 */ /* 0x044fe2000000001c */
[----:B------:R-:W-:-:S03]  /*3ba0*/  FFMA R17, R15, R5, R17 ;  /* 0x000000050f117223 */ /* 0x000fc60000000011 */
[----:B---3--:R-:W-:Y:S01]  /*3bb0*/  FFMA R5, R9, R5, R4 ;  /* 0x0000000509057223 */ /* 0x008fe20000000004 */
[----:B------:R-:W-:-:S05]  /*3bc0*/  IADD3 R4, PT, PT, R22, 0x2880, RZ ;  /* 0x0000288016047810 */ /* 0x000fca0007ffe0ff */
[----:B0-----:R-:W-:-:S04]  /*3bd0*/  IMAD.WIDE.U32 R26, R4, 0x4, R12 ;  /* 0x00000004041a7825 */ /* 0x001fc800078e000c */
[-C--:B-1----:R-:W-:Y:S02]  /*3be0*/  FFMA R15, R9, R6.reuse, R17 ;  /* 0x00000006090f7223 */ /* 0x082fe40000000011 */
[----:B------:R-:W2:Y:S01]  /*3bf0*/  LDG.E.CONSTANT R17, desc[UR6][R26.64] ;  /* 0x000000061a117981 */ /* 0x000ea2000c1e9900 */
[----:B------:R-:W-:-:S03]  /*3c00*/  FFMA R29, R8, R6, R5 ;  /* 0x00000006081d7223 */ /* 0x000fc60000000005 */
[----:B------:R-:W3:Y:S04]  /*3c10*/  LDG.E.CONSTANT R9, desc[UR6][R26.64+0x180] ;  /* 0x000180061a097981 */ /* 0x000ee8000c1e9900 */
[----:B------:R-:W4:Y:S01]  /*3c20*/  LDS.64 R4, [R16+0x840] ;  /* 0x0008400010047984 */ /* 0x000f220000000a00 */
[----:B------:R-:W-:-:S03]  /*3c30*/  FFMA R15, R8, R7, R15 ;  /* 0x00000007080f7223 */ /* 0x000fc6000000000f */
[----:B------:R-:W0:Y:S04]  /*3c40*/  LDS.64 R6, [R16+0x848] ;  /* 0x0008480010067984 */ /* 0x000e280000000a00 */
[----:B------:R1:W3:Y:S01]  /*3c50*/  LDG.E.CONSTANT R8, desc[UR6][R26.64+0x300] ;  /* 0x000300061a087981 */ /* 0x0002e2000c1e9900 */
[----:B------:R-:W-:Y:S01]  /*3c60*/  IADD3 R28, PT, PT, R22, 0x2a00, RZ ;  /* 0x00002a00161c7810 */ /* 0x000fe20007ffe0ff */
[----:B----4-:R-:W-:Y:S01]  /*3c70*/  FFMA R4, R14, R4, R29 ;  /* 0x000000040e047223 */ /* 0x010fe2000000001d */
[----:B------:R-:W-:Y:S01]  /*3c80*/  IADD3 R29, PT, PT, R22, 0x29a0, RZ ;  /* 0x000029a0161d7810 */ /* 0x000fe20007ffe0ff */
[----:B-1----:R-:W-:-:S04]  /*3c90*/  FFMA R26, R14, R5, R15 ;  /* 0x000000050e1a7223 */ /* 0x002fc8000000000f */
[----:B------:R-:W-:-:S06]  /*3ca0*/  IMAD.WIDE.U32 R14, R29, 0x4, R12 ;  /* 0x000000041d0e7825 */ /* 0x000fcc00078e000c */
[----:B------:R-:W4:Y:S01]  /*3cb0*/  LDG.E.CONSTANT R15, desc[UR6][R14.64] ;  /* 0x000000060e0f7981 */ /* 0x000f22000c1e9900 */
[----:B------:R-:W-:Y:S01]  /*3cc0*/  FFMA R29, R11, R5, R4 ;  /* 0x000000050b1d7223 */ /* 0x000fe20000000004 */
[----:B------:R-:W-:-:S04]  /*3cd0*/  IMAD.WIDE.U32 R4, R28, 0x4, R12 ;  /* 0x000000041c047825 */ /* 0x000fc800078e000c */
[-C--:B0-----:R-:W-:Y:S01]  /*3ce0*/  FFMA R28, R11, R6.reuse, R26 ;  /* 0x000000060b1c7223 */ /* 0x081fe2000000001a */
[----:B------:R-:W-:Y:S01]  /*3cf0*/  IADD3 R11, PT, PT, R22, 0x2a60, RZ ;  /* 0x00002a60160b7810 */ /* 0x000fe20007ffe0ff */
[C---:B------:R-:W-:Y:S02]  /*3d00*/  FFMA R26, R10.reuse, R6, R29 ;  /* 0x000000060a1a7223 */ /* 0x040fe4000000001d */
[----:B------:R-:W-:Y:S02]  /*3d10*/  FFMA R27, R10, R7, R28 ;  /* 0x000000070a1b7223 */ /* 0x000fe4000000001c */
[----:B------:R-:W-:Y:S01]  /*3d20*/  IMAD.WIDE.U32 R6, R11, 0x4, R12 ;  /* 0x000000040b067825 */ /* 0x000fe200078e000c */
[----:B------:R0:W4:Y:S04]  /*3d30*/  LDG.E.CONSTANT R14, desc[UR6][R4.64] ;  /* 0x00000006040e7981 */ /* 0x000128000c1e9900 */
[----:B------:R1:W4:Y:S04]  /*3d40*/  LDG.E.CONSTANT R11, desc[UR6][R6.64] ;  /* 0x00000006060b7981 */ /* 0x000328000c1e9900 */
[----:B0-----:R-:W0:Y:S01]  /*3d50*/  LDS.64 R4, [R16+0x880] ;  /* 0x0008800010047984 */ /* 0x001e220000000a00 */
[----:B------:R-:W-:-:S05]  /*3d60*/  IADD3 R29, PT, PT, R22, 0x2ac0, RZ ;  /* 0x00002ac0161d7810 */ /* 0x000fca0007ffe0ff */
[----:B-1----:R-:W-:Y:S01]  /*3d70*/  IMAD.WIDE.U32 R6, R29, 0x4, R12 ;  /* 0x000000041d067825 */ /* 0x002fe200078e000c */
[----:B------:R-:W-:-:S04]  /*3d80*/  IADD3 R29, PT, PT, R22, 0x2b20, RZ ;  /* 0x00002b20161d7810 */ /* 0x000fc80007ffe0ff */
[----:B------:R1:W4:Y:S02]  /*3d90*/  LDG.E.CONSTANT R10, desc[UR6][R6.64] ;  /* 0x00000006060a7981 */ /* 0x000324000c1e9900 */
[----:B-1----:R-:W-:-:S04]  /*3da0*/  IMAD.WIDE.U32 R6, R29, 0x4, R12 ;  /* 0x000000041d067825 */ /* 0x002fc800078e000c */
[C---:B0-----:R-:W-:Y:S01]  /*3db0*/  FFMA R4, R21.reuse, R4, R26 ;  /* 0x0000000415047223 */ /* 0x041fe2000000001a */
[----:B------:R-:W-:Y:S02]  /*3dc0*/  FFMA R27, R21, R5, R27 ;  /* 0x00000005151b7223 */ /* 0x000fe4000000001b */
[----:B------:R0:W4:Y:S01]  /*3dd0*/  LDG.E.CONSTANT R21, desc[UR6][R6.64] ;  /* 0x0000000606157981 */ /* 0x000122000c1e9900 */
[----:B------:R-:W-:-:S03]  /*3de0*/  IADD3 R29, PT, PT, R22, 0x2b80, RZ ;  /* 0x00002b80161d7810 */ /* 0x000fc60007ffe0ff */
[----:B0-----:R-:W-:Y:S01]  /*3df0*/  LDS.64 R6, [R16+0x8c0] ;  /* 0x0008c00010067984 */ /* 0x001fe20000000a00 */
[----:B------:R-:W-:-:S03]  /*3e00*/  FFMA R28, R25, R5, R4 ;  /* 0x00000005191c7223 */ /* 0x000fc60000000004 */
[----:B------:R-:W0:Y:S02]  /*3e10*/  LDS.64 R4, [R16+0x888] ;  /* 0x0008880010047984 */ /* 0x000e240000000a00 */
[----:B0-----:R-:W-:Y:S01]  /*3e20*/  FFMA R25, R25, R4, R27 ;  /* 0x0000000419197223 */ /* 0x001fe2000000001b */
[----:B------:R-:W-:-:S04]  /*3e30*/  IMAD.WIDE.U32 R26, R29, 0x4, R12 ;  /* 0x000000041d1a7825 */ /* 0x000fc800078e000c */
[C---:B------:R-:W-:Y:S01]  /*3e40*/  FFMA R29, R23.reuse, R4, R28 ;  /* 0x00000004171d7223 */ /* 0x040fe2000000001c */
[----:B------:R-:W-:Y:S02]  /*3e50*/  FFMA R28, R23, R5, R25 ;  /* 0x00000005171c7223 */ /* 0x000fe40000000019 */
[----:B------:R-:W0:Y:S04]  /*3e60*/  LDS.64 R4, [R16+0x8c8] ;  /* 0x0008c80010047984 */ /* 0x000e280000000a00 */
[----:B------:R1:W4:Y:S01]  /*3e70*/  LDG.E.CONSTANT R26, desc[UR6][R26.64] ;  /* 0x000000061a1a7981 */ /* 0x000322000c1e9900 */
[C---:B------:R-:W-:Y:S01]  /*3e80*/  FFMA R23, R20.reuse, R6, R29 ;  /* 0x0000000614177223 */ /* 0x040fe2000000001d */
[----:B------:R-:W-:Y:S01]  /*3e90*/  FFMA R25, R20, R7, R28 ;  /* 0x0000000714197223 */ /* 0x000fe2000000001c */
[----:B-1----:R-:W-:-:S02]  /*3ea0*/  IADD3 R27, PT, PT, R22, 0x2c40, RZ ;  /* 0x00002c40161b7810 */ /* 0x002fc40007ffe0ff */
[----:B------:R-:W-:-:S05]  /*3eb0*/  IADD3 R29, PT, PT, R22, 0x2be0, RZ ;  /* 0x00002be0161d7810 */ /* 0x000fca0007ffe0ff */
[----:B------:R-:W-:-:S05]  /*3ec0*/  IMAD.WIDE.U32 R28, R29, 0x4, R12 ;  /* 0x000000041d1c7825 */ /* 0x000fca00078e000c */
[----:B------:R-:W4:Y:S01]  /*3ed0*/  LDG.E.CONSTANT R20, desc[UR6][R28.64] ;  /* 0x000000061c147981 */ /* 0x000f22000c1e9900 */
[----:B------:R-:W-:-:S03]  /*3ee0*/  FFMA R23, R19, R7, R23 ;  /* 0x0000000713177223 */ /* 0x000fc60000000017 */
[----:B------:R-:W2:Y:S01]  /*3ef0*/  LDS.64 R6, [R16+0x900] ;  /* 0x0009000010067984 */ /* 0x000ea20000000a00 */
[-C--:B0-----:R-:W-:Y:S01]  /*3f00*/  FFMA R19, R19, R4.reuse, R25 ;  /* 0x0000000413137223 */ /* 0x081fe20000000019 */
[----:B------:R-:W-:-:S03]  /*3f10*/  FFMA R25, R18, R4, R23 ;  /* 0x0000000412197223 */ /* 0x000fc60000000017 */
[----:B------:R-:W-:Y:S01]  /*3f20*/  FFMA R23, R18, R5, R19 ;  /* 0x0000000512177223 */ /* 0x000fe20000000013 */
[----:B------:R-:W-:-:S05]  /*3f30*/  IMAD.WIDE.U32 R4, R27, 0x4, R12 ;  /* 0x000000041b047825 */ /* 0x000fca00078e000c */
[----:B------:R0:W4:Y:S01]  /*3f40*/  LDG.E.CONSTANT R19, desc[UR6][R4.64] ;  /* 0x0000000604137981 */ /* 0x000122000c1e9900 */
[----:B------:R-:W-:-:S03]  /*3f50*/  IADD3 R27, PT, PT, R22, 0x2ca0, RZ ;  /* 0x00002ca0161b7810 */ /* 0x000fc60007ffe0ff */
[----:B0-----:R-:W0:Y:S02]  /*3f60*/  LDS.64 R4, [R16+0x908] ;  /* 0x0009080010047984 */ /* 0x001e240000000a00 */
[----:B------:R-:W-:-:S05]  /*3f70*/  IMAD.WIDE.U32 R28, R27, 0x4, R12 ;  /* 0x000000041b1c7825 */ /* 0x000fca00078e000c */
[----:B------:R1:W4:Y:S01]  /*3f80*/  LDG.E.CONSTANT R18, desc[UR6][R28.64] ;  /* 0x000000061c127981 */ /* 0x000322000c1e9900 */
[C---:B--2---:R-:W-:Y:S01]  /*3f90*/  FFMA R6, R17.reuse, R6, R25 ;  /* 0x0000000611067223 */ /* 0x044fe20000000019 */
[----:B------:R-:W-:-:S03]  /*3fa0*/  FFMA R23, R17, R7, R23 ;  /* 0x0000000711177223 */ /* 0x000fc60000000017 */
[C---:B---3--:R-:W-:Y:S02]  /*3fb0*/  FFMA R17, R9.reuse, R7, R6 ;  /* 0x0000000709117223 */ /* 0x048fe40000000006 */
[----:B------:R-:W4:Y:S01]  /*3fc0*/  LDS.64 R6, [R16+0x940] ;  /* 0x0009400010067984 */ /* 0x000f220000000a00 */
[----:B------:R-:W-:Y:S01]  /*3fd0*/  IADD3 R25, PT, PT, R22, 0x2d00, RZ ;  /* 0x00002d0016197810 */ /* 0x000fe20007ffe0ff */
[----:B0-----:R-:W-:-:S04]  /*3fe0*/  FFMA R23, R9, R4, R23 ;  /* 0x0000000409177223 */ /* 0x001fc80000000017 */
[----:B-1----:R-:W-:Y:S01]  /*3ff0*/  IMAD.WIDE.U32 R28, R25, 0x4, R12 ;  /* 0x00000004191c7825 */ /* 0x002fe200078e000c */
[----:B------:R-:W-:-:S03]  /*4000*/  IADD3 R25, PT, PT, R22, 0x2d60, RZ ;  /* 0x00002d6016197810 */ /* 0x000fc60007ffe0ff */
[C---:B------:R-:W-:Y:S01]  /*4010*/  FFMA R17, R8.reuse, R4, R17 ;  /* 0x0000000408117223 */ /* 0x040fe20000000011 */
[----:B------:R-:W-:Y:S01]  /*4020*/  FFMA R23, R8, R5, R23 ;  /* 0x0000000508177223 */ /* 0x000fe20000000017 */
[----:B------:R0:W2:Y:S04]  /*4030*/  LDG.E.CONSTANT R9, desc[UR6][R28.64] ;  /* 0x000000061c097981 */ /* 0x0000a8000c1e9900 */
[----:B------:R-:W1:Y:S01]  /*4040*/  LDS.64 R4, [R16+0x948] ;  /* 0x0009480010047984 */ /* 0x000e620000000a00 */
[----:B0-----:R-:W-:-:S05]  /*4050*/  IMAD.WIDE.U32 R28, R25, 0x4, R12 ;  /* 0x00000004191c7825 */ /* 0x001fca00078e000c */
[----:B------:R0:W3:Y:S01]  /*4060*/  LDG.E.CONSTANT R8, desc[UR6][R28.64] ;  /* 0x000000061c087981 */ /* 0x0000e2000c1e9900 */
[----:B------:R-:W-:-:S05]  /*4070*/  IADD3 R27, PT, PT, R22, 0x2dc0, RZ ;  /* 0x00002dc0161b7810 */ /* 0x000fca0007ffe0ff */
[----:B0-----:R-:W-:-:S04]  /*4080*/  IMAD.WIDE.U32 R28, R27, 0x4, R12 ;  /* 0x000000041b1c7825 */ /* 0x001fc800078e000c */
[C---:B----4-:R-:W-:Y:S02]  /*4090*/  FFMA R25, R15.reuse, R6, R17 ;  /* 0x000000060f197223 */ /* 0x050fe40000000011 */
[----:B------:R0:W4:Y:S01]  /*40a0*/  LDG.E.CONSTANT R17, desc[UR6][R28.64] ;  /* 0x000000061c117981 */ /* 0x000122000c1e9900 */
[-C--:B------:R-:W-:Y:S01]  /*40b0*/  FFMA R23, R15, R7.reuse, R23 ;  /* 0x000000070f177223 */ /* 0x080fe20000000017 */
[----:B------:R-:W-:Y:S01]  /*40c0*/  IADD3 R15, PT, PT, R22, 0x2e20, RZ ;  /* 0x00002e20160f7810 */ /* 0x000fe20007ffe0ff */
[C---:B------:R-:W-:Y:S02]  /*40d0*/  FFMA R25, R14.reuse, R7, R25 ;  /* 0x000000070e197223 */ /* 0x040fe40000000019 */
[----:B------:R-:W0:Y:S01]  /*40e0*/  LDS.64 R6, [R16+0x980] ;  /* 0x0009800010067984 */ /* 0x000e220000000a00 */
[-C--:B-1----:R-:W-:Y:S01]  /*40f0*/  FFMA R27, R14, R4.reuse, R23 ;  /* 0x000000040e1b7223 */ /* 0x082fe20000000017 */
[----:B------:R-:W-:Y:S01]  /*4100*/  FFMA R23, R11, R4, R25 ;  /* 0x000000040b177223 */ /* 0x000fe20000000019 */
[----:B------:R-:W-:Y:S01]  /*4110*/  IMAD.WIDE.U32 R14, R15, 0x4, R12 ;  /* 0x000000040f0e7825 */ /* 0x000fe200078e000c */
[----:B------:R-:W-:-:S03]  /*4120*/  IADD3 R25, PT, PT, R22, 0x2e80, RZ ;  /* 0x00002e8016197810 */ /* 0x000fc60007ffe0ff */
[----:B------:R-:W-:Y:S01]  /*4130*/  FFMA R27, R11, R5, R27 ;  /* 0x000000050b1b7223 */ /* 0x000fe2000000001b */
[----:B------:R-:W-:Y:S01]  /*4140*/  IADD3 R11, PT, PT, R22, 0x2ee0, RZ ;  /* 0x00002ee0160b7810 */ /* 0x000fe20007ffe0ff */
[----:B------:R-:W1:Y:S01]  /*4150*/  LDS.64 R4, [R16+0x988] ;  /* 0x0009880010047984 */ /* 0x000e620000000a00 */
[----:B0-----:R-:W-:-:S03]  /*4160*/  IMAD.WIDE.U32 R28, R25, 0x4, R12 ;  /* 0x00000004191c7825 */ /* 0x001fc600078e000c */
[----:B------:R-:W4:Y:S04]  /*4170*/  LDG.E.CONSTANT R15, desc[UR6][R14.64] ;  /* 0x000000060e0f7981 */ /* 0x000f28000c1e9900 */
[----:B------:R0:W4:Y:S02]  /*4180*/  LDG.E.CONSTANT R14, desc[UR6][R28.64] ;  /* 0x000000061c0e7981 */ /* 0x000124000c1e9900 */
[----:B0-----:R-:W-:-:S05]  /*4190*/  IMAD.WIDE.U32 R28, R11, 0x4, R12 ;  /* 0x000000040b1c7825 */ /* 0x001fca00078e000c */
[----:B------:R0:W4:Y:S01]  /*41a0*/  LDG.E.CONSTANT R11, desc[UR6][R28.64] ;  /* 0x000000061c0b7981 */ /* 0x000122000c1e9900 */
[----:B------:R-:W-:Y:S01]  /*41b0*/  FFMA R6, R10, R6, R23 ;  /* 0x000000060a067223 */ /* 0x000fe20000000017 */
[----:B------:R-:W-:Y:S01]  /*41c0*/  IADD3 R23, PT, PT, R22, 0x2f40, RZ ;  /* 0x00002f4016177810 */ /* 0x000fe20007ffe0ff */
[-C--:B------:R-:W-:Y:S01]  /*41d0*/  FFMA R27, R10, R7.reuse, R27 ;  /* 0x000000070a1b7223 */ /* 0x080fe2000000001b */
[C---:B------:R-:W-:Y:S01]  /*41e0*/  IADD3 R25, PT, PT, R22.reuse, 0x3000, RZ ;  /* 0x0000300016197810 */ /* 0x040fe20007ffe0ff */
[----:B0-----:R-:W-:Y:S02]  /*41f0*/  FFMA R28, R21, R7, R6 ;  /* 0x00000007151c7223 */ /* 0x001fe40000000006 */
[----:B------:R-:W-:Y:S01]  /*4200*/  IMAD.WIDE.U32 R6, R23, 0x4, R12 ;  /* 0x0000000417067825 */ /* 0x000fe200078e000c */
[----:B------:R-:W-:-:S04]  /*4210*/  IADD3 R23, PT, PT, R22, 0x2fa0, RZ ;  /* 0x00002fa016177810 */ /* 0x000fc80007ffe0ff */
[----:B------:R0:W4:Y:S02]  /*4220*/  LDG.E.CONSTANT R10, desc[UR6][R6.64] ;  /* 0x00000006060a7981 */ /* 0x000124000c1e9900 */
[----:B0-----:R-:W-:-:S05]  /*4230*/  IMAD.WIDE.U32 R6, R23, 0x4, R12 ;  /* 0x0000000417067825 */ /* 0x001fca00078e000c */
[----:B------:R0:W4:Y:S02]  /*4240*/  LDG.E.CONSTANT R23, desc[UR6][R6.64] ;  /* 0x0000000606177981 */ /* 0x000124000c1e9900 */
[----:B0-----:R-:W-:-:S05]  /*4250*/  IMAD.WIDE.U32 R6, R25, 0x4, R12 ;  /* 0x0000000419067825 */ /* 0x001fca00078e000c */
[----:B------:R0:W4:Y:S01]  /*4260*/  LDG.E.CONSTANT R25, desc[UR6][R6.64] ;  /* 0x0000000606197981 */ /* 0x000122000c1e9900 */
[----:B-1----:R-:W-:Y:S01]  /*4270*/  FFMA R27, R21, R4, R27 ;  /* 0x00000004151b7223 */ /* 0x002fe2000000001b */
[----:B------:R-:W-:-:S05]  /*4280*/  IADD3 R21, PT, PT, R22, 0x3060, RZ ;  /* 0x0000306016157810 */ /* 0x000fca0007ffe0ff */
[----:B0-----:R-:W-:-:S05]  /*4290*/  IMAD.WIDE.U32 R6, R21, 0x4, R12 ;  /* 0x0000000415067825 */ /* 0x001fca00078e000c */
[----:B------:R0:W4:Y:S04]  /*42a0*/  LDG.E.CONSTANT R21, desc[UR6][R6.64] ;  /* 0x0000000606157981 */ /* 0x000128000c1e9900 */
[----:B0-----:R-:W0:Y:S01]  /*42b0*/  LDS.64 R6, [R16+0x9c0] ;  /* 0x0009c00010067984 */ /* 0x001e220000000a00 */
[C---:B------:R-:W-:Y:S01]  /*42c0*/  FFMA R29, R26.reuse, R4, R28 ;  /* 0x000000041a1d7223 */ /* 0x040fe2000000001c */
[----:B------:R-:W-:Y:S02]  /*42d0*/  FFMA R26, R26, R5, R27 ;  /* 0x000000051a1a7223 */ /* 0x000fe4000000001b */
[----:B------:R-:W1:Y:S01]  /*42e0*/  LDS.64 R4, [R16+0x9c8] ;  /* 0x0009c80010047984 */ /* 0x000e620000000a00 */
[C---:B0-----:R-:W-:Y:S01]  /*42f0*/  FFMA R28, R20.reuse, R6, R29 ;  /* 0x00000006141c7223 */ /* 0x041fe2000000001d */
[----:B------:R-:W-:Y:S01]  /*4300*/  FFMA R27, R20, R7, R26 ;  /* 0x00000007141b7223 */ /* 0x000fe2000000001a */
[----:B------:R-:W-:-:S02]  /*4310*/  IADD3 R26, PT, PT, R22, 0x30c0, RZ ;  /* 0x000030c0161a7810 */ /* 0x000fc40007ffe0ff */
[C---:B------:R-:W-:Y:S02]  /*4320*/  FFMA R29, R19.reuse, R7, R28 ;  /* 0x00000007131d7223 */ /* 0x040fe4000000001c */
[----:B------:R-:W2:Y:S01]  /*4330*/  LDS.64 R6, [R16+0xa00] ;  /* 0x000a000010067984 */ /* 0x000ea20000000a00 */
[----:B-1----:R-:W-:Y:S01]  /*4340*/  FFMA R19, R19, R4, R27 ;  /* 0x0000000413137223 */ /* 0x002fe2000000001b */
[----:B------:R-:W-:-:S05]  /*4350*/  IMAD.WIDE.U32 R26, R26, 0x4, R12 ;  /* 0x000000041a1a7825 */ /* 0x000fca00078e000c */
[----:B------:R0:W4:Y:S01]  /*4360*/  LDG.E.CONSTANT R20, desc[UR6][R26.64] ;  /* 0x000000061a147981 */ /* 0x000122000c1e9900 */
[C---:B------:R-:W-:Y:S01]  /*4370*/  FFMA R28, R18.reuse, R4, R29 ;  /* 0x00000004121c7223 */ /* 0x040fe2000000001d */
[----:B------:R-:W-:Y:S02]  /*4380*/  FFMA R29, R18, R5, R19 ;  /* 0x00000005121d7223 */ /* 0x000fe40000000013 */
[----:B------:R-:W1:Y:S01]  /*4390*/  LDS.64 R4, [R16+0xa08] ;  /* 0x000a080010047984 */ /* 0x000e620000000a00 */
[C---:B------:R-:W-:Y:S02]  /*43a0*/  IADD3 R19, PT, PT, R22.reuse, 0x3120, RZ ;  /* 0x0000312016137810 */ /* 0x040fe40007ffe0ff */
[----:B0-----:R-:W-:-:S03]  /*43b0*/  IADD3 R27, PT, PT, R22, 0x3180, RZ ;  /* 0x00003180161b7810 */ /* 0x001fc60007ffe0ff */
[----:B------:R-:W-:-:S06]  /*43c0*/  IMAD.WIDE.U32 R18, R19, 0x4, R12 ;  /* 0x0000000413127825 */ /* 0x000fcc00078e000c */
[----:B------:R-:W4:Y:S01]  /*43d0*/  LDG.E.CONSTANT R19, desc[UR6][R18.64] ;  /* 0x0000000612137981 */ /* 0x000f22000c1e9900 */
[C---:B--2---:R-:W-:Y:S01]  /*43e0*/  FFMA R6, R9.reuse, R6, R28 ;  /* 0x0000000609067223 */ /* 0x044fe2000000001c */
[----:B------:R-:W-:-:S03]  /*43f0*/  FFMA R29, R9, R7, R29 ;  /* 0x00000007091d7223 */ /* 0x000fc6000000001d */
[C---:B---3--:R-:W-:Y:S02]  /*4400*/  FFMA R28, R8.reuse, R7, R6 ;  /* 0x00000007081c7223 */ /* 0x048fe40000000006 */
[----:B------:R-:W0:Y:S01]  /*4410*/  LDS.64 R6, [R16+0xa40] ;  /* 0x000a400010067984 */ /* 0x000e220000000a00 */
[----:B-1----:R-:W-:-:S03]  /*4420*/  FFMA R29, R8, R4, R29 ;  /* 0x00000004081d7223 */ /* 0x002fc6000000001d */
[----:B------:R-:W1:Y:S01]  /*4430*/  LDS.64 R8, [R16+0xa48] ;  /* 0x000a480010087984 */ /* 0x000e620000000a00 */
[C---:B----4-:R-:W-:Y:S01]  /*4440*/  FFMA R26, R17.reuse, R4, R28 ;  /* 0x00000004111a7223 */ /* 0x050fe2000000001c */
[----:B------:R-:W-:Y:S01]  /*4450*/  FFMA R28, R17, R5, R29 ;  /* 0x00000005111c7223 */ /* 0x000fe2000000001d */
[----:B------:R-:W-:-:S05]  /*4460*/  IMAD.WIDE.U32 R4, R27, 0x4, R12 ;  /* 0x000000041b047825 */ /* 0x000fca00078e000c */
[----:B------:R2:W3:Y:S01]  /*4470*/  LDG.E.CONSTANT R18, desc[UR6][R4.64] ;  /* 0x0000000604127981 */ /* 0x0004e2000c1e9900 */
[----:B------:R-:W-:-:S03]  /*4480*/  IADD3 R29, PT, PT, R22, 0x3240, RZ ;  /* 0x00003240161d7810 */ /* 0x000fc60007ffe0ff */
[----:B--2---:R-:W2:Y:S01]  /*4490*/  LDS.64 R4, [R16+0xa80] ;  /* 0x000a800010047984 */ /* 0x004ea20000000a00 */
[C---:B0-----:R-:W-:Y:S01]  /*44a0*/  FFMA R17, R15.reuse, R6, R26 ;  /* 0x000000060f117223 */ /* 0x041fe2000000001a */
[----:B------:R-:W-:-:S03]  /*44b0*/  FFMA R15, R15, R7, R28 ;  /* 0x000000070f0f7223 */ /* 0x000fc6000000001c */
[----:B------:R-:W-:Y:S01]  /*44c0*/  FFMA R26, R14, R7, R17 ;  /* 0x000000070e1a7223 */ /* 0x000fe20000000011 */
[----:B------:R-:W-:Y:S01]  /*44d0*/  IADD3 R17, PT, PT, R22, 0x31e0, RZ ;  /* 0x000031e016117810 */ /* 0x000fe20007ffe0ff */
[----:B------:R-:W0:Y:S01]  /*44e0*/  LDS.64 R6, [R16+0xa88] ;  /* 0x000a880010067984 */ /* 0x000e220000000a00 */
[----:B-1----:R-:W-:-:S03]  /*44f0*/  FFMA R28, R14, R8, R15 ;  /* 0x000000080e1c7223 */ /* 0x002fc6000000000f */
[----:B------:R-:W-:-:S05]  /*4500*/  IMAD.WIDE.U32 R14, R17, 0x4, R12 ;  /* 0x00000004110e7825 */ /* 0x000fca00078e000c */
[----:B------:R-:W4:Y:S01]  /*4510*/  LDG.E.CONSTANT R17, desc[UR6][R14.64] ;  /* 0x000000060e117981 */ /* 0x000f22000c1e9900 */
[C---:B------:R-:W-:Y:S01]  /*4520*/  FFMA R27, R11.reuse, R8, R26 ;  /* 0x000000080b1b7223 */ /* 0x040fe2000000001a */
[----:B------:R-:W-:Y:S01]  /*4530*/  FFMA R28, R11, R9, R28 ;  /* 0x000000090b1c7223 */ /* 0x000fe2000000001c */
[----:B------:R-:W-:Y:S01]  /*4540*/  IMAD.WIDE.U32 R8, R29, 0x4, R12 ;  /* 0x000000041d087825 */ /* 0x000fe200078e000c */
[----:B------:R-:W-:-:S04]  /*4550*/  IADD3 R11, PT, PT, R22, 0x32a0, RZ ;  /* 0x000032a0160b7810 */ /* 0x000fc80007ffe0ff */
[----:B------:R1:W4:Y:S02]  /*4560*/  LDG.E.CONSTANT R15, desc[UR6][R8.64] ;  /* 0x00000006080f7981 */ /* 0x000324000c1e9900 */
[----:B-1----:R-:W-:-:S05]  /*4570*/  IMAD.WIDE.U32 R8, R11, 0x4, R12 ;  /* 0x000000040b087825 */ /* 0x002fca00078e000c */
[----:B------:R1:W4:Y:S01]  /*4580*/  LDG.E.CONSTANT R14, desc[UR6][R8.64] ;  /* 0x00000006080e7981 */ /* 0x000322000c1e9900 */
[C---:B--2---:R-:W-:Y:S01]  /*4590*/  FFMA R4, R10.reuse, R4, R27 ;  /* 0x000000040a047223 */ /* 0x044fe2000000001b */
[-C--:B------:R-:W-:Y:S02]  /*45a0*/  FFMA R27, R10, R5.reuse, R28 ;  /* 0x000000050a1b7223 */ /* 0x080fe4000000001c */
[----:B------:R-:W2:Y:S01]  /*45b0*/  LDS.64 R10, [R16+0xac0] ;  /* 0x000ac000100a7984 */ /* 0x000ea20000000a00 */
[C---:B------:R-:W-:Y:S01]  /*45c0*/  FFMA R4, R23.reuse, R5, R4 ;  /* 0x0000000517047223 */ /* 0x040fe20000000004 */
[-C--:B0-----:R-:W-:Y:S01]  /*45d0*/  FFMA R28, R23, R6.reuse, R27 ;  /* 0x00000006171c7223 */ /* 0x081fe2000000001b */
[C---:B------:R-:W-:Y:S02]  /*45e0*/  IADD3 R5, PT, PT, R22.reuse, 0x3300, RZ ;  /* 0x0000330016057810 */ /* 0x040fe40007ffe0ff */
[----:B------:R-:W-:Y:S01]  /*45f0*/  IADD3 R23, PT, PT, R22, 0x3360, RZ ;  /* 0x0000336016177810 */ /* 0x000fe20007ffe0ff */
[C---:B------:R-:W-:Y:S01]  /*4600*/  FFMA R26, R25.reuse, R6, R4 ;  /* 0x00000006191a7223 */ /* 0x040fe20000000004 */
[----:B------:R-:W-:Y:S01]  /*4610*/  FFMA R25, R25, R7, R28 ;  /* 0x0000000719197223 */ /* 0x000fe2000000001c */
[----:B------:R-:W-:-:S04]  /*4620*/  IMAD.WIDE.U32 R6, R5, 0x4, R12 ;  /* 0x0000000405067825 */ /* 0x000fc800078e000c */
[----:B------:R-:W-:Y:S02]  /*4630*/  IMAD.WIDE.U32 R4, R23, 0x4, R12 ;  /* 0x0000000417047825 */ /* 0x000fe400078e000c */
[----:B------:R0:W4:Y:S04]  /*4640*/  LDG.E.CONSTANT R23, desc[UR6][R6.64] ;  /* 0x0000000606177981 */ /* 0x000128000c1e9900 */
[----:B------:R-:W4:Y:S01]  /*4650*/  LDG.E.CONSTANT R4, desc[UR6][R4.64] ;  /* 0x0000000604047981 */ /* 0x000f22000c1e9900 */
[C---:B-1----:R-:W-:Y:S02]  /*4660*/  IADD3 R9, PT, PT, R22.reuse, 0x35a0, RZ ;  /* 0x000035a016097810 */ /* 0x042fe40007ffe0ff */
[----:B------:R-:W-:-:S03]  /*4670*/  IADD3 R27, PT, PT, R22, 0x33c0, RZ ;  /* 0x000033c0161b7810 */ /* 0x000fc60007ffe0ff */
[----:B------:R-:W-:-:S04]  /*4680*/  IMAD.WIDE.U32 R8, R9, 0x4, R12 ;  /* 0x0000000409087825 */ /* 0x000fc800078e000c */
[----:B0-----:R-:W-:Y:S01]  /*4690*/  IMAD.WIDE.U32 R6, R27, 0x4, R12 ;  /* 0x000000041b067825 */ /* 0x001fe200078e000c */
[C---:B------:R-:W-:Y:S01]  /*46a0*/  IADD3 R27, PT, PT, R22.reuse, 0x3420, RZ ;  /* 0x00003420161b7810 */ /* 0x040fe20007ffe0ff */
[----:B------:R0:W5:Y:S02]  /*46b0*/  LDG.E.CONSTANT R5, desc[UR6][R8.64] ;  /* 0x0000000608057981 */ /* 0x000164000c1e9900 */
[----:B--2---:R-:W-:Y:S02]  /*46c0*/  FFMA R10, R21, R10, R26 ;  /* 0x0000000a150a7223 */ /* 0x004fe4000000001a */
[----:B------:R-:W5:Y:S01]  /*46d0*/  LDG.E.CONSTANT R6, desc[UR6][R6.64] ;  /* 0x0000000606067981 */ /* 0x000f62000c1e9900 */
[----:B0-----:R-:W-:Y:S01]  /*46e0*/  IMAD.WIDE.U32 R8, R27, 0x4, R12 ;  /* 0x000000041b087825 */ /* 0x001fe200078e000c */
[----:B------:R-:W-:-:S03]  /*46f0*/  IADD3 R27, PT, PT, R22, 0x3480, RZ ;  /* 0x00003480161b7810 */ /* 0x000fc60007ffe0ff */
[----:B------:R-:W-:Y:S01]  /*4700*/  FFMA R25, R21, R11, R25 ;  /* 0x0000000b15197223 */ /* 0x000fe20000000019 */
[----:B------:R0:W5:Y:S01]  /*4710*/  LDG.E.CONSTANT R7, desc[UR6][R8.64] ;  /* 0x0000000608077981 */ /* 0x000162000c1e9900 */
[C---:B------:R-:W-:Y:S01]  /*4720*/  IADD3 R29, PT, PT, R22.reuse, 0x3540, RZ ;  /* 0x00003540161d7810 */ /* 0x040fe20007ffe0ff */
[----:B0-----:R-:W-:Y:S01]  /*4730*/  IMAD.WIDE.U32 R8, R27, 0x4, R12 ;  /* 0x000000041b087825 */ /* 0x001fe200078e000c */
[----:B------:R-:W-:-:S05]  /*4740*/  IADD3 R27, PT, PT, R22, 0x34e0, RZ ;  /* 0x000034e0161b7810 */ /* 0x000fca0007ffe0ff */
[--C-:B------:R-:W-:Y:S01]  /*4750*/  IMAD.WIDE.U32 R26, R27, 0x4, R12.reuse ;  /* 0x000000041b1a7825 */ /* 0x100fe200078e000c */
[----:B------:R-:W5:Y:S03]  /*4760*/  LDG.E.CONSTANT R8, desc[UR6][R8.64] ;  /* 0x0000000608087981 */ /* 0x000f66000c1e9900 */
[----:B------:R-:W-:-:S05]  /*4770*/  IMAD.WIDE.U32 R12, R29, 0x4, R12 ;  /* 0x000000041d0c7825 */ /* 0x000fca00078e000c */
[----:B------:R0:W5:Y:S04]  /*4780*/  LDG.E.CONSTANT R22, desc[UR6][R12.64] ;  /* 0x000000060c167981 */ /* 0x000168000c1e9900 */
[----:B------:R1:W5:Y:S04]  /*4790*/  LDG.E.CONSTANT R9, desc[UR6][R26.64] ;  /* 0x000000061a097981 */ /* 0x000368000c1e9900 */
[----:B0-----:R-:W-:Y:S01]  /*47a0*/  LDS.64 R12, [R16+0xb00] ;  /* 0x000b0000100c7984 */ /* 0x001fe20000000a00 */
[----:B------:R-:W-:-:S03]  /*47b0*/  FFMA R28, R20, R11, R10 ;  /* 0x0000000b141c7223 */ /* 0x000fc6000000000a */
[----:B------:R-:W0:Y:S02]  /*47c0*/  LDS.64 R10, [R16+0xac8] ;  /* 0x000ac800100a7984 */ /* 0x000e240000000a00 */
[-C--:B0-----:R-:W-:Y:S01]  /*47d0*/  FFMA R20, R20, R10.reuse, R25 ;  /* 0x0000000a14147223 */ /* 0x081fe20000000019 */
[----:B------:R-:W-:-:S03]  /*47e0*/  FFMA R21, R19, R10, R28 ;  /* 0x0000000a13157223 */ /* 0x000fc6000000001c */
[----:B------:R-:W-:Y:S02]  /*47f0*/  FFMA R20, R19, R11, R20 ;  /* 0x0000000b13147223 */ /* 0x000fe40000000014 */
[----:B------:R-:W0:Y:S01]  /*4800*/  LDS.64 R10, [R16+0xb08] ;  /* 0x000b0800100a7984 */ /* 0x000e220000000a00 */
[C---:B---3--:R-:W-:Y:S01]  /*4810*/  FFMA R28, R18.reuse, R12, R21 ;  /* 0x0000000c121c7223 */ /* 0x048fe20000000015 */
[-C--:B------:R-:W-:Y:S02]  /*4820*/  FFMA R21, R18, R13.reuse, R20 ;  /* 0x0000000d12157223 */ /* 0x080fe40000000014 */
[----:B------:R-:W2:Y:S01]  /*4830*/  LDS.64 R18, [R16+0xb40] ;  /* 0x000b400010127984 */ /* 0x000ea20000000a00 */
[C---:B----4-:R-:W-:Y:S01]  /*4840*/  FFMA R28, R17.reuse, R13, R28 ;  /* 0x0000000d111c7223 */ /* 0x050fe2000000001c */
[-C--:B0-----:R-:W-:Y:S02]  /*4850*/  FFMA R12, R17, R10.reuse, R21 ;  /* 0x0000000a110c7223 */ /* 0x081fe40000000015 */
[----:B------:R-:W0:Y:S01]  /*4860*/  LDS.64 R20, [R16+0xb48] ;  /* 0x000b480010147984 */ /* 0x000e220000000a00 */
[C---:B------:R-:W-:Y:S01]  /*4870*/  FFMA R13, R15.reuse, R10, R28 ;  /* 0x0000000a0f0d7223 */ /* 0x040fe2000000001c */
[----:B-1----:R-:W-:-:S02]  /*4880*/  FFMA R26, R15, R11, R12 ;  /* 0x0000000b0f1a7223 */ /* 0x002fc4000000000c */
[----:B------:R1:W3:Y:S01]  /*4890*/  LDS.64 R10, [R16+0xb80] ;  /* 0x000b8000100a7984 */ /* 0x0002e20000000a00 */
[C---:B--2---:R-:W-:Y:S01]  /*48a0*/  FFMA R18, R14.reuse, R18, R13 ;  /* 0x000000120e127223 */ /* 0x044fe2000000000d */
[-C--:B------:R-:W-:Y:S02]  /*48b0*/  FFMA R25, R14, R19.reuse, R26 ;  /* 0x000000130e197223 */ /* 0x080fe4000000001a */
[----:B------:R1:W2:Y:S04]  /*48c0*/  LDS.64 R12, [R16+0xb88] ;  /* 0x000b8800100c7984 */ /* 0x0002a80000000a00 */
[----:B------:R1:W4:Y:S04]  /*48d0*/  LDS.64 R14, [R16+0xbc0] ;  /* 0x000bc000100e7984 */ /* 0x0003280000000a00 */
[----:B------:R-:W1:Y:S01]  /*48e0*/  LDS.64 R16, [R16+0xbc8] ;  /* 0x000bc80010107984 */ /* 0x000e620000000a00 */
[----:B------:R-:W-:Y:S01]  /*48f0*/  ISETP.GT.U32.AND P0, PT, R24, 0x29f, PT ;  /* 0x0000029f1800780c */ /* 0x000fe20003f04070 */
[C---:B------:R-:W-:Y:S01]  /*4900*/  FFMA R19, R23.reuse, R19, R18 ;  /* 0x0000001317137223 */ /* 0x040fe20000000012 */
[----:B0-----:R-:W-:-:S03]  /*4910*/  FFMA R25, R23, R20, R25 ;  /* 0x0000001417197223 */ /* 0x001fc60000000019 */
[----:B------:R-:W-:-:S08]  /*4920*/  FFMA R23, R4, R20, R19 ;  /* 0x0000001404177223 */ /* 0x000fd00000000013 */
[----:B---3--:R-:W-:Y:S05]  /*4930*/  @P0 EXIT ;  /* 0x000000000000094d */ /* 0x008fea0003800000 */
[----:B------:R-:W0:Y:S01]  /*4940*/  LDC.64 R18, c[0x0][0x390] ;  /* 0x0000e400ff127b82 */ /* 0x000e220000000a00 */
[----:B------:R-:W-:Y:S01]  /*4950*/  FFMA R4, R4, R21, R25 ;  /* 0x0000001504047223 */ /* 0x000fe20000000019 */
[C---:B-----5:R-:W-:Y:S01]  /*4960*/  FFMA R10, R6.reuse, R10, R23 ;  /* 0x0000000a060a7223 */ /* 0x060fe20000000017 */
[----:B------:R-:W-:Y:S02]  /*4970*/  IMAD R3, R3, 0xe, R2 ;  /* 0x0000000e03037824 */ /* 0x000fe400078e0202 */
[-C--:B------:R-:W-:Y:S01]  /*4980*/  FFMA R21, R6, R11.reuse, R4 ;  /* 0x0000000b06157223 */ /* 0x080fe20000000004 */
[----:B------:R-:W-:-:S03]  /*4990*/  FFMA R11, R7, R11, R10 ;  /* 0x0000000b070b7223 */ /* 0x000fc6000000000a */
[-C--:B--2---:R-:W-:Y:S01]  /*49a0*/  FFMA R4, R7, R12.reuse, R21 ;  /* 0x0000000c07047223 */ /* 0x084fe20000000015 */
[C---:B------:R-:W-:Y:S01]  /*49b0*/  FFMA R12, R8.reuse, R12, R11 ;  /* 0x0000000c080c7223 */ /* 0x040fe2000000000b */
[----:B------:R-:W-:Y:S02]  /*49c0*/  IMAD R7, R3, 0x7, R0 ;  /* 0x0000000703077824 */ /* 0x000fe400078e0200 */
[----:B------:R-:W-:Y:S01]  /*49d0*/  FFMA R4, R8, R13, R4 ;  /* 0x0000000d08047223 */ /* 0x000fe20000000004 */
[----:B----4-:R-:W-:Y:S02]  /*49e0*/  FFMA R3, R9, R14, R12 ;  /* 0x0000000e09037223 */ /* 0x010fe4000000000c */
[----:B------:R-:W-:Y:S01]  /*49f0*/  SHF.L.U32 R7, R7, 0x1, RZ ;  /* 0x0000000107077819 */ /* 0x000fe200000006ff */
[-C--:B------:R-:W-:Y:S01]  /*4a00*/  FFMA R9, R9, R15.reuse, R4 ;  /* 0x0000000f09097223 */ /* 0x080fe20000000004 */
[----:B------:R-:W-:-:S03]  /*4a10*/  FFMA R0, R22, R15, R3 ;  /* 0x0000000f16007223 */ /* 0x000fc60000000003 */
[-C--:B-1----:R-:W-:Y:S01]  /*4a20*/  FFMA R22, R22, R16.reuse, R9 ;  /* 0x0000001016167223 */ /* 0x082fe20000000009 */
[----:B------:R-:W-:Y:S01]  /*4a30*/  FFMA R3, R5, R16, R0 ;  /* 0x0000001005037223 */ /* 0x000fe20000000000 */
[----:B0-----:R-:W-:-:S04]  /*4a40*/  IMAD.WIDE.U32 R18, R7, 0x4, R18 ;  /* 0x0000000407127825 */ /* 0x001fc800078e0012 */
[----:B------:R-:W-:Y:S01]  /*4a50*/  FFMA R17, R5, R17, R22 ;  /* 0x0000001105117223 */ /* 0x000fe20000000016 */
[----:B------:R-:W-:Y:S04]  /*4a60*/  REDG.E.ADD.F32.FTZ.RN.STRONG.GPU desc[UR6][R18.64], R3 ;  /* 0x00000003120079a6 */ /* 0x000fe8000c12f306 */
[----:B------:R-:W-:Y:S01]  /*4a70*/  REDG.E.ADD.F32.FTZ.RN.STRONG.GPU desc[UR6][R18.64+0x4], R17 ;  /* 0x00000411120079a6 */ /* 0x000fe2000c12f306 */
[----:B------:R-:W-:Y:S05]  /*4a80*/  EXIT ;  /* 0x000000000000794d */ /* 0x000fea0003800000 */
.L_x_25:
[----:B------:R-:W-:-:S00]  /*4a90*/  BRA `(.L_x_25) ;  /* 0xfffffffc00fc7947 */ /* 0x000fc0000383ffff */
[----:B------:R-:W-:-:S00]  /*4aa0*/  NOP ;  /* 0x0000000000007918 */ /* 0x000fc00000000000 */
        /* <DEDUP_REMOVED lines=13> */
.L_x_77:


//--------------------- .text.default_function_kernel0 --------------------------
	.section	.text.default_function_kernel0,"ax",@progbits
	.align	128
        .global         default_function_kernel0
        .type           default_function_kernel0,@function
        .size           default_function_kernel0,(.L_x_78 - default_function_kernel0)
        .other          default_function_kernel0,@"STO_CUDA_ENTRY STV_DEFAULT"
default_function_kernel0:
.text.default_function_kernel0:
[----:B------:R-:W-:Y:S01]  /*0000*/  LDC R1, c[0x0][0x37c] ;  /* 0x0000df00ff017b82 */ /* 0x000fe20000000800 */
[----:B------:R-:W0:Y:S01]  /*0010*/  S2R R59, SR_TID.X ;  /* 0x00000000003b7919 */ /* 0x000e220000002100 */
[----:B------:R-:W-:Y:S01]  /*0020*/  LOP3.LUT R0, R0, 0xfffffffe, RZ, 0xc0, !PT ;  /* 0xfffffffe00007812 */ /* 0x000fe200078ec0ff */
[----:B------:R-:W1:Y:S01]  /*0030*/  LDCU.64 UR6, c[0x0][0x358] ;  /* 0x00006b00ff0677ac */ /* 0x000e620008000a00 */
[----:B------:R-:W-:Y:S01]  /*0040*/  LOP3.LUT R2, R2, 0xfffff7ff, RZ, 0xc0, !PT ;  /* 0xfffff7ff02027812 */ /* 0x000fe200078ec0ff */
[----:B------:R-:W2:Y:S01]  /*0050*/  S2R R15, SR_CTAID.Y ;  /* 0x00000000000f7919 */ /* 0x000ea20000002600 */
[----:B------:R-:W-:Y:S01]  /*0060*/  UPLOP3.LUT UP0, UPT, UPT, UPT, UPT, 0x80, 0x8 ;  /* 0x000000000008789c */ /* 0x000fe20003f0f070 */
[----:B------:R-:W3:Y:S01]  /*0070*/  S2R R12, SR_TID.Z ;  /* 0x00000000000c7919 */ /* 0x000ee20000002300 */
[----:B------:R-:W3:Y:S01]  /*0080*/  S2R R9, SR_TID.Y ;  /* 0x0000000000097919 */ /* 0x000ee20000002200 */
[----:B------:R-:W4:Y:S01]  /*0090*/  S2R R13, SR_TID.X ;  /* 0x00000000000d7919 */ /* 0x000f220000002100 */
[----:B0-----:R-:W-:-:S02]  /*00a0*/  IMAD R104, R59, 0xa, RZ ;  /* 0x0000000a3b687824 */ /* 0x001fc400078e02ff */
[C---:B------:R-:W-:Y:S02]  /*00b0*/  IMAD R23, R59.reuse, 0x4a, RZ ;  /* 0x0000004a3b177824 */ /* 0x040fe400078e02ff */
[C---:B------:R-:W-:Y:S01]  /*00c0*/  VIADD R6, R104.reuse, 0x6 ;  /* 0x0000000668067836 */ /* 0x040fe20000000000 */
[CC--:B------:R-:W-:Y:S01]  /*00d0*/  LEA.HI R57, R104.reuse, R59.reuse, RZ, 0x1a ;  /* 0x0000003b68397211 */ /* 0x0c0fe200078fd0ff */
[----:B------:R-:W-:Y:S02]  /*00e0*/  VIADD R42, R104, 0xa ;  /* 0x0000000a682a7836 */ /* 0x000fe40000000000 */
[----:B------:R-:W-:Y:S01]  /*00f0*/  IMAD R7, R59, 0xc, R6 ;  /* 0x0000000c3b077824 */ /* 0x000fe200078e0206 */
[----:B------:R-:W-:Y:S01]  /*0100*/  LEA.HI R83, R6, R59, RZ, 0x1a ;  /* 0x0000003b06537211 */ /* 0x000fe200078fd0ff */
[----:B------:R-:W-:Y:S01]  /*0110*/  VIADD R10, R23, 0x3e ;  /* 0x0000003e170a7836 */ /* 0x000fe20000000000 */
[----:B------:R-:W-:Y:S01]  /*0120*/  SHF.R.U32.HI R68, RZ, 0x4, R42 ;  /* 0x00000004ff447819 */ /* 0x000fe2000001162a */
[----:B------:R-:W-:Y:S01]  /*0130*/  VIADD R4, R7, 0xfffffffe ;  /* 0xfffffffe07047836 */ /* 0x000fe20000000000 */
[----:B------:R-:W-:Y:S01]  /*0140*/  LOP3.LUT R19, R42, 0xe, RZ, 0xc0, !PT ;  /* 0x0000000e2a137812 */ /* 0x000fe200078ec0ff */
[----:B--2---:R-:W-:Y:S01]  /*0150*/  IMAD.SHL.U32 R29, R15, 0x2, RZ ;  /* 0x000000020f1d7824 */ /* 0x004fe200078e00ff */
[----:B------:R-:W-:Y:S01]  /*0160*/  LOP3.LUT R68, R68, 0x3, RZ, 0xc0, !PT ;  /* 0x0000000344447812 */ /* 0x000fe200078ec0ff */
[----:B------:R-:W-:Y:S01]  /*0170*/  VIADD R34, R104, 0x3b ;  /* 0x0000003b68227836 */ /* 0x000fe20000000000 */
[----:B------:R-:W-:Y:S01]  /*0180*/  LOP3.LUT P0, RZ, R4, 0xe, RZ, 0xc0, !PT ;  /* 0x0000000e04ff7812 */ /* 0x000fe2000780c0ff */
[----:B------:R-:W-:Y:S01]  /*0190*/  IMAD R3, R59, 0x6, RZ ;  /* 0x000000063b037824 */ /* 0x000fe200078e02ff */
[----:B------:R-:W-:Y:S01]  /*01a0*/  SHF.R.U32.HI R8, RZ, 0x4, R10 ;  /* 0x00000004ff087819 */ /* 0x000fe2000001160a */
[C---:B------:R-:W-:Y:S01]  /*01b0*/  VIADD R4, R104.reuse, 0xe ;  /* 0x0000000e68047836 */ /* 0x040fe20000000000 */
[----:B------:R-:W-:Y:S01]  /*01c0*/  SHF.R.U32.HI R130, RZ, 0x4, R34 ;  /* 0x00000004ff827819 */ /* 0x000fe20000011622 */
[----:B------:R-:W-:Y:S01]  /*01d0*/  VIADD R46, R104, 0x1b ;  /* 0x0000001b682e7836 */ /* 0x000fe20000000000 */
[-C--:B------:R-:W-:Y:S01]  /*01e0*/  LOP3.LUT P2, RZ, R68, R29.reuse, RZ, 0xfc, !PT ;  /* 0x0000001d44ff7212 */ /* 0x080fe2000784fcff */
[----:B------:R-:W-:Y:S01]  /*01f0*/  VIADD R44, R104, 0x2b ;  /* 0x0000002b682c7836 */ /* 0x000fe20000000000 */
[----:B------:R-:W-:Y:S01]  /*0200*/  LOP3.LUT P4, RZ, R3, 0xe, RZ, 0xc0, !PT ;  /* 0x0000000e03ff7812 */ /* 0x000fe2000788c0ff */
[----:B------:R-:W-:Y:S01]  /*0210*/  VIADD R30, R23, 0x3f ;  /* 0x0000003f171e7836 */ /* 0x000fe20000000000 */
[----:B------:R-:W-:Y:S01]  /*0220*/  LOP3.LUT P3, R3, R4, 0xe, RZ, 0xc0, !PT ;  /* 0x0000000e04037812 */ /* 0x000fe2000786c0ff */
[----:B------:R-:W-:Y:S01]  /*0230*/  VIADD R40, R104, 0x1d ;  /* 0x0000001d68287836 */ /* 0x000fe20000000000 */
[----:B------:R-:W-:Y:S01]  /*0240*/  LOP3.LUT P1, RZ, R29, 0x3, R8, 0xf8, !PT ;  /* 0x000000031dff7812 */ /* 0x000fe2000782f808 */
[----:B------:R-:W-:Y:S01]  /*0250*/  VIADD R5, R7, 0xfffffffc ;  /* 0xfffffffc07057836 */ /* 0x000fe20000000000 */
[----:B------:R-:W-:Y:S01]  /*0260*/  LOP3.LUT R130, R130, 0x3, RZ, 0xc0, !PT ;  /* 0x0000000382827812 */ /* 0x000fe200078ec0ff */
[C---:B------:R-:W-:Y:S01]  /*0270*/  VIADD R38, R104.reuse, 0x2d ;  /* 0x0000002d68267836 */ /* 0x040fe20000000000 */
[----:B------:R-:W-:Y:S01]  /*0280*/  PLOP3.LUT P2, PT, P2, P0, PT, 0x2f, 0xf2 ;  /* 0x0000000000f2781c */ /* 0x000fe20001740577 */
[C---:B------:R-:W-:Y:S01]  /*0290*/  VIADD R36, R104.reuse, 0xc ;  /* 0x0000000c68247836 */ /* 0x040fe20000000000 */
[----:B------:R-:W-:Y:S01]  /*02a0*/  PLOP3.LUT P3, PT, P1, P3, PT, 0x2f, 0xf2 ;  /* 0x0000000000f2781c */ /* 0x000fe20000f66577 */
[C---:B------:R-:W-:Y:S01]  /*02b0*/  VIADD R134, R104.reuse, 0x19 ;  /* 0x0000001968867836 */ /* 0x040fe20000000000 */
[----:B------:R-:W-:Y:S01]  /*02c0*/  SHF.R.U32.HI R66, RZ, 0x4, R46 ;  /* 0x00000004ff427819 */ /* 0x000fe2000001162e */
[C---:B------:R-:W-:Y:S01]  /*02d0*/  VIADD R132, R104.reuse, 0x29 ;  /* 0x0000002968847836 */ /* 0x040fe20000000000 */
[----:B------:R-:W-:Y:S01]  /*02e0*/  SHF.R.U32.HI R18, RZ, 0x4, R44 ;  /* 0x00000004ff127819 */ /* 0x000fe2000001162c */
[----:B------:R-:W-:Y:S01]  /*02f0*/  VIADD R16, R104, 0x39 ;  /* 0x0000003968107836 */ /* 0x000fe20000000000 */
[-C--:B------:R-:W-:Y:S01]  /*0300*/  LOP3.LUT P1, RZ, R130, R29.reuse, RZ, 0xfc, !PT ;  /* 0x0000001d82ff7212 */ /* 0x080fe2000782fcff */
[----:B---3--:R-:W-:Y:S01]  /*0310*/  IMAD R32, R12, 0x2, R9 ;  /* 0x000000020c207824 */ /* 0x008fe200078e0209 */
[----:B------:R-:W-:Y:S01]  /*0320*/  LOP3.LUT R66, R66, 0x3, RZ, 0xc0, !PT ;  /* 0x0000000342427812 */ /* 0x000fe200078ec0ff */
[----:B----4-:R-:W-:Y:S01]  /*0330*/  IMAD R14, R13, 0x4a, RZ ;  /* 0x0000004a0d0e7824 */ /* 0x010fe200078e02ff */
[----:B------:R-:W-:Y:S01]  /*0340*/  LOP3.LUT R18, R18, 0x3, RZ, 0xc0, !PT ;  /* 0x0000000312127812 */ /* 0x000fe200078ec0ff */
[C---:B------:R-:W-:Y:S01]  /*0350*/  IMAD.SHL.U32 R48, R32.reuse, 0x40, RZ ;  /* 0x0000004020307824 */ /* 0x040fe200078e00ff */
[----:B------:R-:W-:Y:S01]  /*0360*/  PLOP3.LUT P1, PT, P1, P0, PT, 0x2f, 0xf2 ;  /* 0x0000000000f2781c */ /* 0x000fe20000f20577 */
[----:B------:R-:W-:Y:S01]  /*0370*/  IMAD.SHL.U32 R17, R32, 0x10, RZ ;  /* 0x0000001020117824 */ /* 0x000fe200078e00ff */
[-C--:B------:R-:W-:Y:S01]  /*0380*/  LOP3.LUT P5, RZ, R66, R29.reuse, RZ, 0xfc, !PT ;  /* 0x0000001d42ff7212 */ /* 0x080fe200078afcff */
[----:B------:R-:W-:Y:S01]  /*0390*/  VIADD R62, R104, 0x3 ;  /* 0x00000003683e7836 */ /* 0x000fe20000000000 */
[-C--:B------:R-:W-:Y:S01]  /*03a0*/  LOP3.LUT P6, RZ, R18, R29.reuse, RZ, 0xfc, !PT ;  /* 0x0000001d12ff7212 */ /* 0x080fe200078cfcff */
[C---:B------:R-:W-:Y:S01]  /*03b0*/  VIADD R58, R104.reuse, 0x5 ;  /* 0x00000005683a7836 */ /* 0x040fe20000000000 */
[----:B------:R-:W-:Y:S01]  /*03c0*/  SHF.R.U32.HI R20, RZ, 0x4, R30 ;  /* 0x00000004ff147819 */ /* 0x000fe2000001161e */
[----:B------:R-:W-:Y:S01]  /*03d0*/  VIADD R96, R104, 0x2 ;  /* 0x0000000268607836 */ /* 0x000fe20000000000 */
[----:B------:R-:W-:Y:S01]  /*03e0*/  @P2 LOP3.LUT R0, R0, 0x1, RZ, 0xfc, !PT ;  /* 0x0000000100002812 */ /* 0x000fe200078efcff */
[C---:B------:R-:W-:Y:S01]  /*03f0*/  VIADD R72, R104.reuse, 0x4 ;  /* 0x0000000468487836 */ /* 0x040fe20000000000 */
[----:B------:R-:W-:Y:S01]  /*0400*/  SHF.R.U32.HI R22, RZ, 0x4, R40 ;  /* 0x00000004ff167819 */ /* 0x000fe20000011628 */
[C---:B------:R-:W-:Y:S01]  /*0410*/  VIADD R140, R104.reuse, 0x10 ;  /* 0x00000010688c7836 */ /* 0x040fe20000000000 */
[----:B------:R-:W-:Y:S01]  /*0420*/  PLOP3.LUT P5, PT, P5, P0, PT, 0x2f, 0xf2 ;  /* 0x0000000000f2781c */ /* 0x000fe20002fa0577 */
[C---:B------:R-:W-:Y:S01]  /*0430*/  VIADD R138, R104.reuse, 0x30 ;  /* 0x00000030688a7836 */ /* 0x040fe20000000000 */
[----:B------:R-:W-:Y:S01]  /*0440*/  PLOP3.LUT P6, PT, P6, P0, PT, 0x2f, 0xf2 ;  /* 0x0000000000f2781c */ /* 0x000fe200037c0577 */
[C---:B------:R-:W-:Y:S01]  /*0450*/  VIADD R112, R104.reuse, 0x2a ;  /* 0x0000002a68707836 */ /* 0x040fe20000000000 */
[----:B------:R-:W-:Y:S01]  /*0460*/  LOP3.LUT P0, RZ, R29, 0x3, R20, 0xf8, !PT ;  /* 0x000000031dff7812 */ /* 0x000fe2000780f814 */
[----:B------:R-:W-:Y:S01]  /*0470*/  VIADD R50, R104, 0x1e ;  /* 0x0000001e68327836 */ /* 0x000fe20000000000 */
[----:B------:R-:W-:Y:S01]  /*0480*/  LOP3.LUT R0, R0, 0xffffffdf, RZ, 0xc0, !PT ;  /* 0xffffffdf00007812 */ /* 0x000fe200078ec0ff */
[----:B------:R-:W-:Y:S01]  /*0490*/  VIADD R64, R104, 0x2e ;  /* 0x0000002e68407836 */ /* 0x000fe20000000000 */
[----:B------:R-:W-:Y:S01]  /*04a0*/  LOP3.LUT R22, R22, 0x3, RZ, 0xc0, !PT ;  /* 0x0000000316167812 */ /* 0x000fe200078ec0ff */
[----:B------:R-:W-:Y:S01]  /*04b0*/  VIADD R142, R104, 0x2f ;  /* 0x0000002f688e7836 */ /* 0x000fe20000000000 */
[----:B------:R-:W-:Y:S01]  /*04c0*/  @P1 LOP3.LUT R0, R0, 0x20, RZ, 0xfc, !PT ;  /* 0x0000002000001812 */ /* 0x000fe200078efcff */
[C---:B------:R-:W-:Y:S01]  /*04d0*/  VIADD R120, R104.reuse, 0x1a ;  /* 0x0000001a68787836 */ /* 0x040fe20000000000 */
[----:B------:R-:W-:Y:S01]  /*04e0*/  PLOP3.LUT P4, PT, P0, P4, PT, 0x2f, 0xf2 ;  /* 0x0000000000f2781c */ /* 0x000fe20000788577 */
[C---:B------:R-:W-:Y:S01]  /*04f0*/  VIADD R114, R104.reuse, 0x3a ;  /* 0x0000003a68727836 */ /* 0x040fe20000000000 */
[----:B------:R-:W-:Y:S01]  /*0500*/  LOP3.LUT P0, RZ, R5, 0xe, RZ, 0xc0, !PT ;  /* 0x0000000e05ff7812 */ /* 0x000fe2000780c0ff */
[----:B------:R-:W-:Y:S01]  /*0510*/  VIADD R5, R104, 0x3d ;  /* 0x0000003d68057836 */ /* 0x000fe20000000000 */
[-C--:B------:R-:W-:Y:S01]  /*0520*/  LOP3.LUT P1, RZ, R22, R29.reuse, RZ, 0xfc, !PT ;  /* 0x0000001d16ff7212 */ /* 0x080fe2000782fcff */
[C---:B------:R-:W-:Y:S01]  /*0530*/  VIADD R110, R104.reuse, 0x11 ;  /* 0x00000011686e7836 */ /* 0x040fe20000000000 */
[----:B------:R-:W-:Y:S01]  /*0540*/  SHF.R.U32.HI R24, RZ, 0x4, R38 ;  /* 0x00000004ff187819 */ /* 0x000fe20000011626 */
[C---:B------:R-:W-:Y:S01]  /*0550*/  VIADD R90, R104.reuse, 0x21 ;  /* 0x00000021685a7836 */ /* 0x040fe20000000000 */
[----:B------:R-:W-:Y:S01]  /*0560*/  PLOP3.LUT P2, PT, P1, P0, PT, 0x2f, 0xf2 ;  /* 0x0000000000f2781c */ /* 0x000fe20000f40577 */
[----:B------:R-:W-:Y:S01]  /*0570*/  VIADD R116, R104, 0x3c ;  /* 0x0000003c68747836 */ /* 0x000fe20000000000 */
[----:B------:R-:W-:Y:S01]  /*0580*/  LOP3.LUT R24, R24, 0x3, RZ, 0xc0, !PT ;  /* 0x0000000318187812 */ /* 0x000fe200078ec0ff */
[----:B------:R-:W-:Y:S01]  /*0590*/  VIADD R118, R104, 0x2c ;  /* 0x0000002c68767836 */ /* 0x000fe20000000000 */
[----:B------:R-:W-:Y:S01]  /*05a0*/  LOP3.LUT R0, R0, 0xffffff7f, RZ, 0xc0, !PT ;  /* 0xffffff7f00007812 */ /* 0x000fe200078ec0ff */
[----:B------:R-:W-:Y:S01]  /*05b0*/  VIADD R92, R104, 0x12 ;  /* 0x00000012685c7836 */ /* 0x000fe20000000000 */
[-C--:B------:R-:W-:Y:S01]  /*05c0*/  LOP3.LUT P1, RZ, R24, R29.reuse, RZ, 0xfc, !PT ;  /* 0x0000001d18ff7212 */ /* 0x080fe2000782fcff */
[C---:B------:R-:W-:Y:S01]  /*05d0*/  VIADD R82, R104.reuse, 0x32 ;  /* 0x0000003268527836 */ /* 0x040fe20000000000 */
[----:B------:R-:W-:Y:S01]  /*05e0*/  SHF.R.U32.HI R128, RZ, 0x4, R36 ;  /* 0x00000004ff807819 */ /* 0x000fe20000011624 */
[C---:B------:R-:W-:Y:S01]  /*05f0*/  VIADD R88, R104.reuse, 0x33 ;  /* 0x0000003368587836 */ /* 0x040fe20000000000 */
[----:B------:R-:W-:Y:S01]  /*0600*/  SHF.R.U32.HI R5, RZ, 0x4, R5 ;  /* 0x00000004ff057819 */ /* 0x000fe20000011605 */
[----:B------:R-:W-:Y:S01]  /*0610*/  VIADD R106, R104, 0x22 ;  /* 0x00000022686a7836 */ /* 0x000fe20000000000 */
[----:B------:R-:W-:Y:S01]  /*0620*/  LOP3.LUT R128, R128, 0x3, RZ, 0xc0, !PT ;  /* 0x0000000380807812 */ /* 0x000fe200078ec0ff */
[----:B------:R-:W-:Y:S01]  /*0630*/  VIADD R84, R104, 0x13 ;  /* 0x0000001368547836 */ /* 0x000fe20000000000 */
[----:B------:R-:W-:Y:S01]  /*0640*/  @P2 LOP3.LUT R0, R0, 0x80, RZ, 0xfc, !PT ;  /* 0x0000008000002812 */ /* 0x000fe200078efcff */
[C---:B------:R-:W-:Y:S01]  /*0650*/  VIADD R86, R104.reuse, 0x23 ;  /* 0x0000002368567836 */ /* 0x040fe20000000000 */
[----:B------:R-:W-:Y:S01]  /*0660*/  PLOP3.LUT P2, PT, P1, P0, PT, 0x2f, 0xf2 ;  /* 0x0000000000f2781c */ /* 0x000fe20000f40577 */
[----:B------:R-:W-:Y:S01]  /*0670*/  VIADD R78, R104, 0x34 ;  /* 0x00000034684e7836 */ /* 0x000fe20000000000 */
[----:B------:R-:W-:Y:S01]  /*0680*/  LOP3.LUT R0, R0, 0xffffffbf, RZ, 0xc0, !PT ;  /* 0xffffffbf00007812 */ /* 0x000fe200078ec0ff */
[----:B------:R-:W-:Y:S01]  /*0690*/  VIADD R80, R104, 0x15 ;  /* 0x0000001568507836 */ /* 0x000fe20000000000 */
[----:B------:R-:W-:-:S02]  /*06a0*/  LOP3.LUT P1, RZ, R128, R29, RZ, 0xfc, !PT ;  /* 0x0000001d80ff7212 */ /* 0x000fc4000782fcff */
[----:B------:R-:W-:Y:S01]  /*06b0*/  LOP3.LUT R26, R5, 0x3, RZ, 0xc0, !PT ;  /* 0x00000003051a7812 */ /* 0x000fe200078ec0ff */
[----:B------:R-:W-:Y:S01]  /*06c0*/  IMAD R5, R9, 0x400, R23 ;  /* 0x0000040009057824 */ /* 0x000fe200078e0217 */
[----:B------:R-:W-:Y:S02]  /*06d0*/  SHF.R.U32.HI R126, RZ, 0x4, R134 ;  /* 0x00000004ff7e7819 */ /* 0x000fe40000011686 */
[----:B------:R-:W-:Y:S02]  /*06e0*/  SHF.R.U32.HI R28, RZ, 0x4, R132 ;  /* 0x00000004ff1c7819 */ /* 0x000fe40000011684 */
[----:B------:R-:W-:Y:S02]  /*06f0*/  LOP3.LUT R126, R126, 0x3, RZ, 0xc0, !PT ;  /* 0x000000037e7e7812 */ /* 0x000fe400078ec0ff */
[----:B------:R-:W-:Y:S02]  /*0700*/  @P2 LOP3.LUT R0, R0, 0x40, RZ, 0xfc, !PT ;  /* 0x0000004000002812 */ /* 0x000fe400078efcff */
[----:B------:R-:W-:-:S02]  /*0710*/  PLOP3.LUT P2, PT, P1, P0, PT, 0x2f, 0xf2 ;  /* 0x0000000000f2781c */ /* 0x000fc40000f40577 */
[-C--:B------:R-:W-:Y:S02]  /*0720*/  LOP3.LUT P1, RZ, R26, R29.reuse, RZ, 0xfc, !PT ;  /* 0x0000001d1aff7212 */ /* 0x080fe4000782fcff */
[----:B------:R-:W-:Y:S02]  /*0730*/  LOP3.LUT R0, R0, 0xfffffeff, RZ, 0xc0, !PT ;  /* 0xfffffeff00007812 */ /* 0x000fe400078ec0ff */
[----:B------:R-:W-:Y:S02]  /*0740*/  PLOP3.LUT P0, PT, P1, P0, PT, 0x2f, 0xf2 ;  /* 0x0000000000f2781c */ /* 0x000fe40000f00577 */
[----:B------:R-:W-:Y:S02]  /*0750*/  LOP3.LUT P1, RZ, R126, R29, RZ, 0xfc, !PT ;  /* 0x0000001d7eff7212 */ /* 0x000fe4000782fcff */
[----:B------:R-:W-:Y:S02]  /*0760*/  LOP3.LUT R28, R28, 0x3, RZ, 0xc0, !PT ;  /* 0x000000031c1c7812 */ /* 0x000fe400078ec0ff */
[----:B------:R-:W-:-:S02]  /*0770*/  SHF.R.U32.HI R124, RZ, 0x4, R16 ;  /* 0x00000004ff7c7819 */ /* 0x000fc40000011610 */
[----:B------:R-:W-:Y:S02]  /*0780*/  @P2 LOP3.LUT R0, R0, 0x100, RZ, 0xfc, !PT ;  /* 0x0000010000002812 */ /* 0x000fe400078efcff */
[----:B------:R-:W-:Y:S02]  /*0790*/  LOP3.LUT R124, R124, 0x3, RZ, 0xc0, !PT ;  /* 0x000000037c7c7812 */ /* 0x000fe400078ec0ff */
[----:B------:R-:W-:Y:S02]  /*07a0*/  LOP3.LUT R0, R0, 0xfffffffb, RZ, 0xc0, !PT ;  /* 0xfffffffb00007812 */ /* 0x000fe400078ec0ff */
[----:B------:R-:W-:Y:S02]  /*07b0*/  LEA.HI R11, R14, R48, RZ, 0x1c ;  /* 0x000000300e0b7211 */ /* 0x000fe400078fe0ff */
[----:B------:R-:W-:Y:S02]  /*07c0*/  @P0 LOP3.LUT R0, R0, 0x4, RZ, 0xfc, !PT ;  /* 0x0000000400000812 */ /* 0x000fe400078efcff */
[----:B------:R-:W-:-:S02]  /*07d0*/  LOP3.LUT P0, RZ, R7, 0xe, RZ, 0xc0, !PT ;  /* 0x0000000e07ff7812 */ /* 0x000fc4000780c0ff */
[----:B------:R-:W-:Y:S02]  /*07e0*/  LOP3.LUT R0, R0, 0xffffffef, RZ, 0xc0, !PT ;  /* 0xffffffef00007812 */ /* 0x000fe400078ec0ff */
[----:B------:R-:W-:Y:S02]  /*07f0*/  PLOP3.LUT P2, PT, P1, P0, PT, 0x2f, 0xf2 ;  /* 0x0000000000f2781c */ /* 0x000fe40000f40577 */
[----:B------:R-:W-:Y:S02]  /*0800*/  LOP3.LUT P1, RZ, R28, R29, RZ, 0xfc, !PT ;  /* 0x0000001d1cff7212 */ /* 0x000fe4000782fcff */
[----:B------:R-:W-:Y:S02]  /*0810*/  LEA.HI R7, R14, R17, RZ, 0x1a ;  /* 0x000000110e077211 */ /* 0x000fe400078fd0ff */
[----:B------:R-:W-:Y:S02]  /*0820*/  SHF.R.U32.HI R43, RZ, 0x6, R10 ;  /* 0x00000006ff2b7819 */ /* 0x000fe4000001160a */
[----:B------:R-:W-:-:S02]  /*0830*/  SHF.R.U32.HI R30, RZ, 0x6, R30 ;  /* 0x00000006ff1e7819 */ /* 0x000fc4000001161e */
[----:B------:R-:W-:Y:S02]  /*0840*/  LOP3.LUT R49, R62, 0xf, RZ, 0xc0, !PT ;  /* 0x0000000f3e317812 */ /* 0x000fe400078ec0ff */
[----:B------:R-:W-:Y:S02]  /*0850*/  LOP3.LUT R27, R36, 0xe, RZ, 0xc0, !PT ;  /* 0x0000000e241b7812 */ /* 0x000fe400078ec0ff */
[----:B------:R-:W-:Y:S02]  /*0860*/  @P2 LOP3.LUT R0, R0, 0x10, RZ, 0xfc, !PT ;  /* 0x0000001000002812 */ /* 0x000fe400078efcff */
[----:B------:R-:W-:Y:S02]  /*0870*/  PLOP3.LUT P2, PT, P1, P0, PT, 0x2f, 0xf2 ;  /* 0x0000000000f2781c */ /* 0x000fe40000f40577 */
[----:B------:R-:W-:Y:S02]  /*0880*/  LOP3.LUT P1, RZ, R124, R29, RZ, 0xfc, !PT ;  /* 0x0000001d7cff7212 */ /* 0x000fe4000782fcff */
[----:B------:R-:W-:-:S02]  /*0890*/  LOP3.LUT R0, R0, 0xfffffff7, RZ, 0xc0, !PT ;  /* 0xfffffff700007812 */ /* 0x000fc400078ec0ff */
[----:B------:R-:W-:Y:S02]  /*08a0*/  PLOP3.LUT P0, PT, P1, P0, PT, 0x2f, 0xf2 ;  /* 0x0000000000f2781c */ /* 0x000fe40000f00577 */
[-C--:B------:R-:W-:Y:S02]  /*08b0*/  LEA.HI R76, R138, R59.reuse, RZ, 0x1a ;  /* 0x0000003b8a4c7211 */ /* 0x080fe400078fd0ff */
[-C--:B------:R-:W-:Y:S02]  /*08c0*/  LEA.HI R33, R4, R59.reuse, RZ, 0x1a ;  /* 0x0000003b04217211 */ /* 0x080fe400078fd0ff */
[----:B------:R-:W-:Y:S02]  /*08d0*/  LEA.HI R39, R50, R59, RZ, 0x1a ;  /* 0x0000003b32277211 */ /* 0x000fe400078fd0ff */
[----:B------:R-:W-:Y:S02]  /*08e0*/  @P2 LOP3.LUT R0, R0, 0x8, RZ, 0xfc, !PT ;  /* 0x0000000800002812 */ /* 0x000fe400078efcff */
[----:B------:R-:W-:-:S02]  /*08f0*/  ISETP.GT.U32.AND P2, PT, R59, 0xc, PT ;  /* 0x0000000c3b00780c */ /* 0x000fc40003f44070 */
[----:B------:R-:W-:Y:S02]  /*0900*/  LOP3.LUT R0, R0, 0xfffffffd, RZ, 0xc0, !PT ;  /* 0xfffffffd00007812 */ /* 0x000fe400078ec0ff */
[-C--:B------:R-:W-:Y:S02]  /*0910*/  LEA.HI R41, R64, R59.reuse, RZ, 0x1a ;  /* 0x0000003b40297211 */ /* 0x080fe400078fd0ff */
[----:B------:R-:W-:Y:S02]  /*0920*/  @P0 LOP3.LUT R0, R0, 0x2, RZ, 0xfc, !PT ;  /* 0x0000000200000812 */ /* 0x000fe400078efcff */
[----:B------:R-:W-:Y:S02]  /*0930*/  ISETP.GT.U32.AND P0, PT, R11, 0x17b, PT ;  /* 0x0000017b0b00780c */ /* 0x000fe40003f04070 */
[----:B------:R-:W-:Y:S02]  /*0940*/  LOP3.LUT R0, R0, 0x7fffffff, RZ, 0xc0, !PT ;  /* 0x7fffffff00007812 */ /* 0x000fe400078ec0ff */
[----:B------:R-:W-:Y:S01]  /*0950*/  ISETP.GT.U32.OR P0, PT, R7, 0x5e, P0 ;  /* 0x0000005e0700780c */ /* 0x000fe20000704470 */
[----:B------:R-:W-:Y:S01]  /*0960*/  IMAD R7, R12, 0x800, R5 ;  /* 0x000008000c077824 */ /* 0x000fe200078e0205 */
[-C--:B------:R-:W-:Y:S01]  /*0970*/  LEA.HI R74, R142, R59.reuse, RZ, 0x1a ;  /* 0x0000003b8e4a7211 */ /* 0x080fe200078fd0ff */
[----:B------:R-:W-:Y:S01]  /*0980*/  IMAD R12, R9, 0x400, R14 ;  /* 0x00000400090c7824 */ /* 0x000fe200078e020e */
[----:B------:R-:W-:Y:S01]  /*0990*/  LEA.HI R46, R46, R59, RZ, 0x1a ;  /* 0x0000003b2e2e7211 */ /* 0x000fe200078fd0ff */
[----:B------:R-:W-:Y:S01]  /*09a0*/  VIADD R9, R14, 0x41 ;  /* 0x000000410e097836 */ /* 0x000fe20000000000 */
[----:B------:R-:W-:-:S02]  /*09b0*/  ISETP.GT.U32.OR P0, PT, R7, 0x17bf, P0 ;  /* 0x000017bf0700780c */ /* 0x000fc40000704470 */
[C---:B------:R-:W-:Y:S02]  /*09c0*/  ISETP.GT.U32.OR P1, PT, R12.reuse, 0x7bf, P2 ;  /* 0x000007bf0c00780c */ /* 0x040fe40001724470 */
[----:B------:R-:W-:Y:S02]  /*09d0*/  SHF.R.U32.HI R107, RZ, 0x6, R9 ;  /* 0x00000006ff6b7819 */ /* 0x000fe40000011609 */
[----:B------:R-:W-:Y:S02]  /*09e0*/  PLOP3.LUT P0, PT, P0, P1, PT, 0xf8, 0x8f ;  /* 0x00000000008f781c */ /* 0x000fe40000703f70 */
[----:B------:R-:W-:Y:S01]  /*09f0*/  LEA.HI R9, R9, R48, RZ, 0x1c ;  /* 0x0000003009097211 */ /* 0x000fe200078fe0ff */
[----:B------:R-:W-:Y:S01]  /*0a00*/  IMAD.IADD R11, R17, 0x1, R107 ;  /* 0x00000001110b7824 */ /* 0x000fe200078e026b */
[----:B------:R-:W-:Y:S02]  /*0a10*/  ISETP.GT.U32.OR P1, PT, R12, 0x7be, P2 ;  /* 0x000007be0c00780c */ /* 0x000fe40001724470 */
[----:B------:R-:W-:-:S02]  /*0a20*/  LEA.HI R42, R42, R59, RZ, 0x1a ;  /* 0x0000003b2a2a7211 */ /* 0x000fc400078fd0ff */
[-C--:B------:R-:W-:Y:S02]  /*0a30*/  LEA.HI R73, R40, R59.reuse, RZ, 0x1a ;  /* 0x0000003b28497211 */ /* 0x080fe400078fd0ff */
[-C--:B------:R-:W-:Y:S02]  /*0a40*/  LEA.HI R75, R38, R59.reuse, RZ, 0x1a ;  /* 0x0000003b264b7211 */ /* 0x080fe400078fd0ff */
[----:B------:R-:W-:Y:S02]  /*0a50*/  LEA.HI R45, R116, R59, RZ, 0x1a ;  /* 0x0000003b742d7211 */ /* 0x000fe400078fd0ff */
[----:B------:R-:W-:Y:S02]  /*0a60*/  @P0 LOP3.LUT R2, R2, 0x800, RZ, 0xfc, !PT ;  /* 0x0000080002020812 */ /* 0x000fe400078efcff */
[----:B------:R-:W-:Y:S01]  /*0a70*/  ISETP.GT.U32.AND P0, PT, R9, 0x17f, PT ;  /* 0x0000017f0900780c */ /* 0x000fe20003f04070 */
[----:B------:R-:W-:Y:S01]  /*0a80*/  VIADD R9, R14, 0x42 ;  /* 0x000000420e097836 */ /* 0x000fe20000000000 */
[----:B------:R-:W-:-:S02]  /*0a90*/  LOP3.LUT R2, R2, 0xfffffbff, RZ, 0xc0, !PT ;  /* 0xfffffbff02027812 */ /* 0x000fc400078ec0ff */
[----:B------:R-:W-:Y:S02]  /*0aa0*/  ISETP.GT.U32.OR P0, PT, R11, 0x5f, P0 ;  /* 0x0000005f0b00780c */ /* 0x000fe40000704470 */
[----:B------:R-:W-:Y:S02]  /*0ab0*/  SHF.R.U32.HI R108, RZ, 0x6, R9 ;  /* 0x00000006ff6c7819 */ /* 0x000fe40000011609 */
[----:B------:R-:W-:Y:S02]  /*0ac0*/  ISETP.GT.U32.OR P0, PT, R7, 0x17be, P0 ;  /* 0x000017be0700780c */ /* 0x000fe40000704470 */
[----:B------:R-:W-:Y:S01]  /*0ad0*/  LEA.HI R9, R9, R48, RZ, 0x1c ;  /* 0x0000003009097211 */ /* 0x000fe200078fe0ff */
[----:B------:R-:W-:Y:S01]  /*0ae0*/  IMAD.IADD R11, R17, 0x1, R108 ;  /* 0x00000001110b7824 */ /* 0x000fe200078e026c */
[----:B------:R-:W-:Y:S02]  /*0af0*/  PLOP3.LUT P0, PT, P0, P1, PT, 0xf8, 0x8f ;  /* 0x00000000008f781c */ /* 0x000fe40000703f70 */
[----:B------:R-:W-:-:S02]  /*0b00*/  ISETP.GT.U32.OR P1, PT, R12, 0x7bd, P2 ;  /* 0x000007bd0c00780c */ /* 0x000fc40001724470 */
[----:B------:R-:W-:Y:S02]  /*0b10*/  SHF.R.U32.HI R4, RZ, 0x4, R4 ;  /* 0x00000004ff047819 */ /* 0x000fe40000011604 */
[----:B------:R-:W-:Y:S02]  /*0b20*/  SHF.R.U32.HI R50, RZ, 0x4, R50 ;  /* 0x00000004ff327819 */ /* 0x000fe40000011632 */
[----:B------:R-:W-:Y:S02]  /*0b30*/  LOP3.LUT R4, R4, 0x3, RZ, 0xc0, !PT ;  /* 0x0000000304047812 */ /* 0x000fe400078ec0ff */
[----:B------:R-:W-:Y:S02]  /*0b40*/  LEA.HI R55, R78, R59, RZ, 0x1a ;  /* 0x0000003b4e377211 */ /* 0x000fe400078fd0ff */
[----:B------:R-:W-:Y:S02]  /*0b50*/  SHF.R.U32.HI R64, RZ, 0x4, R64 ;  /* 0x00000004ff407819 */ /* 0x000fe40000011640 */
[----:B------:R-:W-:-:S02]  /*0b60*/  @P0 LOP3.LUT R2, R2, 0x400, RZ, 0xfc, !PT ;  /* 0x0000040002020812 */ /* 0x000fc400078efcff */
[----:B------:R-:W-:Y:S01]  /*0b70*/  ISETP.GT.U32.AND P0, PT, R9, 0x17f, PT ;  /* 0x0000017f0900780c */ /* 0x000fe20003f04070 */
[----:B------:R-:W-:Y:S01]  /*0b80*/  VIADD R9, R14, 0x43 ;  /* 0x000000430e097836 */ /* 0x000fe20000000000 */
[----:B------:R-:W-:Y:S02]  /*0b90*/  LOP3.LUT R2, R2, 0xfffffdff, RZ, 0xc0, !PT ;  /* 0xfffffdff02027812 */ /* 0x000fe400078ec0ff */
[----:B------:R-:W-:Y:S02]  /*0ba0*/  ISETP.GT.U32.OR P0, PT, R11, 0x5f, P0 ;  /* 0x0000005f0b00780c */ /* 0x000fe40000704470 */
[----:B------:R-:W-:Y:S02]  /*0bb0*/  SHF.R.U32.HI R100, RZ, 0x6, R9 ;  /* 0x00000006ff647819 */ /* 0x000fe40000011609 */
[----:B------:R-:W-:Y:S02]  /*0bc0*/  ISETP.GT.U32.OR P0, PT, R7, 0x17bd, P0 ;  /* 0x000017bd0700780c */ /* 0x000fe40000704470 */
[----:B------:R-:W-:Y:S01]  /*0bd0*/  LEA.HI R9, R9, R48, RZ, 0x1c ;  /* 0x0000003009097211 */ /* 0x000fe200078fe0ff */
[----:B------:R-:W-:Y:S01]  /*0be0*/  IMAD.IADD R11, R17, 0x1, R100 ;  /* 0x00000001110b7824 */ /* 0x000fe200078e0264 */
[----:B------:R-:W-:-:S02]  /*0bf0*/  PLOP3.LUT P0, PT, P0, P1, PT, 0xf8, 0x8f ;  /* 0x00000000008f781c */ /* 0x000fc40000703f70 */
[----:B------:R-:W-:Y:S02]  /*0c00*/  ISETP.GT.U32.OR P1, PT, R12, 0x7bc, P2 ;  /* 0x000007bc0c00780c */ /* 0x000fe40001724470 */
[-C--:B------:R-:W-:Y:S02]  /*0c10*/  LEA.HI R144, R80, R59.reuse, RZ, 0x1a ;  /* 0x0000003b50907211 */ /* 0x080fe400078fd0ff */
[----:B------:R-:W-:Y:S02]  /*0c20*/  LOP3.LUT R64, R64, 0x3, RZ, 0xc0, !PT ;  /* 0x0000000340407812 */ /* 0x000fe400078ec0ff */
[----:B------:R-:W-:Y:S02]  /*0c30*/  LOP3.LUT R93, R20, 0x3, RZ, 0xc0, !PT ;  /* 0x00000003145d7812 */ /* 0x000fe400078ec0ff */
[-C--:B------:R-:W-:Y:S02]  /*0c40*/  LEA.HI R89, R16, R59.reuse, RZ, 0x1a ;  /* 0x0000003b10597211 */ /* 0x080fe400078fd0ff */
[----:B------:R-:W-:Y:S01]  /*0c50*/  LEA.HI R85, R132, R59, RZ, 0x1a ;  /* 0x0000003b84557211 */ /* 0x000fe200078fd0ff */
[----:B------:R-:W-:Y:S01]  /*0c60*/  IMAD.IADD R95, R29, 0x1, R93 ;  /* 0x000000011d5f7824 */ /* 0x000fe200078e025d */
        /* <DEDUP_REMOVED lines=11> */
[----:B------:R-:W-:Y:S02]  /*0d20*/  SHF.R.U32.HI R142, RZ, 0x4, R142 ;  /* 0x00000004ff8e7819 */ /* 0x000fe4000001168e */
[----:B------:R-:W-:Y:S02]  /*0d30*/  SHF.R.U32.HI R138, RZ, 0x4, R138 ;  /* 0x00000004ff8a7819 */ /* 0x000fe4000001168a */
[----:B------:R-:W-:Y:S02]  /*0d40*/  LOP3.LUT R142, R142, 0x3, RZ, 0xc0, !PT ;  /* 0x000000038e8e7812 */ /* 0x000fe400078ec0ff */
[----:B------:R-:W-:Y:S02]  /*0d50*/  SHF.R.U32.HI R116, RZ, 0x4, R116 ;  /* 0x00000004ff747819 */ /* 0x000fe40000011674 */
[----:B------:R-:W-:-:S02]  /*0d60*/  SHF.R.U32.HI R78, RZ, 0x4, R78 ;  /* 0x00000004ff4e7819 */ /* 0x000fc4000001164e */
[----:B------:R-:W-:Y:S02]  /*0d70*/  @P0 LOP3.LUT R2, R2, 0x100, RZ, 0xfc, !PT ;  /* 0x0000010002020812 */ /* 0x000fe400078efcff */
[----:B------:R-:W-:Y:S01]  /*0d80*/  ISETP.GT.U32.AND P0, PT, R9, 0x17f, PT ;  /* 0x0000017f0900780c */ /* 0x000fe20003f04070 */
[----:B------:R-:W-:Y:S01]  /*0d90*/  VIADD R9, R14, 0x45 ;  /* 0x000000450e097836 */ /* 0x000fe20000000000 */
[----:B------:R-:W-:Y:S02]  /*0da0*/  LOP3.LUT R2, R2, 0xffffff7f, RZ, 0xc0, !PT ;  /* 0xffffff7f02027812 */ /* 0x000fe400078ec0ff */
[----:B------:R-:W-:Y:S02]  /*0db0*/  ISETP.GT.U32.OR P0, PT, R11, 0x5f, P0 ;  /* 0x0000005f0b00780c */ /* 0x000fe40000704470 */
[----:B------:R-:W-:Y:S02]  /*0dc0*/  SHF.R.U32.HI R102, RZ, 0x6, R9 ;  /* 0x00000006ff667819 */ /* 0x000fe40000011609 */
[----:B------:R-:W-:-:S02]  /*0dd0*/  ISETP.GT.U32.OR P0, PT, R7, 0x17bb, P0 ;  /* 0x000017bb0700780c */ /* 0x000fc40000704470 */
[----:B------:R-:W-:Y:S01]  /*0de0*/  LEA.HI R9, R9, R48, RZ, 0x1c ;  /* 0x0000003009097211 */ /* 0x000fe200078fe0ff */
[----:B------:R-:W-:Y:S01]  /*0df0*/  IMAD.IADD R11, R17, 0x1, R102 ;  /* 0x00000001110b7824 */ /* 0x000fe200078e0266 */
[----:B------:R-:W-:Y:S02]  /*0e00*/  PLOP3.LUT P0, PT, P0, P1, PT, 0xf8, 0x8f ;  /* 0x00000000008f781c */ /* 0x000fe40000703f70 */
[----:B------:R-:W-:Y:S02]  /*0e10*/  ISETP.GT.U32.OR P1, PT, R12, 0x7ba, P2 ;  /* 0x000007ba0c00780c */ /* 0x000fe40001724470 */
[----:B------:R-:W-:Y:S01]  /*0e20*/  LOP3.LUT R105, R116, 0x3, RZ, 0xc0, !PT ;  /* 0x0000000374697812 */ /* 0x000fe200078ec0ff */
[----:B------:R-:W-:Y:S01]  /*0e30*/  VIADD R116, R104, 0x8 ;  /* 0x0000000868747836 */ /* 0x000fe20000000000 */
[----:B------:R-:W-:-:S04]  /*0e40*/  SHF.R.U32.HI R80, RZ, 0x4, R80 ;  /* 0x00000004ff507819 */ /* 0x000fc80000011650 */
[----:B------:R-:W-:-:S03]  /*0e50*/  LOP3.LUT R80, R80, 0x3, RZ, 0xc0, !PT ;  /* 0x0000000350507812 */ /* 0x000fc600078ec0ff */
        /* <DEDUP_REMOVED lines=10> */
[----:B------:R-:W-:-:S11]  /*0f00*/  ISETP.GT.U32.OR P1, PT, R12, 0x7b9, P2 ;  /* 0x000007b90c00780c */ /* 0x000fd60001724470 */
        /* <DEDUP_REMOVED lines=25> */
[----:B------:R-:W-:Y:S01]  /*10a0*/  LOP3.LUT R2, R2, 0xffffffbf, RZ, 0xc0, !PT ;  /* 0xffffffbf02027812 */ /* 0x000fe200078ec0ff */
[----:B------:R-:W0:Y:S01]  /*10b0*/  S2R R14, SR_TID.Z ;  /* 0x00000000000e7919 */ /* 0x000e220000002300 */
[----:B------:R-:W-:Y:S02]  /*10c0*/  ISETP.GT.U32.OR P0, PT, R11, 0x5f, P0 ;  /* 0x0000005f0b00780c */ /* 0x000fe40000704470 */
[----:B------:R-:W-:Y:S02]  /*10d0*/  SHF.R.U32.HI R65, RZ, 0x6, R9 ;  /* 0x00000006ff417819 */ /* 0x000fe40000011609 */
[----:B------:R-:W-:-:S02]  /*10e0*/  ISETP.GT.U32.OR P0, PT, R7, 0x17b7, P0 ;  /* 0x000017b70700780c */ /* 0x000fc40000704470 */
[----:B------:R-:W-:Y:S01]  /*10f0*/  LEA.HI R11, R9, R48, RZ, 0x1c ;  /* 0x00000030090b7211 */ /* 0x000fe200078fe0ff */
[----:B------:R-:W-:Y:S01]  /*1100*/  IMAD.IADD R9, R17, 0x1, R65 ;  /* 0x0000000111097824 */ /* 0x000fe200078e0241 */
[----:B------:R-:W-:Y:S01]  /*1110*/  PLOP3.LUT P0, PT, P0, P1, PT, 0xf8, 0x8f ;  /* 0x00000000008f781c */ /* 0x000fe20000703f70 */
[----:B------:R-:W2:Y:S01]  /*1120*/  S2R R48, SR_TID.Y ;  /* 0x0000000000307919 */ /* 0x000ea20000002200 */
[----:B------:R-:W-:-:S11]  /*1130*/  ISETP.GT.U32.OR P1, PT, R12, 0x7b6, P2 ;  /* 0x000007b60c00780c */ /* 0x000fd60001724470 */
[----:B------:R-:W-:Y:S02]  /*1140*/  @P0 LOP3.LUT R0, R0, 0x80000000, RZ, 0xfc, !PT ;  /* 0x8000000000000812 */ /* 0x000fe400078efcff */
[----:B------:R-:W-:Y:S01]  /*1150*/  ISETP.GT.U32.AND P0, PT, R11, 0x17f, PT ;  /* 0x0000017f0b00780c */ /* 0x000fe20003f04070 */
[----:B------:R-:W-:Y:S01]  /*1160*/  IMAD.SHL.U32 R11, R32, 0x40, RZ ;  /* 0x00000040200b7824 */ /* 0x000fe200078e00ff */
[----:B------:R-:W-:Y:S02]  /*1170*/  LOP3.LUT R0, R0, 0xbfffffff, RZ, 0xc0, !PT ;  /* 0xbfffffff00007812 */ /* 0x000fe400078ec0ff */
[----:B------:R-:W-:Y:S01]  /*1180*/  ISETP.GT.U32.OR P0, PT, R9, 0x5f, P0 ;  /* 0x0000005f0900780c */ /* 0x000fe20000704470 */
[----:B------:R-:W-:Y:S02]  /*1190*/  IMAD.SHL.U32 R9, R32, 0x10, RZ ;  /* 0x0000001020097824 */ /* 0x000fe400078e00ff */
[----:B------:R-:W-:Y:S01]  /*11a0*/  IMAD.IADD R12, R11, 0x1, R8 ;  /* 0x000000010b0c7824 */ /* 0x000fe200078e0208 */
[----:B------:R-:W-:Y:S01]  /*11b0*/  ISETP.GT.U32.OR P0, PT, R7, 0x17b6, P0 ;  /* 0x000017b60700780c */ /* 0x000fe20000704470 */
[----:B------:R-:W-:-:S02]  /*11c0*/  IMAD.IADD R10, R9, 0x1, R43 ;  /* 0x00000001090a7824 */ /* 0x000fc400078e022b */
[----:B------:R-:W-:Y:S01]  /*11d0*/  IMAD.IADD R11, R11, 0x1, R20 ;  /* 0x000000010b0b7824 */ /* 0x000fe200078e0214 */
[----:B------:R-:W-:Y:S01]  /*11e0*/  PLOP3.LUT P0, PT, P0, P1, PT, 0xf8, 0x8f ;  /* 0x00000000008f781c */ /* 0x000fe20000703f70 */
[----:B------:R-:W-:Y:S01]  /*11f0*/  IMAD.IADD R9, R9, 0x1, R30 ;  /* 0x0000000109097824 */ /* 0x000fe200078e021e */
[----:B------:R-:W-:-:S11]  /*1200*/  ISETP.GT.U32.OR P1, PT, R5, 0x7c1, P2 ;  /* 0x000007c10500780c */ /* 0x000fd60001724470 */
[----:B------:R-:W-:Y:S02]  /*1210*/  @P0 LOP3.LUT R0, R0, 0x40000000, RZ, 0xfc, !PT ;  /* 0x4000000000000812 */ /* 0x000fe400078efcff */
[----:B------:R-:W-:Y:S02]  /*1220*/  ISETP.GT.U32.AND P0, PT, R12, 0x17f, PT ;  /* 0x0000017f0c00780c */ /* 0x000fe40003f04070 */
[----:B------:R-:W-:Y:S02]  /*1230*/  LOP3.LUT R0, R0, 0xdfffffff, RZ, 0xc0, !PT ;  /* 0xdfffffff00007812 */ /* 0x000fe400078ec0ff */
[----:B------:R-:W-:Y:S01]  /*1240*/  ISETP.GT.U32.OR P0, PT, R10, 0x5f, P0 ;  /* 0x0000005f0a00780c */ /* 0x000fe20000704470 */
[----:B------:R-:W-:-:S03]  /*1250*/  IMAD R10, R32, 0x60, RZ ;  /* 0x00000060200a7824 */ /* 0x000fc600078e02ff */
[----:B------:R-:W-:-:S04]  /*1260*/  ISETP.GT.U32.OR P0, PT, R7, 0x17c1, P0 ;  /* 0x000017c10700780c */ /* 0x000fc80000704470 */
[----:B------:R-:W-:Y:S02]  /*1270*/  PLOP3.LUT P0, PT, P0, P1, PT, 0xf8, 0x8f ;  /* 0x00000000008f781c */ /* 0x000fe40000703f70 */
[----:B------:R-:W-:Y:S01]  /*1280*/  ISETP.GT.U32.OR P1, PT, R5, 0x7c0, P2 ;  /* 0x000007c00500780c */ /* 0x000fe20001724470 */
[----:B------:R-:W-:-:S10]  /*1290*/  IMAD R5, R13, 0x3e, RZ ;  /* 0x0000003e0d057824 */ /* 0x000fd400078e02ff */
[----:B------:R-:W-:Y:S02]  /*12a0*/  @P0 LOP3.LUT R2, R2, 0x40, RZ, 0xfc, !PT ;  /* 0x0000004002020812 */ /* 0x000fe400078efcff */
[----:B------:R-:W-:Y:S01]  /*12b0*/  ISETP.GT.U32.AND P0, PT, R11, 0x17f, PT ;  /* 0x0000017f0b00780c */ /* 0x000fe20003f04070 */
[----:B------:R-:W-:Y:S01]  /*12c0*/  IMAD R11, R32, 0x120, RZ ;  /* 0x00000120200b7824 */ /* 0x000fe200078e02ff */
[----:B------:R-:W-:Y:S02]  /*12d0*/  LOP3.LUT R2, R2, 0xffffffdf, RZ, 0xc0, !PT ;  /* 0xffffffdf02027812 */ /* 0x000fe400078ec0ff */
[----:B------:R-:W-:-:S04]  /*12e0*/  ISETP.GT.U32.OR P0, PT, R9, 0x5f, P0 ;  /* 0x0000005f0900780c */ /* 0x000fc80000704470 */
[----:B------:R-:W-:Y:S01]  /*12f0*/  ISETP.GT.U32.OR P0, PT, R7, 0x17c0, P0 ;  /* 0x000017c00700780c */ /* 0x000fe20000704470 */
[----:B------:R-:W-:-:S03]  /*1300*/  VIADD R7, R5, 0x3a ;  /* 0x0000003a05077836 */ /* 0x000fc60000000000 */
[----:B------:R-:W-:Y:S02]  /*1310*/  PLOP3.LUT P0, PT, P0, P1, PT, 0xf8, 0x8f ;  /* 0x00000000008f781c */ /* 0x000fe40000703f70 */
[----:B------:R-:W-:-:S04]  /*1320*/  LOP3.LUT R12, R7, 0xffff, RZ, 0xc0, !PT ;  /* 0x0000ffff070c7812 */ /* 0x000fc800078ec0ff */
[----:B------:R-:W-:Y:S01]  /*1330*/  SHF.R.U32.HI R7, RZ, 0x5, R12 ;  /* 0x00000005ff077819 */ /* 0x000fe2000001160c */
[C---:B------:R-:W-:Y:S02]  /*1340*/  IMAD R9, R12.reuse, 0xe38f, RZ ;  /* 0x0000e38f0c097824 */ /* 0x040fe400078e02ff */
[----:B------:R-:W-:Y:S01]  /*1350*/  IMAD R12, R12, 0xaaab, RZ ;  /* 0x0000aaab0c0c7824 */ /* 0x000fe200078e02ff */
[----:B------:R-:W-:Y:S02]  /*1360*/  LOP3.LUT R7, R7, 0xffff, RZ, 0xc0, !PT ;  /* 0x0000ffff07077812 */ /* 0x000fe400078ec0ff */
[----:B------:R-:W-:Y:S02]  /*1370*/  LEA.HI R9, R9, R10, RZ, 0xd ;  /* 0x0000000a09097211 */ /* 0x000fe400078f68ff */
[----:B------:R-:W-:Y:S01]  /*1380*/  @P0 LOP3.LUT R2, R2, 0x20, RZ, 0xfc, !PT ;  /* 0x0000002002020812 */ /* 0x000fe200078efcff */
[----:B------:R-:W-:Y:S01]  /*1390*/  IMAD R7, R7, 0x97c, RZ ;  /* 0x0000097c07077824 */ /* 0x000fe200078e02ff */
[----:B------:R-:W-:-:S02]  /*13a0*/  ISETP.GT.U32.AND P0, PT, R9, 0x23f, PT ;  /* 0x0000023f0900780c */ /* 0x000fc40003f04070 */
[----:B------:R-:W-:Y:S02]  /*13b0*/  LEA.HI R12, R12, R11, RZ, 0xf ;  /* 0x0000000b0c0c7211 */ /* 0x000fe400078f78ff */
[----:B------:R-:W-:Y:S02]  /*13c0*/  LEA.HI R7, R7, R32, RZ, 0x10 ;  /* 0x0000002007077211 */ /* 0x000fe400078f80ff */
[----:B------:R-:W-:Y:S02]  /*13d0*/  LOP3.LUT R2, R2, 0xfffffffd, RZ, 0xc0, !PT ;  /* 0xfffffffd02027812 */ /* 0x000fe400078ec0ff */
[----:B------:R-:W-:Y:S01]  /*13e0*/  ISETP.GT.U32.OR P0, PT, R7, 0x5, P0 ;  /* 0x000000050700780c */ /* 0x000fe20000704470 */
[----:B--2---:R-:W-:-:S03]  /*13f0*/  IMAD R7, R48, 0x360, R5 ;  /* 0x0000036030077824 */ /* 0x004fc600078e0205 */
[----:B------:R-:W-:Y:S01]  /*1400*/  ISETP.GT.U32.OR P0, PT, R12, 0x6bf, P0 ;  /* 0x000006bf0c00780c */ /* 0x000fe20000704470 */
[----:B0-----:R-:W-:Y:S01]  /*1410*/  IMAD R9, R14, 0x6c0, R7 ;  /* 0x000006c00e097824 */ /* 0x001fe200078e0207 */
[----:B------:R-:W-:Y:S01]  /*1420*/  ISETP.GT.U32.OR P1, PT, R7, 0x685, P2 ;  /* 0x000006850700780c */ /* 0x000fe20001724470 */
[----:B------:R-:W-:-:S03]  /*1430*/  VIADD R12, R5, 0x3b ;  /* 0x0000003b050c7836 */ /* 0x000fc60000000000 */
[----:B------:R-:W-:Y:S02]  /*1440*/  ISETP.GT.U32.OR P0, PT, R9, 0x1405, P0 ;  /* 0x000014050900780c */ /* 0x000fe40000704470 */
[----:B------:R-:W-:Y:S02]  /*1450*/  LOP3.LUT R14, R12, 0xffff, RZ, 0xc0, !PT ;  /* 0x0000ffff0c0e7812 */ /* 0x000fe400078ec0ff */
[----:B------:R-:W-:Y:S02]  /*1460*/  PLOP3.LUT P0, PT, P0, P1, PT, 0xf8, 0x8f ;  /* 0x00000000008f781c */ /* 0x000fe40000703f70 */
[----:B------:R-:W-:Y:S01]  /*1470*/  SHF.R.U32.HI R12, RZ, 0x5, R14 ;  /* 0x00000005ff0c7819 */ /* 0x000fe2000001160e */
[C---:B------:R-:W-:Y:S01]  /*1480*/  IMAD R13, R14.reuse, 0xe38f, RZ ;  /* 0x0000e38f0e0d7824 */ /* 0x040fe200078e02ff */
[----:B------:R-:W-:Y:S01]  /*1490*/  ISETP.GT.U32.OR P1, PT, R7, 0x684, P2 ;  /* 0x000006840700780c */ /* 0x000fe20001724470 */
[----:B------:R-:W-:Y:S01]  /*14a0*/  IMAD R14, R14, 0xaaab, RZ ;  /* 0x0000aaab0e0e7824 */ /* 0x000fe200078e02ff */
[----:B------:R-:W-:-:S02]  /*14b0*/  LOP3.LUT R12, R12, 0xffff, RZ, 0xc0, !PT ;  /* 0x0000ffff0c0c7812 */ /* 0x000fc400078ec0ff */
[----:B------:R-:W-:-:S03]  /*14c0*/  LEA.HI R13, R13, R10, RZ, 0xd ;  /* 0x0000000a0d0d7211 */ /* 0x000fc600078f68ff */
[----:B------:R-:W-:Y:S02]  /*14d0*/  IMAD R12, R12, 0x97c, RZ ;  /* 0x0000097c0c0c7824 */ /* 0x000fe400078e02ff */
[----:B------:R-:W-:Y:S02]  /*14e0*/  @P0 LOP3.LUT R0, R0, 0x20000000, RZ, 0xfc, !PT ;  /* 0x2000000000000812 */ /* 0x000fe400078efcff */
[----:B------:R-:W-:Y:S02]  /*14f0*/  ISETP.GT.U32.AND P0, PT, R13, 0x23f, PT ;  /* 0x0000023f0d00780c */ /* 0x000fe40003f04070 */
[----:B------:R-:W-:Y:S02]  /*1500*/  LEA.HI R12, R12, R32, RZ, 0x10 ;  /* 0x000000200c0c7211 */ /* 0x000fe400078f80ff */
[----:B------:R-:W-:Y:S02]  /*1510*/  LOP3.LUT R0, R0, 0xefffffff, RZ, 0xc0, !PT ;  /* 0xefffffff00007812 */ /* 0x000fe400078ec0ff */
[----:B------:R-:W-:-:S02]  /*1520*/  ISETP.GT.U32.OR P0, PT, R12, 0x5, P0 ;  /* 0x000000050c00780c */ /* 0x000fc40000704470 */
[----:B------:R-:W-:Y:S02]  /*1530*/  LEA.HI R12, R14, R11, RZ, 0xf ;  /* 0x0000000b0e0c7211 */ /* 0x000fe400078f78ff */
[C---:B------:R-:W-:Y:S02]  /*1540*/  LOP3.LUT R14, R5.reuse, 0xffff, RZ, 0xc0, !PT ;  /* 0x0000ffff050e7812 */ /* 0x040fe400078ec0ff */
[----:B------:R-:W-:Y:S01]  /*1550*/  ISETP.GT.U32.OR P0, PT, R12, 0x6bf, P0 ;  /* 0x000006bf0c00780c */ /* 0x000fe20000704470 */
[----:B------:R-:W-:Y:S02]  /*1560*/  VIADD R12, R5, 0x3c ;  /* 0x0000003c050c7836 */ /* 0x000fe40000000000 */
[----:B------:R-:W-:Y:S01]  /*1570*/  IMAD R14, R14, 0xaaab, RZ ;  /* 0x0000aaab0e0e7824 */ /* 0x000fe200078e02ff */
[----:B------:R-:W-:Y:S01]  /*1580*/  ISETP.GT.U32.OR P0, PT, R9, 0x1404, P0 ;  /* 0x000014040900780c */ /* 0x000fe20000704470 */
[----:B------:R-:W-:Y:S01]  /*1590*/  VIADD R5, R5, 0x3d ;  /* 0x0000003d05057836 */ /* 0x000fe20000000000 */
[----:B------:R-:W-:-:S02]  /*15a0*/  LOP3.LUT R13, R12, 0xffff, RZ, 0xc0, !PT ;  /* 0x0000ffff0c0d7812 */ /* 0x000fc400078ec0ff */
[----:B------:R-:W-:Y:S02]  /*15b0*/  PLOP3.LUT P0, PT, P0, P1, PT, 0xf8, 0x8f ;  /* 0x00000000008f781c */ /* 0x000fe40000703f70 */
[----:B------:R-:W-:Y:S01]  /*15c0*/  SHF.R.U32.HI R12, RZ, 0x5, R13 ;  /* 0x00000005ff0c7819 */ /* 0x000fe2000001160d */
[----:B------:R-:W-:Y:S01]  /*15d0*/  IMAD R13, R13, 0xe38f, RZ ;  /* 0x0000e38f0d0d7824 */ /* 0x000fe200078e02ff */
[----:B------:R-:W-:Y:S02]  /*15e0*/  ISETP.GT.U32.OR P1, PT, R7, 0x683, P2 ;  /* 0x000006830700780c */ /* 0x000fe40001724470 */
[----:B------:R-:W-:Y:S02]  /*15f0*/  LOP3.LUT R12, R12, 0xffff, RZ, 0xc0, !PT ;  /* 0x0000ffff0c0c7812 */ /* 0x000fe400078ec0ff */
[----:B------:R-:W-:-:S03]  /*1600*/  LEA.HI R13, R13, R10, RZ, 0xd ;  /* 0x0000000a0d0d7211 */ /* 0x000fc600078f68ff */
[----:B------:R-:W-:Y:S02]  /*1610*/  IMAD R12, R12, 0x97c, RZ ;  /* 0x0000097c0c0c7824 */ /* 0x000fe400078e02ff */
[----:B------:R-:W-:Y:S02]  /*1620*/  @P0 LOP3.LUT R0, R0, 0x10000000, RZ, 0xfc, !PT ;  /* 0x1000000000000812 */ /* 0x000fe400078efcff */
[----:B------:R-:W-:Y:S02]  /*1630*/  ISETP.GT.U32.AND P0, PT, R13, 0x23f, PT ;  /* 0x0000023f0d00780c */ /* 0x000fe40003f04070 */
[----:B------:R-:W-:Y:S02]  /*1640*/  LEA.HI R12, R12, R32, RZ, 0x10 ;  /* 0x000000200c0c7211 */ /* 0x000fe400078f80ff */
[----:B------:R-:W-:Y:S02]  /*1650*/  LOP3.LUT R0, R0, 0xf7ffffff, RZ, 0xc0, !PT ;  /* 0xf7ffffff00007812 */ /* 0x000fe400078ec0ff */
[----:B------:R-:W-:-:S02]  /*1660*/  ISETP.GT.U32.OR P0, PT, R12, 0x5, P0 ;  /* 0x000000050c00780c */ /* 0x000fc40000704470 */
[----:B------:R-:W-:Y:S01]  /*1670*/  LEA.HI R12, R14, R11, RZ, 0xf ;  /* 0x0000000b0e0c7211 */ /* 0x000fe200078f78ff */
[----:B------:R-:W-:-:S03]  /*1680*/  VIADD R14, R104, 0x9 ;  /* 0x00000009680e7836 */ /* 0x000fc60000000000 */
[----:B------:R-:W-:Y:S02]  /*1690*/  ISETP.GT.U32.OR P0, PT, R12, 0x6ab, P0 ;  /* 0x000006ab0c00780c */ /* 0x000fe40000704470 */
[----:B------:R-:W-:Y:S02]  /*16a0*/  LOP3.LUT R12, R5, 0xffff, RZ, 0xc0, !PT ;  /* 0x0000ffff050c7812 */ /* 0x000fe400078ec0ff */
[----:B------:R-:W-:Y:S02]  /*16b0*/  ISETP.GT.U32.OR P0, PT, R9, 0x1403, P0 ;  /* 0x000014030900780c */ /* 0x000fe40000704470 */
[----:B------:R-:W-:Y:S01]  /*16c0*/  SHF.R.U32.HI R5, RZ, 0x5, R12 ;  /* 0x00000005ff057819 */ /* 0x000fe2000001160c */
[C---:B------:R-:W-:Y:S01]  /*16d0*/  IMAD R13, R12.reuse, 0xe38f, RZ ;  /* 0x0000e38f0c0d7824 */ /* 0x040fe200078e02ff */
[----:B------:R-:W-:Y:S01]  /*16e0*/  PLOP3.LUT P0, PT, P0, P1, PT, 0xf8, 0x8f ;  /* 0x00000000008f781c */ /* 0x000fe20000703f70 */
[----:B------:R-:W-:Y:S01]  /*16f0*/  IMAD R12, R12, 0xaaab, RZ ;  /* 0x0000aaab0c0c7824 */ /* 0x000fe200078e02ff */
[----:B------:R-:W-:-:S02]  /*1700*/  LOP3.LUT R5, R5, 0xffff, RZ, 0xc0, !PT ;  /* 0x0000ffff05057812 */ /* 0x000fc400078ec0ff */
[----:B------:R-:W-:Y:S02]  /*1710*/  LEA.HI R10, R13, R10, RZ, 0xd ;  /* 0x0000000a0d0a7211 */ /* 0x000fe400078f68ff */
[----:B------:R-:W-:Y:S01]  /*1720*/  LEA.HI R11, R12, R11, RZ, 0xf ;  /* 0x0000000b0c0b7211 */ /* 0x000fe200078f78ff */
[----:B------:R-:W-:Y:S01]  /*1730*/  IMAD R5, R5, 0x97c, RZ ;  /* 0x0000097c05057824 */ /* 0x000fe200078e02ff */
[----:B------:R-:W-:Y:S01]  /*1740*/  LOP3.LUT R17, R14, 0xf, RZ, 0xc0, !PT ;  /* 0x0000000f0e117812 */ /* 0x000fe200078ec0ff */
[----:B------:R-:W-:Y:S01]  /*1750*/  VIADD R12, R104, 0x7 ;  /* 0x00000007680c7836 */ /* 0x000fe20000000000 */
[----:B------:R-:W-:Y:S02]  /*1760*/  LOP3.LUT R13, R72, 0xe, RZ, 0xc0, !PT ;  /* 0x0000000e480d7812 */ /* 0x000fe400078ec0ff */
[----:B------:R-:W-:Y:S01]  /*1770*/  LEA.HI R5, R5, R32, RZ, 0x10 ;  /* 0x0000002005057211 */ /* 0x000fe200078f80ff */
[----:B------:R-:W-:Y:S01]  /*1780*/  IMAD R32, R32, 0x70, R15 ;  /* 0x0000007020207824 */ /* 0x000fe200078e020f */
[----:B------:R-:W-:-:S02]  /*1790*/  @P0 LOP3.LUT R0, R0, 0x8000000, RZ, 0xfc, !PT ;  /* 0x0800000000000812 */ /* 0x000fc400078efcff */
[----:B------:R-:W-:Y:S01]  /*17a0*/  ISETP.GT.U32.AND P0, PT, R10, 0x23f, PT ;  /* 0x0000023f0a00780c */ /* 0x000fe20003f04070 */
[----:B------:R-:W-:Y:S01]  /*17b0*/  VIADD R10, R104, 0xf ;  /* 0x0000000f680a7836 */ /* 0x000fe20000000000 */
[----:B------:R-:W-:Y:S02]  /*17c0*/  LOP3.LUT R15, R6, 0xe, RZ, 0xc0, !PT ;  /* 0x0000000e060f7812 */ /* 0x000fe400078ec0ff */
[----:B------:R-:W-:Y:S01]  /*17d0*/  ISETP.GT.U32.OR P0, PT, R5, 0x5, P0 ;  /* 0x000000050500780c */ /* 0x000fe20000704470 */
[----:B------:R-:W-:Y:S01]  /*17e0*/  IMAD.MOV.U32 R5, RZ, RZ, 0x1c ;  /* 0x0000001cff057424 */ /* 0x000fe200078e00ff */
[----:B------:R-:W-:Y:S02]  /*17f0*/  LOP3.LUT R81, R12, 0xf, RZ, 0xc0, !PT ;  /* 0x0000000f0c517812 */ /* 0x000fe400078ec0ff */
[----:B------:R-:W-:Y:S01]  /*1800*/  ISETP.GT.U32.OR P1, PT, R11, 0x6bf, P0 ;  /* 0x000006bf0b00780c */ /* 0x000fe20000724470 */
[----:B------:R-:W-:Y:S01]  /*1810*/  IMAD R32, R32, R5, -0xf ;  /* 0xfffffff120207424 */ /* 0x000fe200078e0205 */
[----:B------:R-:W-:Y:S01]  /*1820*/  ISETP.GT.U32.OR P0, PT, R7, 0x682, P2 ;  /* 0x000006820700780c */ /* 0x000fe20001704470 */
[C---:B------:R-:W-:Y:S01]  /*1830*/  VIADD R5, R104.reuse, 0x1 ;  /* 0x0000000168057836 */ /* 0x040fe20000000000 */
[----:B------:R-:W-:Y:S01]  /*1840*/  ISETP.GT.U32.OR P1, PT, R9, 0x1402, P1 ;  /* 0x000014020900780c */ /* 0x000fe20000f24470 */
[C---:B------:R-:W-:Y:S01]  /*1850*/  VIADD R9, R104.reuse, 0xb ;  /* 0x0000000b68097836 */ /* 0x040fe20000000000 */
[C---:B------:R-:W-:Y:S01]  /*1860*/  LOP3.LUT R7, R104.reuse, 0xe, RZ, 0xc0, !PT ;  /* 0x0000000e68077812 */ /* 0x040fe200078ec0ff */
[----:B------:R-:W-:Y:S01]  /*1870*/  VIADD R11, R104, 0xd ;  /* 0x0000000d680b7836 */ /* 0x000fe20000000000 */
[----:B------:R-:W-:Y:S01]  /*1880*/  LOP3.LUT R37, R10, 0xf, RZ, 0xc0, !PT ;  /* 0x0000000f0a257812 */ /* 0x000fe200078ec0ff */
[C---:B------:R-:W-:Y:S01]  /*1890*/  IMAD.IADD R136, R32.reuse, 0x1, R15 ;  /* 0x0000000120887824 */ /* 0x040fe200078e020f */
[----:B------:R-:W-:Y:S01]  /*18a0*/  LOP3.LUT R21, R9, 0xf, RZ, 0xc0, !PT ;  /* 0x0000000f09157812 */ /* 0x000fe200078ec0ff */
[----:B------:R-:W-:Y:S01]  /*18b0*/  VIADD R15, R23, 0x20 ;  /* 0x00000020170f7836 */ /* 0x000fe20000000000 */
[----:B------:R-:W-:Y:S01]  /*18c0*/  LOP3.LUT R9, R5, 0xf, RZ, 0xc0, !PT ;  /* 0x0000000f05097812 */ /* 0x000fe200078ec0ff */
[----:B------:R-:W-:Y:S01]  /*18d0*/  IMAD.IADD R94, R32, 0x1, R17 ;  /* 0x00000001205e7824 */ /* 0x000fe200078e0211 */
[----:B------:R-:W-:Y:S01]  /*18e0*/  LOP3.LUT R31, R11, 0xf, RZ, 0xc0, !PT ;  /* 0x0000000f0b1f7812 */ /* 0x000fe200078ec0ff */
[C---:B------:R-:W-:Y:S01]  /*18f0*/  IMAD.IADD R17, R7.reuse, 0x1, R32 ;  /* 0x0000000107117824 */ /* 0x040fe200078e0220 */
[----:B------:R-:W-:Y:S01]  /*1900*/  LOP3.LUT R5, R58, 0xf, RZ, 0xc0, !PT ;  /* 0x0000000f3a057812 */ /* 0x000fe200078ec0ff */
[C---:B------:R-:W-:Y:S01]  /*1910*/  IMAD.IADD R56, R32.reuse, 0x1, R3 ;  /* 0x0000000120387824 */ /* 0x040fe200078e0203 */
[----:B------:R-:W-:Y:S01]  /*1920*/  LOP3.LUT R71, R7, 0x8, RZ, 0x3c, !PT ;  /* 0x0000000807477812 */ /* 0x000fe200078e3cff */
[----:B------:R-:W-:Y:S01]  /*1930*/  IMAD.IADD R25, R32, 0x1, R21 ;  /* 0x0000000120197824 */ /* 0x000fe200078e0215 */
[----:B------:R-:W-:Y:S01]  /*1940*/  LOP3.LUT R11, R96, 0xe, RZ, 0xc0, !PT ;  /* 0x0000000e600b7812 */ /* 0x000fe200078ec0ff */
[C---:B------:R-:W-:Y:S01]  /*1950*/  IMAD.IADD R35, R32.reuse, 0x1, R19 ;  /* 0x0000000120237824 */ /* 0x040fe200078e0213 */
[----:B------:R-:W-:Y:S01]  /*1960*/  SHF.R.U32.HI R70, RZ, 0x6, R15 ;  /* 0x00000006ff467819 */ /* 0x000fe2000001160f */
[C---:B------:R-:W-:Y:S01]  /*1970*/  IMAD.IADD R49, R32.reuse, 0x1, R49 ;  /* 0x0000000120317824 */ /* 0x040fe200078e0231 */
[----:B------:R-:W-:Y:S01]  /*1980*/  PLOP3.LUT P0, PT, P1, P0, PT, 0xf8, 0x8f ;  /* 0x00000000008f781c */ /* 0x000fe20000f01f70 */
[----:B------:R-:W-:Y:S01]  /*1990*/  IMAD.IADD R5, R32, 0x1, R5 ;  /* 0x0000000120057824 */ /* 0x000fe200078e0205 */
[----:B------:R-:W-:Y:S01]  /*19a0*/  LOP3.LUT R0, R0, 0xfbffffff, RZ, 0xc0, !PT ;  /* 0xfbffffff00007812 */ /* 0x000fe200078ec0ff */
[----:B------:R-:W-:-:S02]  /*19b0*/  IMAD.IADD R81, R32, 0x1, R81 ;  /* 0x0000000120517824 */ /* 0x000fc400078e0251 */
[C---:B------:R-:W-:Y:S02]  /*19c0*/  IMAD.IADD R71, R32.reuse, 0x1, R71 ;  /* 0x0000000120477824 */ /* 0x040fe400078e0247 */
[C---:B------:R-:W-:Y:S02]  /*19d0*/  IMAD.IADD R48, R32.reuse, 0x1, R9 ;  /* 0x0000000120307824 */ /* 0x040fe400078e0209 */
[C---:B------:R-:W-:Y:S02]  /*19e0*/  IMAD.IADD R60, R32.reuse, 0x1, R31 ;  /* 0x00000001203c7824 */ /* 0x040fe400078e021f */
[C---:B------:R-:W-:Y:S02]  /*19f0*/  IMAD.IADD R47, R32.reuse, 0x1, R11 ;  /* 0x00000001202f7824 */ /* 0x040fe400078e020b */
[----:B------:R-:W-:Y:S01]  /*1a00*/  IMAD.IADD R54, R32, 0x1, R13 ;  /* 0x0000000120367824 */ /* 0x000fe200078e020d */
[----:B------:R-:W-:Y:S01]  /*1a10*/  @P0 LOP3.LUT R0, R0, 0x4000000, RZ, 0xfc, !PT ;  /* 0x0400000000000812 */ /* 0x000fe200078efcff */
[----:B------:R-:W-:-:S02]  /*1a20*/  IMAD.IADD R52, R32, 0x1, R27 ;  /* 0x0000000120347824 */ /* 0x000fc400078e021b */
[----:B------:R-:W-:Y:S01]  /*1a30*/  IMAD.IADD R37, R32, 0x1, R37 ;  /* 0x0000000120257824 */ /* 0x000fe200078e0225 */
[-C--:B------:R-:W-:Y:S01]  /*1a40*/  LEA.HI R32, R140, R59.reuse, RZ, 0x1a ;  /* 0x0000003b8c207211 */ /* 0x080fe200078fd0ff */
[--C-:B------:R-:W-:Y:S01]  /*1a50*/  IMAD R15, R70, 0xc4, R17.reuse ;  /* 0x000000c4460f7824 */ /* 0x100fe200078e0211 */
[-C--:B------:R-:W-:Y:S01]  /*1a60*/  LEA.HI R70, R44, R59.reuse, RZ, 0x1a ;  /* 0x0000003b2c467211 */ /* 0x080fe200078fd0ff */
[----:B------:R-:W-:Y:S01]  /*1a70*/  VIADD R13, R23, 0x1f ;  /* 0x0000001f170d7836 */ /* 0x000fe20000000000 */
[-C--:B------:R-:W-:Y:S01]  /*1a80*/  LEA.HI R44, R112, R59.reuse, RZ, 0x1a ;  /* 0x0000003b702c7211 */ /* 0x080fe200078fd0ff */
[--C-:B------:R-:W-:Y:S01]  /*1a90*/  IMAD R31, R32, 0xc4, R17.reuse ;  /* 0x000000c4201f7824 */ /* 0x100fe200078e0211 */
[----:B------:R-:W-:Y:S01]  /*1aa0*/  LOP3.LUT P1, RZ, R0, 0x10, RZ, 0xc0, !PT ;  /* 0x0000001000ff7812 */ /* 0x000fe2000782c0ff */
[----:B------:R-:W-:Y:S01]  /*1ab0*/  IMAD R32, R76, 0xc4, R17 ;  /* 0x000000c44c207824 */ /* 0x000fe200078e0211 */
[-C--:B------:R-:W-:Y:S01]  /*1ac0*/  LEA.HI R76, R34, R59.reuse, RZ, 0x1a ;  /* 0x0000003b224c7211 */ /* 0x080fe200078fd0ff */
[----:B------:R-:W-:Y:S01]  /*1ad0*/  IMAD R79, R44, 0xc4, R35 ;  /* 0x000000c42c4f7824 */ /* 0x000fe200078e0223 */
[-C--:B------:R-:W-:Y:S01]  /*1ae0*/  LEA.HI R34, R120, R59.reuse, RZ, 0x1a ;  /* 0x0000003b78227211 */ /* 0x080fe200078fd0ff */
[----:B------:R-:W-:Y:S01]  /*1af0*/  VIADD R44, R104, 0x31 ;  /* 0x00000031682c7836 */ /* 0x000fe20000000000 */
[----:B------:R-:W-:Y:S01]  /*1b00*/  LOP3.LUT P2, RZ, R0, 0x2, RZ, 0xc0, !PT ;  /* 0x0000000200ff7812 */ /* 0x000fe2000784c0ff */
[----:B------:R-:W-:Y:S01]  /*1b10*/  IMAD R3, R33, 0xc4, R56 ;  /* 0x000000c421037824 */ /* 0x000fe200078e0238 */
[----:B------:R-:W-:Y:S01]  /*1b20*/  SHF.R.U32.HI R112, RZ, 0x4, R112 ;  /* 0x00000004ff707819 */ /* 0x000fe20000011670 */
[--C-:B------:R-:W-:Y:S01]  /*1b30*/  IMAD R11, R39, 0xc4, R56.reuse ;  /* 0x000000c4270b7824 */ /* 0x100fe200078e0238 */
[-C--:B------:R-:W-:Y:S01]  /*1b40*/  LEA.HI R39, R110, R59.reuse, RZ, 0x1a ;  /* 0x0000003b6e277211 */ /* 0x080fe200078fd0ff */
[--C-:B------:R-:W-:Y:S01]  /*1b50*/  IMAD R9, R41, 0xc4, R56.reuse ;  /* 0x000000c429097824 */ /* 0x100fe200078e0238 */
[-C--:B------:R-:W-:Y:S01]  /*1b60*/  LEA.HI R41, R90, R59.reuse, RZ, 0x1a ;  /* 0x0000003b5a297211 */ /* 0x080fe200078fd0ff */
[----:B------:R-:W-:Y:S01]  /*1b70*/  IMAD R7, R43, 0xc4, R56 ;  /* 0x000000c42b077824 */ /* 0x000fe200078e0238 */
[----:B------:R-:W-:Y:S01]  /*1b80*/  SHF.R.U32.HI R56, RZ, 0x6, R13 ;  /* 0x00000006ff387819 */ /* 0x000fe2000001160d */
[----:B------:R-:W-:Y:S01]  /*1b90*/  IMAD R91, R74, 0xc4, R37 ;  /* 0x000000c44a5b7824 */ /* 0x000fe200078e0225 */
[-C--:B------:R-:W-:Y:S01]  /*1ba0*/  LEA.HI R13, R10, R59.reuse, RZ, 0x1a ;  /* 0x0000003b0a0d7211 */ /* 0x080fe200078fd0ff */
[--C-:B------:R-:W-:Y:S01]  /*1bb0*/  IMAD R67, R46, 0xc4, R25.reuse ;  /* 0x000000c42e437824 */ /* 0x100fe200078e0219 */
[-C--:B------:R-:W-:Y:S01]  /*1bc0*/  LEA.HI R74, R114, R59.reuse, RZ, 0x1a ;  /* 0x0000003b724a7211 */ /* 0x080fe200078fd0ff */
[--C-:B------:R-:W-:Y:S01]  /*1bd0*/  IMAD R17, R70, 0xc4, R25.reuse ;  /* 0x000000c446117824 */ /* 0x100fe200078e0219 */
[-C--:B------:R-:W-:Y:S01]  /*1be0*/  LEA.HI R63, R44, R59.reuse, RZ, 0x1a ;  /* 0x0000003b2c3f7211 */ /* 0x080fe200078fd0ff */
[--C-:B------:R-:W-:Y:S01]  /*1bf0*/  IMAD R21, R76, 0xc4, R25.reuse ;  /* 0x000000c44c157824 */ /* 0x100fe200078e0219 */
[-C--:B------:R-:W-:Y:S01]  /*1c00*/  LEA.HI R43, R118, R59.reuse, RZ, 0x1a ;  /* 0x0000003b762b7211 */ /* 0x080fe200078fd0ff */
[----:B------:R-:W-:Y:S01]  /*1c10*/  IMAD R19, R42, 0xc4, R25 ;  /* 0x000000c42a137824 */ /* 0x000fe200078e0219 */
[-C--:B------:R-:W-:Y:S01]  /*1c20*/  LEA.HI R76, R88, R59.reuse, RZ, 0x1a ;  /* 0x0000003b584c7211 */ /* 0x080fe200078fd0ff */
[----:B------:R-:W-:Y:S01]  /*1c30*/  IMAD R33, R34, 0xc4, R35 ;  /* 0x000000c422217824 */ /* 0x000fe200078e0223 */
[-C--:B------:R-:W-:Y:S01]  /*1c40*/  LEA.HI R46, R62, R59.reuse, RZ, 0x1a ;  /* 0x0000003b3e2e7211 */ /* 0x080fe200078fd0ff */
[----:B------:R-:W-:Y:S01]  /*1c50*/  VIADD R25, R23, 0x3d ;  /* 0x0000003d17197836 */ /* 0x000fe20000000000 */
[-C--:B------:R-:W-:Y:S01]  /*1c60*/  LEA.HI R23, R36, R59.reuse, RZ, 0x1a ;  /* 0x0000003b24177211 */ /* 0x080fe200078fd0ff */
[----:B------:R-:W-:Y:S01]  /*1c70*/  VIADD R34, R104, 0x1c ;  /* 0x0000001c68227836 */ /* 0x000fe20000000000 */
[-C--:B------:R-:W-:Y:S01]  /*1c80*/  LEA.HI R70, R86, R59.reuse, RZ, 0x1a ;  /* 0x0000003b56467211 */ /* 0x080fe200078fd0ff */
[----:B------:R-:W-:Y:S01]  /*1c90*/  IMAD R13, R13, 0xc4, R37 ;  /* 0x000000c40d0d7824 */ /* 0x000fe200078e0225 */
[----:B------:R-:W-:Y:S01]  /*1ca0*/  SHF.R.U32.HI R25, RZ, 0x6, R25 ;  /* 0x00000006ff197819 */ /* 0x000fe20000011619 */
[--C-:B------:R-:W-:Y:S01]  /*1cb0*/  IMAD R56, R56, 0xc4, R37.reuse ;  /* 0x000000c438387824 */ /* 0x100fe200078e0225 */
[----:B------:R-:W-:Y:S01]  /*1cc0*/  SHF.R.U32.HI R62, RZ, 0x4, R62 ;  /* 0x00000004ff3e7819 */ /* 0x000fe2000001163e */
[----:B------:R-:W-:Y:S01]  /*1cd0*/  IMAD R30, R30, 0xc4, R37 ;  /* 0x000000c41e1e7824 */ /* 0x000fe200078e0225 */
[-C--:B------:R-:W-:Y:S01]  /*1ce0*/  LEA.HI R37, R34, R59.reuse, RZ, 0x1a ;  /* 0x0000003b22257211 */ /* 0x080fe200078fd0ff */
[--C-:B------:R-:W-:Y:S01]  /*1cf0*/  IMAD R69, R42, 0xc4, R35.reuse ;  /* 0x000000c42a457824 */ /* 0x100fe200078e0223 */
[----:B------:R-:W-:Y:S01]  /*1d00*/  SHF.R.U32.HI R110, RZ, 0x4, R110 ;  /* 0x00000004ff6e7819 */ /* 0x000fe2000001166e */
[----:B------:R-:W-:Y:S01]  /*1d10*/  IMAD R35, R74, 0xc4, R35 ;  /* 0x000000c44a237824 */ /* 0x000fe200078e0223 */
[-C--:B------:R-:W-:Y:S01]  /*1d20*/  LEA.HI R74, R82, R59.reuse, RZ, 0x1a ;  /* 0x0000003b524a7211 */ /* 0x080fe200078fd0ff */
[----:B------:R-:W-:Y:S01]  /*1d30*/  IMAD R57, R57, 0xc4, R48 ;  /* 0x000000c439397824 */ /* 0x000fe200078e0230 */
[----:B------:R-:W-:Y:S01]  /*1d40*/  SHF.R.U32.HI R114, RZ, 0x4, R114 ;  /* 0x00000004ff727819 */ /* 0x000fe20000011672 */
[--C-:B------:R-:W-:Y:S01]  /*1d50*/  IMAD R40, R39, 0xc4, R48.reuse ;  /* 0x000000c427287824 */ /* 0x100fe200078e0230 */
[-C--:B------:R-:W-:Y:S01]  /*1d60*/  LEA.HI R39, R96, R59.reuse, RZ, 0x1a ;  /* 0x0000003b60277211 */ /* 0x080fe200078fd0ff */
[----:B------:R-:W-:Y:S01]  /*1d70*/  IMAD R42, R41, 0xc4, R48 ;  /* 0x000000c4292a7824 */ /* 0x000fe200078e0230 */
[----:B------:R-:W-:Y:S01]  /*1d80*/  SHF.R.U32.HI R44, RZ, 0x4, R44 ;  /* 0x00000004ff2c7819 */ /* 0x000fe2000001162c */
[----:B------:R-:W-:Y:S01]  /*1d90*/  IMAD R63, R63, 0xc4, R48 ;  /* 0x000000c43f3f7824 */ /* 0x000fe200078e0230 */
[----:B------:R-:W-:Y:S01]  /*1da0*/  SHF.R.U32.HI R34, RZ, 0x4, R34 ;  /* 0x00000004ff227819 */ /* 0x000fe20000011622 */
[----:B------:R-:W-:Y:S01]  /*1db0*/  IMAD R107, R107, 0xc4, R48 ;  /* 0x000000c46b6b7824 */ /* 0x000fe200078e0230 */
[-C--:B------:R-:W-:Y:S01]  /*1dc0*/  LEA.HI R48, R92, R59.reuse, RZ, 0x1a ;  /* 0x0000003b5c307211 */ /* 0x080fe200078fd0ff */
[--C-:B------:R-:W-:Y:S01]  /*1dd0*/  IMAD R73, R73, 0xc4, R60.reuse ;  /* 0x000000c449497824 */ /* 0x100fe200078e023c */
[----:B------:R-:W-:Y:S01]  /*1de0*/  LOP3.LUT R112, R112, 0x3, RZ, 0xc0, !PT ;  /* 0x0000000370707812 */ /* 0x000fe200078ec0ff */
[--C-:B------:R-:W-:Y:S01]  /*1df0*/  IMAD R75, R75, 0xc4, R60.reuse ;  /* 0x000000c44b4b7824 */ /* 0x100fe200078e023c */
[----:B------:R-:W-:Y:S01]  /*1e00*/  LOP3.LUT R114, R114, 0x3, RZ, 0xc0, !PT ;  /* 0x0000000372727812 */ /* 0x000fe200078ec0ff */
[----:B------:R-:W-:Y:S01]  /*1e10*/  IMAD R25, R25, 0xc4, R60 ;  /* 0x000000c419197824 */ /* 0x000fe200078e023c */
[----:B------:R-:W-:Y:S01]  /*1e20*/  SHF.R.U32.HI R120, RZ, 0x4, R120 ;  /* 0x00000004ff787819 */ /* 0x000fe20000011678 */
[----:B------:R-:W-:Y:S01]  /*1e30*/  IMAD R27, R23, 0xc4, R60 ;  /* 0x000000c4171b7824 */ /* 0x000fe200078e023c */
[-C--:B------:R-:W-:Y:S01]  /*1e40*/  LEA.HI R60, R106, R59.reuse, RZ, 0x1a ;  /* 0x0000003b6a3c7211 */ /* 0x080fe200078fd0ff */
[----:B------:R-:W-:Y:S01]  /*1e50*/  IMAD R36, R37, 0xc4, R52 ;  /* 0x000000c425247824 */ /* 0x000fe200078e0234 */
[----:B------:R-:W-:Y:S01]  /*1e60*/  SHF.R.U32.HI R118, RZ, 0x4, R118 ;  /* 0x00000004ff767819 */ /* 0x000fe20000011676 */
[--C-:B------:R-:W-:Y:S01]  /*1e70*/  IMAD R38, R45, 0xc4, R52.reuse ;  /* 0x000000c42d267824 */ /* 0x100fe200078e0234 */
[----:B------:R-:W-:Y:S01]  /*1e80*/  LOP3.LUT R44, R44, 0x3, RZ, 0xc0, !PT ;  /* 0x000000032c2c7812 */ /* 0x000fe200078ec0ff */
[--C-:B------:R-:W-:Y:S01]  /*1e90*/  IMAD R23, R23, 0xc4, R52.reuse ;  /* 0x000000c417177824 */ /* 0x100fe200078e0234 */
[----:B------:R-:W-:Y:S01]  /*1ea0*/  LOP3.LUT R97, R34, 0x3, RZ, 0xc0, !PT ;  /* 0x0000000322617812 */ /* 0x000fe200078ec0ff */
[----:B------:R-:W-:Y:S01]  /*1eb0*/  IMAD R37, R43, 0xc4, R52 ;  /* 0x000000c42b257824 */ /* 0x000fe200078e0234 */
[-C--:B------:R-:W-:Y:S01]  /*1ec0*/  LEA.HI R52, R84, R59.reuse, RZ, 0x1a ;  /* 0x0000003b54347211 */ /* 0x080fe200078fd0ff */
[--C-:B------:R-:W-:Y:S01]  /*1ed0*/  IMAD R41, R48, 0xc4, R47.reuse ;  /* 0x000000c430297824 */ /* 0x100fe200078e022f */
[----:B------:R-:W-:Y:S01]  /*1ee0*/  SHF.R.U32.HI R84, RZ, 0x4, R84 ;  /* 0x00000004ff547819 */ /* 0x000fe20000011654 */
[----:B------:R-:W-:Y:S01]  /*1ef0*/  IMAD R45, R74, 0xc4, R47 ;  /* 0x000000c44a2d7824 */ /* 0x000fe200078e022f */
[----:B------:R-:W-:Y:S01]  /*1f00*/  LOP3.LUT R120, R120, 0x3, RZ, 0xc0, !PT ;  /* 0x0000000378787812 */ /* 0x000fe200078ec0ff */
[----:B------:R-:W-:Y:S01]  /*1f10*/  IMAD R48, R76, 0xc4, R49 ;  /* 0x000000c44c307824 */ /* 0x000fe200078e0231 */
[----:B------:R-:W-:Y:S01]  /*1f20*/  LOP3.LUT R118, R118, 0x3, RZ, 0xc0, !PT ;  /* 0x0000000376767812 */ /* 0x000fe200078ec0ff */
[C---:B------:R-:W-:Y:S01]  /*1f30*/  VIADD R74, R104.reuse, 0x14 ;  /* 0x00000014684a7836 */ /* 0x040fe20000000000 */
[----:B------:R-:W-:Y:S01]  /*1f40*/  SHF.R.U32.HI R90, RZ, 0x4, R90 ;  /* 0x00000004ff5a7819 */ /* 0x000fe2000001165a */
[----:B------:R-:W-:Y:S01]  /*1f50*/  VIADD R76, R104, 0x24 ;  /* 0x00000024684c7836 */ /* 0x000fe20000000000 */
[----:B------:R-:W-:Y:S01]  /*1f60*/  SHF.R.U32.HI R88, RZ, 0x4, R88 ;  /* 0x00000004ff587819 */ /* 0x000fe20000011658 */
[--C-:B------:R-:W-:Y:S01]  /*1f70*/  IMAD R39, R39, 0xc4, R47.reuse ;  /* 0x000000c427277824 */ /* 0x100fe200078e022f */
[-C--:B------:R-:W-:Y:S01]  /*1f80*/  LEA.HI R51, R74, R59.reuse, RZ, 0x1a ;  /* 0x0000003b4a337211 */ /* 0x080fe200078fd0ff */
[--C-:B------:R-:W-:Y:S01]  /*1f90*/  IMAD R43, R60, 0xc4, R47.reuse ;  /* 0x000000c43c2b7824 */ /* 0x100fe200078e022f */
[-C--:B------:R-:W-:Y:S01]  /*1fa0*/  LEA.HI R53, R76, R59.reuse, RZ, 0x1a ;  /* 0x0000003b4c357211 */ /* 0x080fe200078fd0ff */
[----:B------:R-:W-:Y:S01]  /*1fb0*/  IMAD R108, R108, 0xc4, R47 ;  /* 0x000000c46c6c7824 */ /* 0x000fe200078e022f */
[----:B------:R-:W-:Y:S01]  /*1fc0*/  LOP3.LUT R60, R50, 0x3, RZ, 0xc0, !PT ;  /* 0x00000003323c7812 */ /* 0x000fe200078ec0ff */
[--C-:B------:R-:W-:Y:S01]  /*1fd0*/  IMAD R77, R46, 0xc4, R49.reuse ;  /* 0x000000c42e4d7824 */ /* 0x100fe200078e0231 */
[----:B------:R-:W-:Y:S01]  /*1fe0*/  SHF.R.U32.HI R74, RZ, 0x4, R74 ;  /* 0x00000004ff4a7819 */ /* 0x000fe2000001164a */
[--C-:B------:R-:W-:Y:S01]  /*1ff0*/  IMAD R46, R52, 0xc4, R49.reuse ;  /* 0x000000c4342e7824 */ /* 0x100fe200078e0231 */
[----:B------:R-:W-:Y:S01]  /*2000*/  SHF.R.U32.HI R76, RZ, 0x4, R76 ;  /* 0x00000004ff4c7819 */ /* 0x000fe2000001164c */
[--C-:B------:R-:W-:Y:S01]  /*2010*/  IMAD R47, R70, 0xc4, R49.reuse ;  /* 0x000000c4462f7824 */ /* 0x100fe200078e0231 */
[-C--:B------:R-:W-:Y:S01]  /*2020*/  LEA.HI R70, R58, R59.reuse, RZ, 0x1a ;  /* 0x0000003b3a467211 */ /* 0x080fe200078fd0ff */
[----:B------:R-:W-:Y:S01]  /*2030*/  IMAD R100, R100, 0xc4, R49 ;  /* 0x000000c464647824 */ /* 0x000fe200078e0231 */
[-C--:B------:R-:W-:Y:S01]  /*2040*/  LEA.HI R49, R72, R59.reuse, RZ, 0x1a ;  /* 0x0000003b48317211 */ /* 0x080fe200078fd0ff */
[----:B------:R-:W-:Y:S01]  /*2050*/  IMAD R50, R51, 0xc4, R54 ;  /* 0x000000c433327824 */ /* 0x000fe200078e0236 */
[----:B------:R-:W-:Y:S01]  /*2060*/  SHF.R.U32.HI R58, RZ, 0x4, R58 ;  /* 0x00000004ff3a7819 */ /* 0x000fe2000001163a */
[----:B------:R-:W-:Y:S01]  /*2070*/  IMAD R3, R4, 0xe, R3 ;  /* 0x0000000e04037824 */ /* 0x000fe200078e0203 */
[----:B------:R-:W-:Y:S01]  /*2080*/  SHF.R.U32.HI R72, RZ, 0x4, R72 ;  /* 0x00000004ff487819 */ /* 0x000fe20000011648 */
[--C-:B------:R-:W-:Y:S01]  /*2090*/  IMAD R49, R49, 0xc4, R54.reuse ;  /* 0x000000c431317824 */ /* 0x100fe200078e0236 */
[----:B------:R-:W-:Y:S01]  /*20a0*/  LOP3.LUT R76, R76, 0x3, RZ, 0xc0, !PT ;  /* 0x000000034c4c7812 */ /* 0x000fe200078ec0ff */
[--C-:B------:R-:W-:Y:S01]  /*20b0*/  IMAD R51, R53, 0xc4, R54.reuse ;  /* 0x000000c435337824 */ /* 0x100fe200078e0236 */
[----:B------:R-:W-:Y:S01]  /*20c0*/  LOP3.LUT R72, R72, 0x3, RZ, 0xc0, !PT ;  /* 0x0000000348487812 */ /* 0x000fe200078ec0ff */
[----:B------:R-:W-:Y:S01]  /*20d0*/  IMAD R52, R55, 0xc4, R54 ;  /* 0x000000c437347824 */ /* 0x000fe200078e0236 */
[----:B------:R-:W-:Y:S01]  /*20e0*/  SHF.R.U32.HI R106, RZ, 0x4, R106 ;  /* 0x00000004ff6a7819 */ /* 0x000fe2000001166a */
[----:B------:R-:W-:Y:S01]  /*20f0*/  IMAD R101, R101, 0xc4, R54 ;  /* 0x000000c465657824 */ /* 0x000fe200078e0236 */
[----:B------:R-:W-:Y:S01]  /*2100*/  SHF.R.U32.HI R140, RZ, 0x4, R140 ;  /* 0x00000004ff8c7819 */ /* 0x000fe2000001168c */
[----:B------:R-:W-:Y:S01]  /*2110*/  IMAD R4, R60, 0xe, R11 ;  /* 0x0000000e3c047824 */ /* 0x000fe200078e020b */
[----:B------:R-:W-:Y:S01]  /*2120*/  SHF.R.U32.HI R96, RZ, 0x4, R96 ;  /* 0x00000004ff607819 */ /* 0x000fe20000011660 */
        /* <DEDUP_REMOVED lines=8> */
[--C-:B------:R-:W-:Y:S01]  /*21b0*/  IMAD R102, R102, 0xc4, R5.reuse ;  /* 0x000000c466667824 */ /* 0x100fe200078e0205 */
[----:B------:R-:W-:Y:S01]  /*21c0*/  SHF.R.U32.HI R60, RZ, 0x4, R60 ;  /* 0x00000004ff3c7819 */ /* 0x000fe2000001163c */
[--C-:B------:R-:W-:Y:S01]  /*21d0*/  IMAD R61, R146, 0xc4, R5.reuse ;  /* 0x000000c4923d7824 */ /* 0x100fe200078e0205 */
[----:B------:R-:W-:Y:S01]  /*21e0*/  SHF.R.U32.HI R54, RZ, 0x4, R54 ;  /* 0x00000004ff367819 */ /* 0x000fe20000011636 */
[----:B------:R-:W-:Y:S01]  /*21f0*/  IMAD R55, R148, 0xc4, R5 ;  /* 0x000000c494377824 */ /* 0x000fe200078e0205 */
[----:B------:R-:W-:Y:S01]  /*2200*/  LOP3.LUT R60, R60, 0x3, RZ, 0xc0, !PT ;  /* 0x000000033c3c7812 */ /* 0x000fe200078ec0ff */
[----:B------:R-:W-:Y:S01]  /*2210*/  IMAD R5, R64, 0xe, R9 ;  /* 0x0000000e40057824 */ /* 0x000fe200078e0209 */
[----:B------:R-:W-:Y:S01]  /*2220*/  LOP3.LUT R64, R8, 0x3, RZ, 0xc0, !PT ;  /* 0x0000000308407812 */ /* 0x000fe200078ec0ff */
[----:B------:R-:W-:Y:S01]  /*2230*/  IMAD R16, R66, 0xe, R67 ;  /* 0x0000000e42107824 */ /* 0x000fe200078e0243 */
[----:B------:R-:W-:Y:S01]  /*2240*/  SHF.R.U32.HI R9, RZ, 0x4, R6 ;  /* 0x00000004ff097819 */ /* 0x000fe20000011606 */
[----:B------:R-:W-:Y:S01]  /*2250*/  IMAD.IADD R66, R29, 0x1, R66 ;  /* 0x000000011d427824 */ /* 0x000fe200078e0242 */
[----:B------:R-:W-:Y:S01]  /*2260*/  LOP3.LUT R8, R62, 0x3, RZ, 0xc0, !PT ;  /* 0x000000033e087812 */ /* 0x000fe200078ec0ff */
[----:B------:R-:W-:Y:S01]  /*2270*/  IMAD R6, R64, 0xe, R7 ;  /* 0x0000000e40067824 */ /* 0x000fe200078e0207 */
[----:B------:R-:W-:Y:S01]  /*2280*/  LOP3.LUT R11, R9, 0x3, RZ, 0xc0, !PT ;  /* 0x00000003090b7812 */ /* 0x000fe200078ec0ff */
[C---:B------:R-:W-:Y:S01]  /*2290*/  IMAD.IADD R64, R29.reuse, 0x1, R64 ;  /* 0x000000011d407824 */ /* 0x040fe200078e0240 */
[----:B------:R-:W-:Y:S01]  /*22a0*/  ISETP.GT.U32.OR P5, PT, R66, 0xe, P5 ;  /* 0x0000000e4200780c */ /* 0x000fe20002fa4470 */
[----:B------:R-:W-:Y:S01]  /*22b0*/  IMAD.IADD R67, R29, 0x1, R18 ;  /* 0x000000011d437824 */ /* 0x000fe200078e0212 */
[----:B------:R-:W-:Y:S01]  /*22c0*/  LOP3.LUT R9, R58, 0x3, RZ, 0xc0, !PT ;  /* 0x000000033a097812 */ /* 0x000fe200078ec0ff */
[----:B------:R-:W-:Y:S01]  /*22d0*/  IMAD R17, R18, 0xe, R17 ;  /* 0x0000000e12117824 */ /* 0x000fe200078e0211 */
[----:B------:R-:W-:Y:S01]  /*22e0*/  ISETP.GT.U32.OR P0, PT, R64, 0xe, P3 ;  /* 0x0000000e4000780c */ /* 0x000fe20001f04470 */
[----:B------:R-:W-:Y:S01]  /*22f0*/  IMAD R18, R68, 0xe, R69 ;  /* 0x0000000e44127824 */ /* 0x000fe200078e0245 */
[----:B------:R-:W-:Y:S01]  /*2300*/  LOP3.LUT P3, RZ, R0, 0x4, RZ, 0xc0, !PT ;  /* 0x0000000400ff7812 */ /* 0x000fe2000786c0ff */
[----:B------:R-:W-:Y:S01]  /*2310*/  IMAD R19, R68, 0xe, R19 ;  /* 0x0000000e44137824 */ /* 0x000fe200078e0213 */
[----:B------:R-:W-:Y:S01]  /*2320*/  ISETP.GT.U32.OR P6, PT, R67, 0xe, P6 ;  /* 0x0000000e4300780c */ /* 0x000fe200037c4470 */
[----:B------:R-:W-:Y:S01]  /*2330*/  IMAD.IADD R68, R29, 0x1, R68 ;  /* 0x000000011d447824 */ /* 0x000fe200078e0244 */
[----:B------:R-:W-:Y:S01]  /*2340*/  SHF.R.U32.HI R58, RZ, 0x4, R12 ;  /* 0x00000004ff3a7819 */ /* 0x000fe2000001160c */
[----:B------:R-:W-:Y:S01]  /*2350*/  IMAD R62, R83, 0xc4, R136 ;  /* 0x000000c4533e7824 */ /* 0x000fe200078e0288 */
[-C--:B------:R-:W-:Y:S01]  /*2360*/  LEA.HI R12, R12, R59.reuse, RZ, 0x1a ;  /* 0x0000003b0c0c7211 */ /* 0x080fe200078fd0ff */
[----:B------:R-:W-:Y:S01]  /*2370*/  IMAD.IADD R69, R29, 0x1, R130 ;  /* 0x000000011d457824 */ /* 0x000fe200078e0282 */
[-C--:B------:R-:W-:Y:S01]  /*2380*/  LEA.HI R83, R14, R59.reuse, RZ, 0x1a ;  /* 0x0000003b0e537211 */ /* 0x080fe200078fd0ff */
[----:B------:R-:W-:Y:S01]  /*2390*/  IMAD R7, R11, 0xe, R62 ;  /* 0x0000000e0b077824 */ /* 0x000fe200078e023e */
[----:B------:R-:W-:Y:S01]  /*23a0*/  SHF.R.U32.HI R62, RZ, 0x4, R14 ;  /* 0x00000004ff3e7819 */ /* 0x000fe2000001160e */
[----:B------:R-:W-:Y:S01]  /*23b0*/  IMAD R8, R8, 0xe, R77 ;  /* 0x0000000e08087824 */ /* 0x000fe200078e024d */
[----:B------:R-:W-:Y:S01]  /*23c0*/  @P0 LOP3.LUT R2, R2, 0x2, RZ, 0xfc, !PT ;  /* 0x0000000202020812 */ /* 0x000fe200078efcff */
[----:B------:R-:W-:Y:S01]  /*23d0*/  VIADD R64, R104, 0x1f ;  /* 0x0000001f68407836 */ /* 0x000fe20000000000 */
[----:B------:R-:W-:Y:S01]  /*23e0*/  ISETP.GT.U32.OR P0, PT, R95, 0xe, P4 ;  /* 0x0000000e5f00780c */ /* 0x000fe20002704470 */
[----:B------:R-:W-:Y:S01]  /*23f0*/  IMAD R77, R12, 0xc4, R81 ;  /* 0x000000c40c4d7824 */ /* 0x000fe200078e0251 */
[----:B------:R-:W-:Y:S01]  /*2400*/  LOP3.LUT P4, RZ, R0, 0x100, RZ, 0xc0, !PT ;  /* 0x0000010000ff7812 */ /* 0x000fe2000788c0ff */
[----:B------:R-:W-:Y:S01]  /*2410*/  IMAD R9, R9, 0xe, R70 ;  /* 0x0000000e09097824 */ /* 0x000fe200078e0246 */
[----:B------:R-:W-:Y:S01]  /*2420*/  LOP3.LUT R2, R2, 0xfffffffe, RZ, 0xc0, !PT ;  /* 0xfffffffe02027812 */ /* 0x000fe200078ec0ff */
[----:B------:R-:W-:Y:S01]  /*2430*/  IMAD R83, R83, 0xc4, R94 ;  /* 0x000000c453537824 */ /* 0x000fe200078e025e */
[----:B------:R-:W-:Y:S01]  /*2440*/  P2R R99, PR, RZ, 0x10 ;  /* 0x00000010ff637803 */ /* 0x000fe20000000000 */
[----:B------:R-:W-:Y:S01]  /*2450*/  VIADD R70, R104, 0x36 ;  /* 0x0000003668467836 */ /* 0x000fe20000000000 */
[----:B------:R-:W-:Y:S01]  /*2460*/  LOP3.LUT P4, RZ, R0, 0x20, RZ, 0xc0, !PT ;  /* 0x0000002000ff7812 */ /* 0x000fe2000788c0ff */
[----:B------:R-:W-:Y:S01]  /*2470*/  IMAD R20, R130, 0xe, R21 ;  /* 0x0000000e82147824 */ /* 0x000fe200078e0215 */
[----:B------:R-:W-:Y:S01]  /*2480*/  SHF.R.U32.HI R14, RZ, 0x4, R10 ;  /* 0x00000004ff0e7819 */ /* 0x000fe2000001160a */
[----:B------:R-:W-:Y:S01]  /*2490*/  IMAD R21, R22, 0xe, R73 ;  /* 0x0000000e16157824 */ /* 0x000fe200078e0249 */
[----:B------:R-:W-:Y:S01]  /*24a0*/  P2R R109, PR, RZ, 0x10 ;  /* 0x00000010ff6d7803 */ /* 0x000fe20000000000 */
[C---:B------:R-:W-:Y:S01]  /*24b0*/  IMAD.IADD R73, R29.reuse, 0x1, R22 ;  /* 0x000000011d497824 */ /* 0x040fe200078e0216 */
[----:B------:R-:W-:Y:S01]  /*24c0*/  @P0 LOP3.LUT R2, R2, 0x1, RZ, 0xfc, !PT ;  /* 0x0000000102020812 */ /* 0x000fe200078efcff */
[----:B------:R-:W-:Y:S01]  /*24d0*/  IMAD R22, R24, 0xe, R75 ;  /* 0x0000000e18167824 */ /* 0x000fe200078e024b */
[C---:B------:R-:W-:Y:S01]  /*24e0*/  LOP3.LUT P4, RZ, R0.reuse, 0x1, RZ, 0xc0, !PT ;  /* 0x0000000100ff7812 */ /* 0x040fe2000788c0ff */
[----:B------:R-:W-:Y:S01]  /*24f0*/  IMAD.IADD R75, R29, 0x1, R24 ;  /* 0x000000011d4b7824 */ /* 0x000fe200078e0218 */
[----:B------:R-:W-:Y:S01]  /*2500*/  LOP3.LUT P0, RZ, R0, 0x8, RZ, 0xc0, !PT ;  /* 0x0000000800ff7812 */ /* 0x000fe2000780c0ff */
[----:B------:R-:W-:Y:S01]  /*2510*/  IMAD R24, R128, 0xe, R27 ;  /* 0x0000000e80187824 */ /* 0x000fe200078e021b */
[----:B------:R-:W-:Y:S01]  /*2520*/  LOP3.LUT R0, R0, 0xffbfffff, RZ, 0xc0, !PT ;  /* 0xffbfffff00007812 */ /* 0x000fe200078ec0ff */
[--C-:B------:R-:W-:Y:S01]  /*2530*/  IMAD R87, R85, 0xc4, R94.reuse ;  /* 0x000000c455577824 */ /* 0x100fe200078e025e */
[----:B------:R-:W-:Y:S01]  /*2540*/  ISETP.GT.U32.OR P4, PT, R68, 0xe, P4 ;  /* 0x0000000e4400780c */ /* 0x000fe20002784470 */
[----:B------:R-:W-:Y:S01]  /*2550*/  IMAD R25, R26, 0xe, R25 ;  /* 0x0000000e1a197824 */ /* 0x000fe200078e0219 */
[----:B------:R-:W-:Y:S01]  /*2560*/  @P5 LOP3.LUT R0, R0, 0x400000, RZ, 0xfc, !PT ;  /* 0x0040000000005812 */ /* 0x000fe200078efcff */
[----:B------:R-:W-:Y:S01]  /*2570*/  IMAD R89, R89, 0xc4, R94 ;  /* 0x000000c459597824 */ /* 0x000fe200078e025e */
[----:B------:R-:W-:Y:S01]  /*2580*/  SHF.R.U32.HI R11, RZ, 0x4, R104 ;  /* 0x00000004ff0b7819 */ /* 0x000fe20000011668 */
[----:B------:R-:W-:Y:S01]  /*2590*/  IMAD R23, R128, 0xe, R23 ;  /* 0x0000000e80177824 */ /* 0x000fe200078e0217 */
[C---:B------:R-:W-:Y:S01]  /*25a0*/  LOP3.LUT P5, RZ, R0.reuse, 0x40, RZ, 0xc0, !PT ;  /* 0x0000004000ff7812 */ /* 0x040fe200078ac0ff */
[----:B------:R-:W-:Y:S01]  /*25b0*/  IMAD.IADD R85, R29, 0x1, R126 ;  /* 0x000000011d557824 */ /* 0x000fe200078e027e */
[----:B------:R-:W-:Y:S01]  /*25c0*/  LOP3.LUT R0, R0, 0xfff7ffff, RZ, 0xc0, !PT ;  /* 0xfff7ffff00007812 */ /* 0x000fe200078ec0ff */
[----:B------:R-:W-:Y:S01]  /*25d0*/  IMAD R34, R112, 0xe, R79 ;  /* 0x0000000e70227824 */ /* 0x000fe200078e024f */
[----:B------:R-:W-:Y:S01]  /*25e0*/  LOP3.LUT R62, R62, 0x3, RZ, 0xc0, !PT ;  /* 0x000000033e3e7812 */ /* 0x000fe200078ec0ff */
[----:B------:R-:W-:Y:S01]  /*25f0*/  IMAD R35, R114, 0xe, R35 ;  /* 0x0000000e72237824 */ /* 0x000fe200078e0223 */
[----:B------:R-:W-:Y:S01]  /*2600*/  @P6 LOP3.LUT R0, R0, 0x80000, RZ, 0xfc, !PT ;  /* 0x0008000000006812 */ /* 0x000fe200078efcff */
[----:B------:R-:W-:Y:S01]  /*2610*/  VIADD R114, R104, 0x18 ;  /* 0x0000001868727836 */ /* 0x000fe20000000000 */
[----:B------:R-:W-:Y:S01]  /*2620*/  LOP3.LUT R12, R14, 0x3, RZ, 0xc0, !PT ;  /* 0x000000030e0c7812 */ /* 0x000fe200078ec0ff */
[----:B------:R-:W-:Y:S01]  /*2630*/  VIADD R112, R104, 0x28 ;  /* 0x0000002868707836 */ /* 0x000fe20000000000 */
[----:B------:R-:W-:Y:S01]  /*2640*/  LOP3.LUT P6, RZ, R0, 0x80, RZ, 0xc0, !PT ;  /* 0x0000008000ff7812 */ /* 0x000fe200078cc0ff */
[----:B------:R-:W-:Y:S01]  /*2650*/  IMAD R44, R44, 0xe, R63 ;  /* 0x0000000e2c2c7824 */ /* 0x000fe200078e023f */
[----:B------:R-:W-:Y:S01]  /*2660*/  LOP3.LUT R0, R0, 0xfdffffff, RZ, 0xc0, !PT ;  /* 0xfdffffff00007812 */ /* 0x000fe200078ec0ff */
[----:B------:R-:W-:Y:S01]  /*2670*/  IMAD R12, R12, 0xe, R13 ;  /* 0x0000000e0c0c7824 */ /* 0x000fe200078e020d */
[----:B------:R-:W-:Y:S01]  /*2680*/  LOP3.LUT R14, R11, 0x3, RZ, 0xc0, !PT ;  /* 0x000000030b0e7812 */ /* 0x000fe200078ec0ff */
[----:B------:R-:W-:Y:S01]  /*2690*/  IMAD R11, R62, 0xe, R83 ;  /* 0x0000000e3e0b7824 */ /* 0x000fe200078e0253 */
[----:B------:R-:W-:Y:S01]  /*26a0*/  @P4 LOP3.LUT R0, R0, 0x2000000, RZ, 0xfc, !PT ;  /* 0x0200000000004812 */ /* 0x000fe200078efcff */
[----:B------:R-:W-:Y:S01]  /*26b0*/  VIADD R62, R104, 0x16 ;  /* 0x00000016683e7836 */ /* 0x000fe20000000000 */
[----:B------:R-:W-:Y:S01]  /*26c0*/  ISETP.NE.AND P4, PT, R109, RZ, PT ;  /* 0x000000ff6d00720c */ /* 0x000fe20003f85270 */
[----:B------:R-:W-:Y:S01]  /*26d0*/  IMAD R13, R14, 0xe, R57 ;  /* 0x0000000e0e0d7824 */ /* 0x000fe200078e0239 */
[----:B------:R-:W-:Y:S01]  /*26e0*/  LOP3.LUT R10, R58, 0x3, RZ, 0xc0, !PT ;  /* 0x000000033a0a7812 */ /* 0x000fe200078ec0ff */
[----:B------:R-:W-:Y:S01]  /*26f0*/  IMAD R30, R93, 0xe, R30 ;  /* 0x0000000e5d1e7824 */ /* 0x000fe200078e021e */
[----:B------:R-:W-:Y:S01]  /*2700*/  ISETP.GT.U32.OR P4, PT, R69, 0xe, P4 ;  /* 0x0000000e4500780c */ /* 0x000fe20002784470 */
[----:B------:R-:W-:Y:S01]  /*2710*/  IMAD R33, R120, 0xe, R33 ;  /* 0x0000000e78217824 */ /* 0x000fe200078e0221 */
[----:B------:R-:W-:Y:S01]  /*2720*/  SHF.R.U32.HI R64, RZ, 0x4, R64 ;  /* 0x00000004ff407819 */ /* 0x000fe20000011640 */
[----:B------:R-:W-:Y:S01]  /*2730*/  IMAD R10, R10, 0xe, R77 ;  /* 0x0000000e0a0a7824 */ /* 0x000fe200078e024d */
[----:B------:R-:W-:Y:S01]  /*2740*/  LOP3.LUT R58, R14, 0x2, RZ, 0x3c, !PT ;  /* 0x000000020e3a7812 */ /* 0x000fe200078e3cff */
[----:B------:R-:W-:Y:S01]  /*2750*/  IMAD R37, R118, 0xe, R37 ;  /* 0x0000000e76257824 */ /* 0x000fe200078e0225 */
[-C--:B------:R-:W-:Y:S01]  /*2760*/  LEA.HI R83, R70, R59.reuse, RZ, 0x1a ;  /* 0x0000003b46537211 */ /* 0x080fe200078fd0ff */
[----:B------:R-:W-:Y:S01]  /*2770*/  IMAD R36, R97, 0xe, R36 ;  /* 0x0000000e61247824 */ /* 0x000fe200078e0224 */
[----:B------:R-:W-:Y:S01]  /*2780*/  LOP3.LUT R77, R64, 0x3, RZ, 0xc0, !PT ;  /* 0x00000003404d7812 */ /* 0x000fe200078ec0ff */
[----:B------:R-:W-:Y:S01]  /*2790*/  VIADD R64, R104, 0x26 ;  /* 0x0000002668407836 */ /* 0x000fe20000000000 */
[----:B------:R-:W-:Y:S01]  /*27a0*/  ISETP.GT.U32.OR P6, PT, R73, 0xe, P6 ;  /* 0x0000000e4900780c */ /* 0x000fe200037c4470 */
[----:B------:R-:W-:Y:S01]  /*27b0*/  IMAD R15, R58, 0xe, R15 ;  /* 0x0000000e3a0f7824 */ /* 0x000fe200078e020f */
[----:B------:R-:W-:Y:S01]  /*27c0*/  LOP3.LUT R0, R0, 0xfffeffff, RZ, 0xc0, !PT ;  /* 0xfffeffff00007812 */ /* 0x000fe200078ec0ff */
[----:B------:R-:W-:Y:S01]  /*27d0*/  IMAD R58, R83, 0xc4, R136 ;  /* 0x000000c4533a7824 */ /* 0x000fe200078e0288 */
[-C--:B------:R-:W-:Y:S01]  /*27e0*/  LEA.HI R83, R134, R59.reuse, RZ, 0x1a ;  /* 0x0000003b86537211 */ /* 0x080fe200078fd0ff */
[----:B------:R-:W-:Y:S01]  /*27f0*/  IMAD R14, R77, 0xe, R56 ;  /* 0x0000000e4d0e7824 */ /* 0x000fe200078e0238 */
[-C--:B------:R-:W-:Y:S01]  /*2800*/  LEA.HI R57, R62, R59.reuse, RZ, 0x1a ;  /* 0x0000003b3e397211 */ /* 0x080fe200078fd0ff */
[----:B------:R-:W-:Y:S01]  /*2810*/  IMAD R38, R105, 0xe, R38 ;  /* 0x0000000e69267824 */ /* 0x000fe200078e0226 */
[-C--:B------:R-:W-:Y:S01]  /*2820*/  LEA.HI R77, R64, R59.reuse, RZ, 0x1a ;  /* 0x0000003b404d7211 */ /* 0x080fe200078fd0ff */
[----:B------:R-:W-:Y:S01]  /*2830*/  IMAD R27, R83, 0xc4, R94 ;  /* 0x000000c4531b7824 */ /* 0x000fe200078e025e */
[----:B------:R-:W-:Y:S01]  /*2840*/  @P4 LOP3.LUT R0, R0, 0x10000, RZ, 0xfc, !PT ;  /* 0x0001000000004812 */ /* 0x000fe200078efcff */
[--C-:B------:R-:W-:Y:S01]  /*2850*/  IMAD R56, R57, 0xc4, R136.reuse ;  /* 0x000000c439387824 */ /* 0x100fe200078e0288 */
[----:B------:R-:W-:Y:S01]  /*2860*/  ISETP.GT.U32.OR P5, PT, R75, 0xe, P5 ;  /* 0x0000000e4b00780c */ /* 0x000fe20002fa4470 */
[----:B------:R-:W-:Y:S01]  /*2870*/  IMAD R57, R77, 0xc4, R136 ;  /* 0x000000c44d397824 */ /* 0x000fe200078e0288 */
[----:B------:R-:W-:Y:S01]  /*2880*/  LOP3.LUT R0, R0, 0xffdfffff, RZ, 0xc0, !PT ;  /* 0xffdfffff00007812 */ /* 0x000fe200078ec0ff */
[----:B------:R-:W-:Y:S01]  /*2890*/  IMAD.IADD R77, R29, 0x1, R128 ;  /* 0x000000011d4d7824 */ /* 0x000fe200078e0280 */
[----:B------:R-:W-:Y:S01]  /*28a0*/  ISETP.NE.AND P4, PT, R99, RZ, PT ;  /* 0x000000ff6300720c */ /* 0x000fe20003f85270 */
[----:B------:R-:W-:Y:S01]  /*28b0*/  IMAD.IADD R83, R29, 0x1, R26 ;  /* 0x000000011d537824 */ /* 0x000fe200078e021a */
[----:B------:R-:W-:Y:S01]  /*28c0*/  @P6 LOP3.LUT R0, R0, 0x200000, RZ, 0xfc, !PT ;  /* 0x0020000000006812 */ /* 0x000fe200078efcff */
[----:B------:R-:W-:Y:S01]  /*28d0*/  IMAD R26, R126, 0xe, R27 ;  /* 0x0000000e7e1a7824 */ /* 0x000fe200078e021b */
[----:B------:R-:W-:Y:S01]  /*28e0*/  ISETP.GT.U32.OR P4, PT, R77, 0xe, P4 ;  /* 0x0000000e4d00780c */ /* 0x000fe20002784470 */
[----:B------:R-:W-:Y:S01]  /*28f0*/  IMAD R27, R28, 0xe, R87 ;  /* 0x0000000e1c1b7824 */ /* 0x000fe200078e0257 */
[----:B------:R-:W-:Y:S01]  /*2900*/  LOP3.LUT R0, R0, 0xfffbffff, RZ, 0xc0, !PT ;  /* 0xfffbffff00007812 */ /* 0x000fe200078ec0ff */
[----:B------:R-:W-:Y:S01]  /*2910*/  IMAD.IADD R87, R29, 0x1, R28 ;  /* 0x000000011d577824 */ /* 0x000fe200078e021c */
[----:B------:R-:W-:Y:S01]  /*2920*/  ISETP.GT.U32.OR P3, PT, R83, 0xe, P3 ;  /* 0x0000000e5300780c */ /* 0x000fe20001f64470 */
[----:B------:R-:W-:Y:S01]  /*2930*/  IMAD R94, R65, 0xc4, R94 ;  /* 0x000000c4415e7824 */ /* 0x000fe200078e025e */
[----:B------:R-:W-:Y:S01]  /*2940*/  LOP3.LUT R65, R110, 0x3, RZ, 0xc0, !PT ;  /* 0x000000036e417812 */ /* 0x000fe200078ec0ff */
[----:B------:R-:W-:Y:S01]  /*2950*/  IMAD R28, R124, 0xe, R89 ;  /* 0x0000000e7c1c7824 */ /* 0x000fe200078e0259 */
[----:B------:R-:W-:Y:S01]  /*2960*/  @P5 LOP3.LUT R0, R0, 0x40000, RZ, 0xfc, !PT ;  /* 0x0004000000005812 */ /* 0x000fe200078efcff */
[----:B------:R-:W-:Y:S01]  /*2970*/  IMAD.IADD R89, R29, 0x1, R124 ;  /* 0x000000011d597824 */ /* 0x000fe200078e027c */
[----:B------:R-:W-:Y:S01]  /*2980*/  LOP3.LUT R63, R74, 0x3, RZ, 0xc0, !PT ;  /* 0x000000034a3f7812 */ /* 0x000fe200078ec0ff */
[----:B------:R-:W-:Y:S01]  /*2990*/  VIADD R124, R104, 0x17 ;  /* 0x00000017687c7836 */ /* 0x000fe20000000000 */
[----:B------:R-:W-:Y:S01]  /*29a0*/  LOP3.LUT R0, R0, 0xfeffffff, RZ, 0xc0, !PT ;  /* 0xfeffffff00007812 */ /* 0x000fe200078ec0ff */
[C---:B------:R-:W-:Y:S01]  /*29b0*/  VIADD R126, R104.reuse, 0x27 ;  /* 0x00000027687e7836 */ /* 0x040fe20000000000 */
[----:B------:R-:W-:Y:S01]  /*29c0*/  SHF.R.U32.HI R62, RZ, 0x4, R62 ;  /* 0x00000004ff3e7819 */ /* 0x000fe2000001163e */
[----:B------:R-:W-:Y:S01]  /*29d0*/  VIADD R128, R104, 0x37 ;  /* 0x0000003768807836 */ /* 0x000fe20000000000 */
[-C--:B------:R-:W-:Y:S01]  /*29e0*/  LEA.HI R130, R124, R59.reuse, RZ, 0x1a ;  /* 0x0000003b7c827211 */ /* 0x080fe200078fd0ff */
[----:B------:R-:W-:Y:S01]  /*29f0*/  IMAD R29, R142, 0xe, R91 ;  /* 0x0000000e8e1d7824 */ /* 0x000fe200078e025b */
[----:B------:R-:W-:Y:S01]  /*2a00*/  LOP3.LUT R91, R138, 0x3, RZ, 0xc0, !PT ;  /* 0x000000038a5b7812 */ /* 0x000fe200078ec0ff */
[----:B------:R-:W-:Y:S01]  /*2a10*/  IMAD R40, R65, 0xe, R40 ;  /* 0x0000000e41287824 */ /* 0x000fe200078e0228 */
[----:B------:R-:W-:Y:S01]  /*2a20*/  LOP3.LUT R65, R84, 0x3, RZ, 0xc0, !PT ;  /* 0x0000000354417812 */ /* 0x000fe200078ec0ff */
[----:B------:R-:W-:Y:S01]  /*2a30*/  VIADD R104, R104, 0x38 ;  /* 0x0000003868687836 */ /* 0x000fe20000000000 */
[-C--:B------:R-:W-:Y:S01]  /*2a40*/  LEA.HI R132, R126, R59.reuse, RZ, 0x1a ;  /* 0x0000003b7e847211 */ /* 0x080fe200078fd0ff */
[----:B------:R-:W-:Y:S01]  /*2a50*/  IMAD R32, R91, 0xe, R32 ;  /* 0x0000000e5b207824 */ /* 0x000fe200078e0220 */
[-C--:B------:R-:W-:Y:S01]  /*2a60*/  LEA.HI R134, R128, R59.reuse, RZ, 0x1a ;  /* 0x0000003b80867211 */ /* 0x080fe200078fd0ff */
[----:B------:R-:W-:Y:S01]  /*2a70*/  IMAD R46, R65, 0xe, R46 ;  /* 0x0000000e412e7824 */ /* 0x000fe200078e022e */
[----:B------:R-:W-:Y:S01]  /*2a80*/  LOP3.LUT R65, R78, 0x3, RZ, 0xc0, !PT ;  /* 0x000000034e417812 */ /* 0x000fe200078ec0ff */
[--C-:B------:R-:W-:Y:S01]  /*2a90*/  IMAD R95, R130, 0xc4, R81.reuse ;  /* 0x000000c4825f7824 */ /* 0x100fe200078e0251 */
[----:B------:R-:W-:Y:S01]  /*2aa0*/  SHF.R.U32.HI R64, RZ, 0x4, R64 ;  /* 0x00000004ff407819 */ /* 0x000fe20000011640 */
[--C-:B------:R-:W-:Y:S01]  /*2ab0*/  IMAD R93, R132, 0xc4, R81.reuse ;  /* 0x000000c4845d7824 */ /* 0x100fe200078e0251 */
[-C--:B------:R-:W-:Y:S01]  /*2ac0*/  LEA.HI R118, R116, R59.reuse, RZ, 0x1a ;  /* 0x0000003b74767211 */ /* 0x080fe200078fd0ff */
[--C-:B------:R-:W-:Y:S01]  /*2ad0*/  IMAD R91, R134, 0xc4, R81.reuse ;  /* 0x000000c4865b7824 */ /* 0x100fe200078e0251 */
[-C--:B------:R-:W-:Y:S01]  /*2ae0*/  LEA.HI R120, R114, R59.reuse, RZ, 0x1a ;  /* 0x0000003b72787211 */ /* 0x080fe200078fd0ff */
[----:B------:R-:W-:Y:S01]  /*2af0*/  IMAD R81, R122, 0xc4, R81 ;  /* 0x000000c47a517824 */ /* 0x000fe200078e0251 */
[-C--:B------:R-:W-:Y:S01]  /*2b00*/  LEA.HI R122, R112, R59.reuse, RZ, 0x1a ;  /* 0x0000003b707a7211 */ /* 0x080fe200078fd0ff */
[----:B------:R-:W-:Y:S01]  /*2b10*/  IMAD R50, R63, 0xe, R50 ;  /* 0x0000000e3f327824 */ /* 0x000fe200078e0232 */
[----:B------:R-:W-:Y:S01]  /*2b20*/  LEA.HI R130, R104, R59, RZ, 0x1a ;  /* 0x0000003b68827211 */ /* 0x000fe200078fd0ff */
[----:B------:R-:W-:Y:S01]  /*2b30*/  IMAD R52, R65, 0xe, R52 ;  /* 0x0000000e41347824 */ /* 0x000fe200078e0234 */
[----:B------:R-:W-:Y:S01]  /*2b40*/  SHF.R.U32.HI R70, RZ, 0x4, R70 ;  /* 0x00000004ff467819 */ /* 0x000fe20000011646 */
[--C-:B------:R-:W-:Y:S01]  /*2b50*/  IMAD R113, R118, 0xc4, R71.reuse ;  /* 0x000000c476717824 */ /* 0x100fe200078e0247 */
[----:B------:R-:W-:Y:S01]  /*2b60*/  @P4 LOP3.LUT R0, R0, 0x1000000, RZ, 0xfc, !PT ;  /* 0x0100000000004812 */ /* 0x000fe200078efcff */
[--C-:B------:R-:W-:Y:S01]  /*2b70*/  IMAD R111, R120, 0xc4, R71.reuse ;  /* 0x000000c4786f7824 */ /* 0x100fe200078e0247 */
[----:B------:R-:W-:Y:S01]  /*2b80*/  LOP3.LUT R63, R62, 0x3, RZ, 0xc0, !PT ;  /* 0x000000033e3f7812 */ /* 0x000fe200078ec0ff */
[--C-:B------:R-:W-:Y:S01]  /*2b90*/  IMAD R97, R122, 0xc4, R71.reuse ;  /* 0x000000c47a617824 */ /* 0x100fe200078e0247 */
[----:B------:R-:W-:Y:S01]  /*2ba0*/  LOP3.LUT R64, R64, 0x3, RZ, 0xc0, !PT ;  /* 0x0000000340407812 */ /* 0x000fe200078ec0ff */
[--C-:B------:R-:W-:Y:S01]  /*2bb0*/  IMAD R79, R130, 0xc4, R71.reuse ;  /* 0x000000c4824f7824 */ /* 0x100fe200078e0247 */
[----:B------:R-:W-:Y:S01]  /*2bc0*/  LOP3.LUT R65, R70, 0x3, RZ, 0xc0, !PT ;  /* 0x0000000346417812 */ /* 0x000fe200078ec0ff */
[----:B------:R-:W-:Y:S01]  /*2bd0*/  IMAD R105, R98, 0xc4, R71 ;  /* 0x000000c462697824 */ /* 0x000fe200078e0247 */
[----:B------:R-:W-:Y:S01]  /*2be0*/  LOP3.LUT R0, R0, 0xffff7fff, RZ, 0xc0, !PT ;  /* 0xffff7fff00007812 */ /* 0x000fe200078ec0ff */
[----:B------:R-:W-:Y:S01]  /*2bf0*/  IMAD R70, R59, 0xa, RZ ;  /* 0x0000000a3b467824 */ /* 0x000fe200078e02ff */
[----:B------:R-:W-:Y:S01]  /*2c00*/  LOP3.LUT R71, R90, 0x3, RZ, 0xc0, !PT ;  /* 0x000000035a477812 */ /* 0x000fe200078ec0ff */
[----:B------:R-:W-:Y:S01]  /*2c10*/  IMAD R56, R63, 0xe, R56 ;  /* 0x0000000e3f387824 */ /* 0x000fe200078e0238 */
[----:B------:R-:W-:Y:S01]  /*2c20*/  @P3 LOP3.LUT R0, R0, 0x8000, RZ, 0xfc, !PT ;  /* 0x0000800000003812 */ /* 0x000fe200078efcff */
[----:B------:R-:W-:Y:S01]  /*2c30*/  IMAD R57, R64, 0xe, R57 ;  /* 0x0000000e40397824 */ /* 0x000fe200078e0239 */
[----:B------:R-:W-:Y:S01]  /*2c40*/  ISETP.GT.U32.OR P3, PT, R85, 0xe, P1 ;  /* 0x0000000e5500780c */ /* 0x000fe20000f64470 */
[C---:B------:R-:W-:Y:S01]  /*2c50*/  VIADD R63, R70.reuse, 0x3 ;  /* 0x00000003463f7836 */ /* 0x040fe20000000000 */
[----:B------:R-:W-:Y:S01]  /*2c60*/  ISETP.GT.U32.OR P1, PT, R87, 0xe, P0 ;  /* 0x0000000e5700780c */ /* 0x000fe20000724470 */
[----:B------:R-:W-:Y:S01]  /*2c70*/  VIADD R64, R70, 0x4 ;  /* 0x0000000446407836 */ /* 0x000fe20000000000 */
[----:B------:R-:W-:Y:S01]  /*2c80*/  LOP3.LUT R0, R0, 0xff7fffff, RZ, 0xc0, !PT ;  /* 0xff7fffff00007812 */ /* 0x000fe200078ec0ff */
[----:B------:R-:W-:Y:S01]  /*2c90*/  IMAD R42, R71, 0xe, R42 ;  /* 0x0000000e472a7824 */ /* 0x000fe200078e022a */
[----:B------:R-:W-:Y:S01]  /*2ca0*/  LOP3.LUT R71, R88, 0x3, RZ, 0xc0, !PT ;  /* 0x0000000358477812 */ /* 0x000fe200078ec0ff */
[----:B------:R-:W-:Y:S01]  /*2cb0*/  IMAD R58, R65, 0xe, R58 ;  /* 0x0000000e413a7824 */ /* 0x000fe200078e023a */
[----:B------:R-:W-:Y:S01]  /*2cc0*/  SHF.R.U32.HI R63, RZ, 0x4, R63 ;  /* 0x00000004ff3f7819 */ /* 0x000fe2000001163f */
[----:B------:R-:W-:Y:S01]  /*2cd0*/  IMAD R49, R72, 0xe, R49 ;  /* 0x0000000e48317824 */ /* 0x000fe200078e0231 */
[----:B------:R-:W-:Y:S01]  /*2ce0*/  SHF.R.U32.HI R65, RZ, 0x4, R64 ;  /* 0x00000004ff417819 */ /* 0x000fe20000011640 */
[----:B------:R-:W-:Y:S01]  /*2cf0*/  IMAD R48, R71, 0xe, R48 ;  /* 0x0000000e47307824 */ /* 0x000fe200078e0230 */
[----:B------:R-:W-:Y:S01]  /*2d00*/  LOP3.LUT R71, R63, 0x3, RZ, 0xc0, !PT ;  /* 0x000000033f477812 */ /* 0x000fe200078ec0ff */
[----:B------:R-:W-:Y:S01]  /*2d10*/  IMAD R51, R76, 0xe, R51 ;  /* 0x0000000e4c337824 */ /* 0x000fe200078e0233 */
[----:B------:R-:W-:Y:S01]  /*2d20*/  LOP3.LUT R72, R65, 0x3, RZ, 0xc0, !PT ;  /* 0x0000000341487812 */ /* 0x000fe200078ec0ff */
[----:B------:R-:W-:Y:S01]  /*2d30*/  VIADD R74, R70, 0x7 ;  /* 0x00000007464a7836 */ /* 0x000fe20000000000 */
[----:B------:R-:W-:Y:S01]  /*2d40*/  @P3 LOP3.LUT R0, R0, 0x800000, RZ, 0xfc, !PT ;  /* 0x0080000000003812 */ /* 0x000fe200078efcff */
[----:B------:R-:W-:Y:S01]  /*2d50*/  IMAD R100, R71, 0xe, R100 ;  /* 0x0000000e47647824 */ /* 0x000fe200078e0264 */
[----:B------:R-:W-:Y:S01]  /*2d60*/  SHF.R.U32.HI R104, RZ, 0x4, R104 ;  /* 0x00000004ff687819 */ /* 0x000fe20000011668 */
[----:B------:R-:W-:Y:S01]  /*2d70*/  IMAD R101, R72, 0xe, R101 ;  /* 0x0000000e48657824 */ /* 0x000fe200078e0265 */
[----:B------:R-:W-:Y:S01]  /*2d80*/  ISETP.GT.U32.OR P0, PT, R89, 0xe, P2 ;  /* 0x0000000e5900780c */ /* 0x000fe20001704470 */
[----:B------:R-:W-:Y:S01]  /*2d90*/  VIADD R71, R70, 0x5 ;  /* 0x0000000546477836 */ /* 0x000fe20000000000 */
[----:B------:R-:W-:Y:S01]  /*2da0*/  LOP3.LUT R0, R0, 0xffefffff, RZ, 0xc0, !PT ;  /* 0xffefffff00007812 */ /* 0x000fe200078ec0ff */
[----:B------:R-:W-:Y:S01]  /*2db0*/  VIADD R72, R70, 0x6 ;  /* 0x0000000646487836 */ /* 0x000fe20000000000 */
[----:B------:R-:W-:Y:S01]  /*2dc0*/  LOP3.LUT R104, R104, 0x3, RZ, 0xc0, !PT ;  /* 0x0000000368687812 */ /* 0x000fe200078ec0ff */
[C---:B------:R-:W-:Y:S01]  /*2dd0*/  VIADD R76, R70.reuse, 0x8 ;  /* 0x00000008464c7836 */ /* 0x040fe20000000000 */
[----:B------:R-:W-:Y:S01]  /*2de0*/  SHF.R.U32.HI R86, RZ, 0x4, R86 ;  /* 0x00000004ff567819 */ /* 0x000fe20000011656 */
[C---:B------:R-:W-:Y:S01]  /*2df0*/  VIADD R78, R70.reuse, 0x9 ;  /* 0x00000009464e7836 */ /* 0x040fe20000000000 */
[----:B------:R-:W-:Y:S01]  /*2e00*/  SHF.R.U32.HI R124, RZ, 0x4, R124 ;  /* 0x00000004ff7c7819 */ /* 0x000fe2000001167c */
[----:B------:R-:W-:Y:S01]  /*2e10*/  VIADD R66, R70, 0x2 ;  /* 0x0000000246427836 */ /* 0x000fe20000000000 */
[----:B------:R-:W-:Y:S01]  /*2e20*/  SHF.R.U32.HI R70, RZ, 0x4, R70 ;  /* 0x00000004ff467819 */ /* 0x000fe20000011646 */
[----:B------:R-:W-:Y:S01]  /*2e30*/  IMAD R55, R60, 0xe, R55 ;  /* 0x0000000e3c377824 */ /* 0x000fe200078e0237 */
[----:B------:R-:W-:Y:S01]  /*2e40*/  SHF.R.U32.HI R126, RZ, 0x4, R126 ;  /* 0x00000004ff7e7819 */ /* 0x000fe2000001167e */
[----:B------:R-:W-:Y:S01]  /*2e50*/  IMAD R65, R104, 0xe, R79 ;  /* 0x0000000e68417824 */ /* 0x000fe200078e024f */
[----:B------:R-:W-:Y:S01]  /*2e60*/  SHF.R.U32.HI R128, RZ, 0x4, R128 ;  /* 0x00000004ff807819 */ /* 0x000fe20000011680 */
[----:B------:R-:W-:Y:S01]  /*2e70*/  IMAD R103, R103, 0xc4, R136 ;  /* 0x000000c467677824 */ /* 0x000fe200078e0288 */
[----:B------:R-:W-:Y:S01]  /*2e80*/  SHF.R.U32.HI R116, RZ, 0x4, R116 ;  /* 0x00000004ff747819 */ /* 0x000fe20000011674 */
[----:B------:R-:W-:Y:S01]  /*2e90*/  IMAD R53, R80, 0xe, R53 ;  /* 0x0000000e50357824 */ /* 0x000fe200078e0235 */
[----:B------:R-:W-:Y:S01]  /*2ea0*/  SHF.R.U32.HI R114, RZ, 0x4, R114 ;  /* 0x00000004ff727819 */ /* 0x000fe20000011672 */
[----:B------:R-:W-:Y:S01]  /*2eb0*/  IMAD.MOV.U32 R109, RZ, RZ, RZ ;  /* 0x000000ffff6d7224 */ /* 0x000fe200078e00ff */
[----:B------:R-:W-:Y:S01]  /*2ec0*/  SHF.R.U32.HI R112, RZ, 0x4, R112 ;  /* 0x00000004ff707819 */ /* 0x000fe20000011670 */
[----:B------:R-:W-:Y:S01]  /*2ed0*/  IMAD.MOV.U32 R110, RZ, RZ, RZ ;  /* 0x000000ffff6e7224 */ /* 0x000fe200078e00ff */
[----:B------:R-:W-:-:S02]  /*2ee0*/  SHF.R.U32.HI R71, RZ, 0x4, R71 ;  /* 0x00000004ff477819 */ /* 0x000fc40000011647 */
[----:B------:R-:W-:Y:S02]  /*2ef0*/  SHF.R.U32.HI R72, RZ, 0x4, R72 ;  /* 0x00000004ff487819 */ /* 0x000fe40000011648 */
[----:B------:R-:W-:Y:S02]  /*2f00*/  SHF.R.U32.HI R74, RZ, 0x4, R74 ;  /* 0x00000004ff4a7819 */ /* 0x000fe4000001164a */
[----:B------:R-:W-:Y:S02]  /*2f10*/  SHF.R.U32.HI R76, RZ, 0x4, R76 ;  /* 0x00000004ff4c7819 */ /* 0x000fe4000001164c */
[----:B------:R-:W-:Y:S02]  /*2f20*/  SHF.R.U32.HI R78, RZ, 0x4, R78 ;  /* 0x00000004ff4e7819 */ /* 0x000fe4000001164e */
[----:B------:R-:W-:Y:S02]  /*2f30*/  SHF.R.U32.HI R66, RZ, 0x4, R66 ;  /* 0x00000004ff427819 */ /* 0x000fe40000011642 */
[----:B------:R-:W-:-:S02]  /*2f40*/  @P1 LOP3.LUT R0, R0, 0x100000, RZ, 0xfc, !PT ;  /* 0x0010000000001812 */ /* 0x000fc400078efcff */
[----:B------:R-:W-:Y:S02]  /*2f50*/  LOP3.LUT R106, R106, 0x3, RZ, 0xc0, !PT ;  /* 0x000000036a6a7812 */ /* 0x000fe400078ec0ff */
[----:B------:R-:W-:Y:S02]  /*2f60*/  LOP3.LUT R54, R54, 0x3, RZ, 0xc0, !PT ;  /* 0x0000000336367812 */ /* 0x000fe400078ec0ff */
[----:B------:R-:W-:Y:S01]  /*2f70*/  LOP3.LUT R70, R70, 0x3, RZ, 0xc0, !PT ;  /* 0x0000000346467812 */ /* 0x000fe200078ec0ff */
[----:B------:R-:W-:Y:S01]  /*2f80*/  IMAD R43, R106, 0xe, R43 ;  /* 0x0000000e6a2b7824 */ /* 0x000fe200078e022b */
        /* <DEDUP_REMOVED lines=35> */
[----:B------:R-:W-:-:S02]  /*31c0*/  IMAD R106, R79, 0xe, R94 ;  /* 0x0000000e4f6a7824 */ /* 0x000fc400078e025e */
[----:B------:R-:W-:Y:S01]  /*31d0*/  IMAD R108, R67, 0xe, R108 ;  /* 0x0000000e436c7824 */ /* 0x000fe200078e026c */
[----:B------:R-:W-:Y:S01]  /*31e0*/  @P0 LOP3.LUT R0, R0, 0x20000, RZ, 0xfc, !PT ;  /* 0x0002000000000812 */ /* 0x000fe200078efcff */
[----:B-1----:R-:W-:-:S07]  /*31f0*/  IMAD.MOV.U32 R70, RZ, RZ, RZ ;  /* 0x000000ffff467224 */ /* 0x002fce00078e00ff */
.L_x_75:
[----:B------:R-:W0:Y:S01]  /*3200*/  S2R R111, SR_TID.X ;  /* 0x00000000006f7919 */ /* 0x000e220000002100 */
[----:B------:R-:W-:Y:S01]  /*3210*/  IMAD.MOV.U32 R145, RZ, RZ, RZ ;  /* 0x000000ffff917224 */ /* 0x000fe200078e00ff */
[----:B------:R-:W1:Y:S01]  /*3220*/  S2R R112, SR_CTAID.Y ;  /* 0x0000000000707919 */ /* 0x000e620000002600 */
[----:B------:R-:W-:Y:S02]  /*3230*/  IMAD.MOV.U32 R151, RZ, RZ, RZ ;  /* 0x000000ffff977224 */ /* 0x000fe400078e00ff */
[----:B------:R-:W-:Y:S02]  /*3240*/  IMAD.MOV.U32 R153, RZ, RZ, RZ ;  /* 0x000000ffff997224 */ /* 0x000fe400078e00ff */
[----:B------:R-:W-:Y:S02]  /*3250*/  IMAD.MOV.U32 R155, RZ, RZ, RZ ;  /* 0x000000ffff9b7224 */ /* 0x000fe400078e00ff */
[----:B------:R-:W-:Y:S02]  /*3260*/  IMAD.MOV.U32 R157, RZ, RZ, RZ ;  /* 0x000000ffff9d7224 */ /* 0x000fe400078e00ff */
[----:B------:R-:W-:-:S02]  /*3270*/  IMAD.MOV.U32 R125, RZ, RZ, RZ ;  /* 0x000000ffff7d7224 */ /* 0x000fc400078e00ff */
[----:B------:R-:W-:Y:S02]  /*3280*/  IMAD.MOV.U32 R121, RZ, RZ, RZ ;  /* 0x000000ffff797224 */ /* 0x000fe400078e00ff */
[----:B------:R-:W-:Y:S02]  /*3290*/  IMAD.MOV.U32 R117, RZ, RZ, RZ ;  /* 0x000000ffff757224 */ /* 0x000fe400078e00ff */
[----:B------:R-:W-:Y:S02]  /*32a0*/  IMAD.MOV.U32 R99, RZ, RZ, RZ ;  /* 0x000000ffff637224 */ /* 0x000fe400078e00ff */
[----:B------:R-:W-:Y:S01]  /*32b0*/  IMAD.MOV.U32 R83, RZ, RZ, RZ ;  /* 0x000000ffff537224 */ /* 0x000fe200078e00ff */
[----:B------:R-:W-:Y:S01]  /*32c0*/  LOP3.LUT R0, R0, 0xffffbfff, RZ, 0xc0, !PT ;  /* 0xffffbfff00007812 */ /* 0x000fe200078ec0ff */
[----:B------:R-:W-:Y:S02]  /*32d0*/  IMAD.MOV.U32 R137, RZ, RZ, RZ ;  /* 0x000000ffff897224 */ /* 0x000fe400078e00ff */
[----:B------:R-:W-:-:S02]  /*32e0*/  IMAD.MOV.U32 R135, RZ, RZ, RZ ;  /* 0x000000ffff877224 */ /* 0x000fc400078e00ff */
[----:B------:R-:W-:Y:S02]  /*32f0*/  IMAD.MOV.U32 R133, RZ, RZ, RZ ;  /* 0x000000ffff857224 */ /* 0x000fe400078e00ff */
[----:B------:R-:W-:Y:S02]  /*3300*/  IMAD.MOV.U32 R131, RZ, RZ, RZ ;  /* 0x000000ffff837224 */ /* 0x000fe400078e00ff */
[----:B------:R-:W-:Y:S02]  /*3310*/  IMAD.MOV.U32 R119, RZ, RZ, RZ ;  /* 0x000000ffff777224 */ /* 0x000fe400078e00ff */
[----:B------:R-:W-:Y:S02]  /*3320*/  IMAD.MOV.U32 R129, RZ, RZ, RZ ;  /* 0x000000ffff817224 */ /* 0x000fe400078e00ff */
[----:B------:R-:W-:Y:S02]  /*3330*/  IMAD.MOV.U32 R97, RZ, RZ, RZ ;  /* 0x000000ffff617224 */ /* 0x000fe400078e00ff */
[----:B------:R-:W-:-:S02]  /*3340*/  IMAD.MOV.U32 R86, RZ, RZ, 0xa ;  /* 0x0000000aff567424 */ /* 0x000fc400078e00ff */
[----:B------:R-:W-:Y:S02]  /*3350*/  IMAD.MOV.U32 R127, RZ, RZ, RZ ;  /* 0x000000ffff7f7224 */ /* 0x000fe400078e00ff */
[----:B------:R-:W-:Y:S02]  /*3360*/  IMAD.MOV.U32 R76, RZ, RZ, 0x6 ;  /* 0x00000006ff4c7424 */ /* 0x000fe400078e00ff */
        /* <DEDUP_REMOVED lines=8> */
[----:B------:R-:W2:Y:S01]  /*33f0*/  S2R R113, SR_TID.Y ;  /* 0x0000000000717919 */ /* 0x000ea20000002200 */
[C---:B0-----:R-:W-:Y:S02]  /*3400*/  IMAD.SHL.U32 R78, R111.reuse, 0x4, RZ ;  /* 0x000000046f4e7824 */ /* 0x041fe400078e00ff */
[----:B-1----:R-:W-:Y:S01]  /*3410*/  IMAD.SHL.U32 R123, R112, 0x2, RZ ;  /* 0x00000002707b7824 */ /* 0x002fe200078e00ff */
[----:B------:R-:W0:Y:S01]  /*3420*/  S2R R93, SR_CgaCtaId ;  /* 0x00000000005d7919 */ /* 0x000e220000008800 */
[----:B------:R-:W-:-:S02]  /*3430*/  IMAD R78, R111, 0x6, R78 ;  /* 0x000000066f4e7824 */ /* 0x000fc400078e024e */
[----:B------:R-:W-:Y:S01]  /*3440*/  IMAD R98, R111, 0xa, RZ ;  /* 0x0000000a6f627824 */ /* 0x000fe200078e02ff */
[----:B------:R-:W-:Y:S01]  /*3450*/  BAR.SYNC.DEFER_BLOCKING 0x0 ;  /* 0x0000000000007b1d */ /* 0x000fe20000010000 */
[----:B------:R-:W-:-:S03]  /*3460*/  VIADD R66, R78, 0x10 ;  /* 0x000000104e427836 */ /* 0x000fc60000000000 */
[----:B------:R-:W-:Y:S02]  /*3470*/  LOP3.LUT P1, RZ, R98, 0xe, RZ, 0xc0, !PT ;  /* 0x0000000e62ff7812 */ /* 0x000fe4000782c0ff */
[----:B------:R-:W-:-:S04]  /*3480*/  SHF.R.U32.HI R66, RZ, 0x4, R66 ;  /* 0x00000004ff427819 */ /* 0x000fc80000011642 */
[----:B------:R-:W-:-:S04]  /*3490*/  LOP3.LUT R66, R66, 0x3, RZ, 0xc0, !PT ;  /* 0x0000000342427812 */ /* 0x000fc800078ec0ff */
[----:B------:R-:W-:Y:S01]  /*34a0*/  LOP3.LUT P0, RZ, R66, R123, RZ, 0xfc, !PT ;  /* 0x0000007b42ff7212 */ /* 0x000fe2000780fcff */
[----:B------:R-:W-:-:S03]  /*34b0*/  IMAD.IADD R67, R123, 0x1, R66 ;  /* 0x000000017b437824 */ /* 0x000fc600078e0242 */
[----:B------:R-:W-:-:S04]  /*34c0*/  PLOP3.LUT P0, PT, P0, P1, PT, 0x2f, 0xf2 ;  /* 0x0000000000f2781c */ /* 0x000fc80000702577 */
[----:B------:R-:W-:-:S13]  /*34d0*/  ISETP.GT.U32.OR P0, PT, R67, 0xe, P0 ;  /* 0x0000000e4300780c */ /* 0x000fda0000704470 */
[----:B------:R-:W1:Y:S01]  /*34e0*/  @!P0 LDC.64 R66, c[0x0][0x380] ;  /* 0x0000e000ff428b82 */ /* 0x000e620000000a00 */
[----:B------:R-:W-:Y:S02]  /*34f0*/  @!P0 IMAD R69, R70, 0x4980, R31 ;  /* 0x0000498046458824 */ /* 0x000fe400078e021f */
[----:B------:R-:W-:-:S05]  /*3500*/  VIADD R96, R78, 0x2 ;  /* 0x000000024e607836 */ /* 0x000fca0000000000 */
[----:B------:R-:W-:Y:S01]  /*3510*/  LOP3.LUT P2, RZ, R96, 0xe, RZ, 0xc0, !PT ;  /* 0x0000000e60ff7812 */ /* 0x000fe2000784c0ff */
[----:B-1----:R-:W-:-:S04]  /*3520*/  @!P0 IMAD.WIDE R68, R69, 0x4, R66 ;  /* 0x0000000445448825 */ /* 0x002fc800078e0242 */
[----:B------:R-:W-:Y:S01]  /*3530*/  VIADD R66, R78, 0x12 ;  /* 0x000000124e427836 */ /* 0x000fe20000000000 */
[----:B------:R1:W3:Y:S04]  /*3540*/  @!P0 LDG.E.CONSTANT R145, desc[UR6][R68.64] ;  /* 0x0000000644918981 */ /* 0x0002e8000c1e9900 */
[----:B------:R-:W-:-:S04]  /*3550*/  SHF.R.U32.HI R66, RZ, 0x4, R66 ;  /* 0x00000004ff427819 */ /* 0x000fc80000011642 */
[----:B------:R-:W-:-:S04]  /*3560*/  LOP3.LUT R66, R66, 0x3, RZ, 0xc0, !PT ;  /* 0x0000000342427812 */ /* 0x000fc800078ec0ff */
[----:B------:R-:W-:Y:S01]  /*3570*/  LOP3.LUT P0, RZ, R66, R123, RZ, 0xfc, !PT ;  /* 0x0000007b42ff7212 */ /* 0x000fe2000780fcff */
[----:B------:R-:W-:-:S03]  /*3580*/  IMAD.IADD R67, R123, 0x1, R66 ;  /* 0x000000017b437824 */ /* 0x000fc600078e0242 */
[----:B------:R-:W-:-:S04]  /*3590*/  PLOP3.LUT P0, PT, P0, P2, PT, 0x2f, 0xf2 ;  /* 0x0000000000f2781c */ /* 0x000fc80000704577 */
[----:B------:R-:W-:-:S13]  /*35a0*/  ISETP.GT.U32.OR P0, PT, R67, 0xe, P0 ;  /* 0x0000000e4300780c */ /* 0x000fda0000704470 */
[----:B------:R-:W4:Y:S01]  /*35b0*/  @!P0 LDC.64 R66, c[0x0][0x380] ;  /* 0x0000e000ff428b82 */ /* 0x000f220000000a00 */
[----:B-1----:R-:W-:Y:S02]  /*35c0*/  @!P0 IMAD R69, R70, 0x4980, R41 ;  /* 0x0000498046458824 */ /* 0x002fe400078e0229 */
[----:B------:R-:W-:-:S05]  /*35d0*/  VIADD R124, R78, 0x4 ;  /* 0x000000044e7c7836 */ /* 0x000fca0000000000 */
[----:B------:R-:W-:Y:S01]  /*35e0*/  LOP3.LUT P2, RZ, R124, 0xe, RZ, 0xc0, !PT ;  /* 0x0000000e7cff7812 */ /* 0x000fe2000784c0ff */
[----:B----4-:R-:W-:-:S04]  /*35f0*/  @!P0 IMAD.WIDE R68, R69, 0x4, R66 ;  /* 0x0000000445448825 */ /* 0x010fc800078e0242 */
[----:B------:R-:W-:Y:S01]  /*3600*/  VIADD R66, R78, 0x14 ;  /* 0x000000144e427836 */ /* 0x000fe20000000000 */
[----:B------:R1:W4:Y:S04]  /*3610*/  @!P0 LDG.E.CONSTANT R151, desc[UR6][R68.64] ;  /* 0x0000000644978981 */ /* 0x000328000c1e9900 */
[----:B------:R-:W-:-:S04]  /*3620*/  SHF.R.U32.HI R66, RZ, 0x4, R66 ;  /* 0x00000004ff427819 */ /* 0x000fc80000011642 */
[----:B------:R-:W-:-:S04]  /*3630*/  LOP3.LUT R66, R66, 0x3, RZ, 0xc0, !PT ;  /* 0x0000000342427812 */ /* 0x000fc800078ec0ff */
[----:B------:R-:W-:Y:S01]  /*3640*/  LOP3.LUT P0, RZ, R66, R123, RZ, 0xfc, !PT ;  /* 0x0000007b42ff7212 */ /* 0x000fe2000780fcff */
[----:B------:R-:W-:-:S03]  /*3650*/  IMAD.IADD R67, R123, 0x1, R66 ;  /* 0x000000017b437824 */ /* 0x000fc600078e0242 */
[----:B------:R-:W-:-:S04]  /*3660*/  PLOP3.LUT P0, PT, P0, P2, PT, 0x2f, 0xf2 ;  /* 0x0000000000f2781c */ /* 0x000fc80000704577 */
[----:B------:R-:W-:-:S13]  /*3670*/  ISETP.GT.U32.OR P0, PT, R67, 0xe, P0 ;  /* 0x0000000e4300780c */ /* 0x000fda0000704470 */
[----:B------:R-:W5:Y:S01]  /*3680*/  @!P0 LDC.64 R66, c[0x0][0x380] ;  /* 0x0000e000ff428b82 */ /* 0x000f620000000a00 */
[----:B-1----:R-:W-:Y:S02]  /*3690*/  VIADD R68, R78, 0x16 ;  /* 0x000000164e447836 */ /* 0x002fe40000000000 */
[----:B------:R-:W-:-:S03]  /*36a0*/  @!P0 IMAD R69, R70, 0x4980, R50 ;  /* 0x0000498046458824 */ /* 0x000fc600078e0232 */
[----:B------:R-:W-:Y:S01]  /*36b0*/  SHF.R.U32.HI R68, RZ, 0x4, R68 ;  /* 0x00000004ff447819 */ /* 0x000fe20000011644 */
[----:B------:R-:W-:-:S03]  /*36c0*/  VIADD R126, R78, 0x6 ;  /* 0x000000064e7e7836 */ /* 0x000fc60000000000 */
[----:B------:R-:W-:Y:S02]  /*36d0*/  LOP3.LUT R68, R68, 0x3, RZ, 0xc0, !PT ;  /* 0x0000000344447812 */ /* 0x000fe400078ec0ff */
[----:B------:R-:W-:Y:S01]  /*36e0*/  LOP3.LUT P2, RZ, R126, 0xe, RZ, 0xc0, !PT ;  /* 0x0000000e7eff7812 */ /* 0x000fe2000784c0ff */
[----:B-----5:R-:W-:-:S05]  /*36f0*/  @!P0 IMAD.WIDE R66, R69, 0x4, R66 ;  /* 0x0000000445428825 */ /* 0x020fca00078e0242 */
[----:B------:R1:W5:Y:S01]  /*3700*/  @!P0 LDG.E.CONSTANT R153, desc[UR6][R66.64] ;  /* 0x0000000642998981 */ /* 0x000362000c1e9900 */
[----:B------:R-:W-:Y:S01]  /*3710*/  LOP3.LUT P0, RZ, R68, R123, RZ, 0xfc, !PT ;  /* 0x0000007b44ff7212 */ /* 0x000fe2000780fcff */
[----:B------:R-:W-:-:S03]  /*3720*/  IMAD.IADD R69, R123, 0x1, R68 ;  /* 0x000000017b457824 */ /* 0x000fc600078e0244 */
[----:B------:R-:W-:-:S04]  /*3730*/  PLOP3.LUT P0, PT, P0, P2, PT, 0x2f, 0xf2 ;  /* 0x0000000000f2781c */ /* 0x000fc80000704577 */
[----:B------:R-:W-:-:S13]  /*3740*/  ISETP.GT.U32.OR P0, PT, R69, 0xe, P0 ;  /* 0x0000000e4500780c */ /* 0x000fda0000704470 */
[----:B------:R-:W2:Y:S01]  /*3750*/  @!P0 LDC.64 R68, c[0x0][0x380] ;  /* 0x0000e000ff448b82 */ /* 0x000ea20000000a00 */
[----:B-1----:R-:W-:Y:S02]  /*3760*/  VIADD R66, R78, 0x18 ;  /* 0x000000184e427836 */ /* 0x002fe40000000000 */
[----:B------:R-:W-:-:S03]  /*3770*/  @!P0 IMAD R67, R70, 0x4980, R56 ;  /* 0x0000498046438824 */ /* 0x000fc600078e0238 */
[----:B------:R-:W-:-:S04]  /*3780*/  SHF.R.U32.HI R66, RZ, 0x4, R66 ;  /* 0x00000004ff427819 */ /* 0x000fc80000011642 */
[----:B------:R-:W-:Y:S02]  /*3790*/  LOP3.LUT R66, R66, 0x3, RZ, 0xc0, !PT ;  /* 0x0000000342427812 */ /* 0x000fe400078ec0ff */
[----:B------:R-:W-:Y:S01]  /*37a0*/  LOP3.LUT R71, R98, 0xe, RZ, 0xc0, !PT ;  /* 0x0000000e62477812 */ /* 0x000fe200078ec0ff */
[----:B--2---:R-:W-:-:S05]  /*37b0*/  @!P0 IMAD.WIDE R68, R67, 0x4, R68 ;  /* 0x0000000443448825 */ /* 0x004fca00078e0244 */
[----:B------:R1:W2:Y:S01]  /*37c0*/  @!P0 LDG.E.CONSTANT R155, desc[UR6][R68.64] ;  /* 0x00000006449b8981 */ /* 0x0002a2000c1e9900 */
[----:B------:R-:W-:Y:S01]  /*37d0*/  LOP3.LUT P0, RZ, R66, R123, RZ, 0xfc, !PT ;  /* 0x0000007b42ff7212 */ /* 0x000fe2000780fcff */
[----:B------:R-:W-:-:S03]  /*37e0*/  IMAD.IADD R67, R123, 0x1, R66 ;  /* 0x000000017b437824 */ /* 0x000fc600078e0242 */
[----:B------:R-:W-:-:S04]  /*37f0*/  ISETP.EQ.OR P0, PT, R71, 0x8, !P0 ;  /* 0x000000084700780c */ /* 0x000fc80004702670 */
[----:B------:R-:W-:Y:S01]  /*3800*/  ISETP.GT.U32.OR P0, PT, R67, 0xe, P0 ;  /* 0x0000000e4300780c */ /* 0x000fe20000704470 */
[----:B------:R-:W-:-:S12]  /*3810*/  IMAD R116, R111, 0x6, RZ ;  /* 0x000000066f747824 */ /* 0x000fd800078e02ff */
[----:B------:R-:W0:Y:S01]  /*3820*/  @!P0 LDC.64 R66, c[0x0][0x380] ;  /* 0x0000e000ff428b82 */ /* 0x000e220000000a00 */
[----:B------:R-:W-:Y:S02]  /*3830*/  IMAD R80, R111, 0x4, R116 ;  /* 0x000000046f507824 */ /* 0x000fe400078e0274 */
[----:B------:R-:W-:Y:S02]  /*3840*/  @!P0 IMAD R73, R70, 0x4980, R63 ;  /* 0x0000498046498824 */ /* 0x000fe400078e023f */
[----:B-1----:R-:W-:-:S05]  /*3850*/  VIADD R68, R80, 0xe ;  /* 0x0000000e50447836 */ /* 0x002fca0000000000 */
[----:B------:R-:W-:-:S04]  /*3860*/  SHF.R.U32.HI R68, RZ, 0x4, R68 ;  /* 0x00000004ff447819 */ /* 0x000fc80000011644 */
[----:B------:R-:W-:Y:S02]  /*3870*/  LOP3.LUT R68, R68, 0x3, RZ, 0xc0, !PT ;  /* 0x0000000344447812 */ /* 0x000fe400078ec0ff */
[----:B------:R-:W-:Y:S01]  /*3880*/  LOP3.LUT P2, RZ, R116, 0xe, RZ, 0xc0, !PT ;  /* 0x0000000e74ff7812 */ /* 0x000fe2000784c0ff */
[----:B0-----:R-:W-:-:S05]  /*3890*/  @!P0 IMAD.WIDE R66, R73, 0x4, R66 ;  /* 0x0000000449428825 */ /* 0x001fca00078e0242 */
[----:B------:R0:W2:Y:S01]  /*38a0*/  @!P0 LDG.E.CONSTANT R157, desc[UR6][R66.64] ;  /* 0x00000006429d8981 */ /* 0x0000a2000c1e9900 */
[----:B------:R-:W-:Y:S01]  /*38b0*/  LOP3.LUT P0, RZ, R68, R123, RZ, 0xfc, !PT ;  /* 0x0000007b44ff7212 */ /* 0x000fe2000780fcff */
[----:B------:R-:W-:-:S03]  /*38c0*/  IMAD.IADD R69, R123, 0x1, R68 ;  /* 0x000000017b457824 */ /* 0x000fc600078e0244 */
[----:B------:R-:W-:-:S04]  /*38d0*/  PLOP3.LUT P0, PT, P0, P2, PT, 0x2f, 0xf2 ;  /* 0x0000000000f2781c */ /* 0x000fc80000704577 */
[----:B------:R-:W-:-:S13]  /*38e0*/  ISETP.GT.U32.OR P0, PT, R69, 0xe, P0 ;  /* 0x0000000e4500780c */ /* 0x000fda0000704470 */
[----:B0-----:R-:W0:Y:S01]  /*38f0*/  @!P0 LDC.64 R66, c[0x0][0x380] ;  /* 0x0000e000ff428b82 */ /* 0x001e220000000a00 */
[----:B------:R-:W-:Y:S02]  /*3900*/  VIADD R68, R80, 0x13 ;  /* 0x0000001350447836 */ /* 0x000fe40000000000 */
[----:B------:R-:W-:-:S03]  /*3910*/  @!P0 IMAD R69, R70, 0x4980, R12 ;  /* 0x0000498046458824 */ /* 0x000fc600078e020c */
[----:B------:R-:W-:Y:S01]  /*3920*/  SHF.R.U32.HI R68, RZ, 0x4, R68 ;  /* 0x00000004ff447819 */ /* 0x000fe20000011644 */
[----:B------:R-:W-:-:S03]  /*3930*/  VIADD R94, R116, 0xc ;  /* 0x0000000c745e7836 */ /* 0x000fc60000000000 */
        /* <DEDUP_REMOVED lines=8> */
[----:B------:R-:W1:Y:S01]  /*39c0*/  @!P0 LDC.64 R68, c[0x0][0x380] ;  /* 0x0000e000ff448b82 */ /* 0x000e620000000a00 */
[----:B0-----:R-:W-:Y:S02]  /*39d0*/  VIADD R66, R80, 0x15 ;  /* 0x0000001550427836 */ /* 0x001fe40000000000 */
[----:B------:R-:W-:-:S03]  /*39e0*/  @!P0 IMAD R67, R70, 0x4980, R46 ;  /* 0x0000498046438824 */ /* 0x000fc600078e022e */
[----:B------:R-:W-:Y:S01]  /*39f0*/  SHF.R.U32.HI R66, RZ, 0x4, R66 ;  /* 0x00000004ff427819 */ /* 0x000fe20000011642 */
[----:B------:R-:W-:-:S03]  /*3a00*/  VIADD R128, R116, 0xa ;  /* 0x0000000a74807836 */ /* 0x000fc60000000000 */
[----:B------:R-:W-:Y:S02]  /*3a10*/  LOP3.LUT R66, R66, 0x3, RZ, 0xc0, !PT ;  /* 0x0000000342427812 */ /* 0x000fe400078ec0ff */
[----:B------:R-:W-:Y:S01]  /*3a20*/  LOP3.LUT P3, RZ, R128, 0xe, RZ, 0xc0, !PT ;  /* 0x0000000e80ff7812 */ /* 0x000fe2000786c0ff */
[----:B-1----:R-:W-:-:S05]  /*3a30*/  @!P0 IMAD.WIDE R68, R67, 0x4, R68 ;  /* 0x0000000443448825 */ /* 0x002fca00078e0244 */
        /* <DEDUP_REMOVED lines=8> */
[----:B------:R-:W-:-:S04]  /*3ac0*/  SHF.R.U32.HI R68, RZ, 0x4, R68 ;  /* 0x00000004ff447819 */ /* 0x000fc80000011644 */
[----:B------:R-:W-:Y:S02]  /*3ad0*/  LOP3.LUT R68, R68, 0x3, RZ, 0xc0, !PT ;  /* 0x0000000344447812 */ /* 0x000fe400078ec0ff */
[----:B------:R-:W-:Y:S01]  /*3ae0*/  LOP3.LUT R82, R116, 0xe, RZ, 0xc0, !PT ;  /* 0x0000000e74527812 */ /* 0x000fe200078ec0ff */
[----:B-1----:R-:W-:-:S05]  /*3af0*/  @!P0 IMAD.WIDE R66, R69, 0x4, R66 ;  /* 0x0000000445428825 */ /* 0x002fca00078e0242 */
[----:B------:R0:W2:Y:S01]  /*3b00*/  @!P0 LDG.E.CONSTANT R117, desc[UR6][R66.64] ;  /* 0x0000000642758981 */ /* 0x0000a2000c1e9900 */
[----:B------:R-:W-:Y:S01]  /*3b10*/  LOP3.LUT P0, RZ, R68, R123, RZ, 0xfc, !PT ;  /* 0x0000007b44ff7212 */ /* 0x000fe2000780fcff */
[----:B------:R-:W-:-:S03]  /*3b20*/  IMAD.IADD R69, R123, 0x1, R68 ;  /* 0x000000017b457824 */ /* 0x000fc600078e0244 */
[----:B------:R-:W-:-:S04]  /*3b30*/  ISETP.EQ.OR P0, PT, R82, 0x8, !P0 ;  /* 0x000000085200780c */ /* 0x000fc80004702670 */
[----:B------:R-:W-:-:S13]  /*3b40*/  ISETP.GT.U32.OR P0, PT, R69, 0xe, P0 ;  /* 0x0000000e4500780c */ /* 0x000fda0000704470 */
[----:B------:R-:W1:Y:S01]  /*3b50*/  @!P0 LDC.64 R68, c[0x0][0x380] ;  /* 0x0000e000ff448b82 */ /* 0x000e620000000a00 */
[----:B------:R-:W-:Y:S01]  /*3b60*/  @!P0 IMAD R73, R70, 0x4980, R59 ;  /* 0x0000498046498824 */ /* 0x000fe200078e023b */
[----:B------:R-:W-:Y:S01]  /*3b70*/  SHF.R.U32.HI R72, RZ, 0x4, R98 ;  /* 0x00000004ff487819 */ /* 0x000fe20000011662 */
[----:B0-----:R-:W-:-:S03]  /*3b80*/  IMAD.MOV.U32 R66, RZ, RZ, 0xe ;  /* 0x0000000eff427424 */ /* 0x001fc600078e00ff */
[----:B------:R-:W-:Y:S01]  /*3b90*/  LOP3.LUT R72, R72, 0x3, RZ, 0xc0, !PT ;  /* 0x0000000348487812 */ /* 0x000fe200078ec0ff */
[----:B------:R-:W-:-:S03]  /*3ba0*/  IMAD R66, R111, 0x6, R66 ;  /* 0x000000066f427824 */ /* 0x000fc600078e0242 */
[----:B------:R-:W-:Y:S01]  /*3bb0*/  LOP3.LUT P3, RZ, R72, R123, RZ, 0xfc, !PT ;  /* 0x0000007b48ff7212 */ /* 0x000fe2000786fcff */
[----:B-1----:R-:W-:-:S05]  /*3bc0*/  @!P0 IMAD.WIDE R68, R73, 0x4, R68 ;  /* 0x0000000449448825 */ /* 0x002fca00078e0244 */
[----:B------:R0:W2:Y:S01]  /*3bd0*/  @!P0 LDG.E.CONSTANT R99, desc[UR6][R68.64] ;  /* 0x0000000644638981 */ /* 0x0000a2000c1e9900 */
[----:B------:R-:W-:Y:S01]  /*3be0*/  LOP3.LUT P0, RZ, R66, 0xe, RZ, 0xc0, !PT ;  /* 0x0000000e42ff7812 */ /* 0x000fe2000780c0ff */
[----:B------:R-:W-:-:S05]  /*3bf0*/  IMAD.IADD R73, R123, 0x1, R72 ;  /* 0x000000017b497824 */ /* 0x000fca00078e0248 */
[----:B------:R-:W-:Y:S02]  /*3c00*/  @P3 LOP3.LUT R0, R0, 0x4000, RZ, 0xfc, !PT ;  /* 0x0000400000003812 */ /* 0x000fe400078efcff */
[----:B------:R-:W-:-:S04]  /*3c10*/  PLOP3.LUT P0, PT, P3, P0, PT, 0x2f, 0xf2 ;  /* 0x0000000000f2781c */ /* 0x000fc80001f00577 */
[----:B------:R-:W-:-:S13]  /*3c20*/  ISETP.GT.U32.OR P0, PT, R73, 0xe, P0 ;  /* 0x0000000e4900780c */ /* 0x000fda0000704470 */
[----:B------:R-:W1:Y:S01]  /*3c30*/  @!P0 LDC.64 R66, c[0x0][0x380] ;  /* 0x0000e000ff428b82 */ /* 0x000e620000000a00 */
[----:B------:R-:W-:Y:S02]  /*3c40*/  VIADD R122, R78, 0xa ;  /* 0x0000000a4e7a7836 */ /* 0x000fe40000000000 */
[----:B0-----:R-:W-:-:S03]  /*3c50*/  @!P0 IMAD R69, R70, 0x4980, R13 ;  /* 0x0000498046458824 */ /* 0x001fc600078e020d */
[----:B------:R-:W-:-:S04]  /*3c60*/  SHF.R.U32.HI R68, RZ, 0x4, R122 ;  /* 0x00000004ff447819 */ /* 0x000fc8000001167a */
        /* <DEDUP_REMOVED lines=12> */
[----:B------:R-:W-:-:S05]  /*3d30*/  LOP3.LUT R66, R66, 0x3, RZ, 0xc0, !PT ;  /* 0x0000000342427812 */ /* 0x000fca00078ec0ff */
[----:B------:R-:W-:Y:S02]  /*3d40*/  IMAD.IADD R67, R123, 0x1, R66 ;  /* 0x000000017b437824 */ /* 0x000fe400078e0242 */
[----:B-1----:R-:W-:-:S05]  /*3d50*/  @!P0 IMAD.WIDE R68, R75, 0x4, R68 ;  /* 0x000000044b448825 */ /* 0x002fca00078e0244 */
[----:B------:R0:W2:Y:S01]  /*3d60*/  @!P0 LDG.E.CONSTANT R137, desc[UR6][R68.64] ;  /* 0x0000000644898981 */ /* 0x0000a2000c1e9900 */
[----:B------:R-:W-:-:S04]  /*3d70*/  LOP3.LUT P0, RZ, R66, R123, RZ, 0xfc, !PT ;  /* 0x0000007b42ff7212 */ /* 0x000fc8000780fcff */
[----:B------:R-:W-:-:S04]  /*3d80*/  PLOP3.LUT P0, PT, P0, P3, PT, 0x2f, 0xf2 ;  /* 0x0000000000f2781c */ /* 0x000fc80000706577 */
[----:B------:R-:W-:-:S13]  /*3d90*/  ISETP.GT.U32.OR P0, PT, R67, 0xe, P0 ;  /* 0x0000000e4300780c */ /* 0x000fda0000704470 */
[----:B------:R-:W1:Y:S01]  /*3da0*/  @!P0 LDC.64 R66, c[0x0][0x380] ;  /* 0x0000e000ff428b82 */ /* 0x000e620000000a00 */
[----:B------:R-:W-:Y:S02]  /*3db0*/  VIADD R120, R78, 0xc ;  /* 0x0000000c4e787836 */ /* 0x000fe40000000000 */
[----:B------:R-:W-:-:S03]  /*3dc0*/  @!P0 IMAD R75, R70, 0x4980, R33 ;  /* 0x00004980464b8824 */ /* 0x000fc600078e0221 */
[----:B0-----:R-:W-:-:S04]  /*3dd0*/  SHF.R.U32.HI R68, RZ, 0x4, R120 ;  /* 0x00000004ff447819 */ /* 0x001fc80000011678 */
[----:B------:R-:W-:Y:S02]  /*3de0*/  LOP3.LUT R68, R68, 0x3, RZ, 0xc0, !PT ;  /* 0x0000000344447812 */ /* 0x000fe400078ec0ff */
[----:B------:R-:W-:-:S03]  /*3df0*/  LOP3.LUT P3, RZ, R120, 0xe, RZ, 0xc0, !PT ;  /* 0x0000000e78ff7812 */ /* 0x000fc6000786c0ff */
[----:B------:R-:W-:Y:S02]  /*3e00*/  IMAD.IADD R69, R123, 0x1, R68 ;  /* 0x000000017b457824 */ /* 0x000fe400078e0244 */
[----:B-1----:R-:W-:-:S05]  /*3e10*/  @!P0 IMAD.WIDE R66, R75, 0x4, R66 ;  /* 0x000000044b428825 */ /* 0x002fca00078e0242 */
[----:B------:R0:W2:Y:S01]  /*3e20*/  @!P0 LDG.E.CONSTANT R135, desc[UR6][R66.64] ;  /* 0x0000000642878981 */ /* 0x0000a2000c1e9900 */
[----:B------:R-:W-:-:S04]  /*3e30*/  LOP3.LUT P0, RZ, R68, R123, RZ, 0xfc, !PT ;  /* 0x0000007b44ff7212 */ /* 0x000fc8000780fcff */
        /* <DEDUP_REMOVED lines=48> */
[----:B------:R-:W-:Y:S01]  /*4140*/  @!P0 IMAD R75, R70, 0x4980, R14 ;  /* 0x00004980464b8824 */ /* 0x000fe200078e020e */
[----:B0-----:R-:W-:-:S05]  /*4150*/  LOP3.LUT R66, R72, 0x2, RZ, 0x3c, !PT ;  /* 0x0000000248427812 */ /* 0x001fca00078e3cff */
[----:B------:R-:W-:Y:S02]  /*4160*/  IMAD.IADD R66, R123, 0x1, R66 ;  /* 0x000000017b427824 */ /* 0x000fe400078e0242 */
[----:B-1----:R-:W-:-:S05]  /*4170*/  @!P0 IMAD.WIDE R68, R75, 0x4, R68 ;  /* 0x000000044b448825 */ /* 0x002fca00078e0244 */
[----:B------:R0:W2:Y:S01]  /*4180*/  @!P0 LDG.E.CONSTANT R97, desc[UR6][R68.64] ;  /* 0x0000000644618981 */ /* 0x0000a2000c1e9900 */
[----:B------:R-:W-:-:S04]  /*4190*/  LOP3.LUT P0, RZ, R123, 0x2, R72, 0xf6, !PT ;  /* 0x000000027bff7812 */ /* 0x000fc8000780f648 */
[----:B------:R-:W-:-:S04]  /*41a0*/  PLOP3.LUT P0, PT, P0, P1, PT, 0x2f, 0xf2 ;  /* 0x0000000000f2781c */ /* 0x000fc80000702577 */
[----:B------:R-:W-:-:S13]  /*41b0*/  ISETP.GT.U32.OR P0, PT, R66, 0xe, P0 ;  /* 0x0000000e4200780c */ /* 0x000fda0000704470 */
[----:B------:R-:W1:Y:S01]  /*41c0*/  @!P0 LDC.64 R66, c[0x0][0x380] ;  /* 0x0000e000ff428b82 */ /* 0x000e620000000a00 */
[----:B0-----:R-:W-:Y:S02]  /*41d0*/  IMAD R68, R111, R86, 0x3 ;  /* 0x000000036f447424 */ /* 0x001fe400078e0256 */
[----:B------:R-:W-:-:S03]  /*41e0*/  @!P0 IMAD R75, R70, 0x4980, R15 ;  /* 0x00004980464b8824 */ /* 0x000fc600078e020f */
[----:B------:R-:W-:-:S04]  /*41f0*/  SHF.R.U32.HI R68, RZ, 0x4, R68 ;  /* 0x00000004ff447819 */ /* 0x000fc80000011644 */
[----:B------:R-:W-:Y:S01]  /*4200*/  LOP3.LUT R84, R68, 0x3, RZ, 0xc0, !PT ;  /* 0x0000000344547812 */ /* 0x000fe200078ec0ff */
[C---:B------:R-:W-:Y:S02]  /*4210*/  IMAD R68, R111.reuse, R86, 0x5 ;  /* 0x000000056f447424 */ /* 0x040fe400078e0256 */
[----:B------:R-:W-:-:S03]  /*4220*/  IMAD R69, R111, R76, 0xc ;  /* 0x0000000c6f457424 */ /* 0x000fc600078e024c */
[----:B------:R-:W-:Y:S01]  /*4230*/  SHF.R.U32.HI R68, RZ, 0x4, R68 ;  /* 0x00000004ff447819 */ /* 0x000fe20000011644 */
[----:B-1----:R-:W-:-:S05]  /*4240*/  @!P0 IMAD.WIDE R66, R75, 0x4, R66 ;  /* 0x000000044b428825 */ /* 0x002fca00078e0242 */
[----:B------:R0:W2:Y:S01]  /*4250*/  @!P0 LDG.E.CONSTANT R127, desc[UR6][R66.64] ;  /* 0x00000006427f8981 */ /* 0x0000a2000c1e9900 */
[----:B------:R-:W-:Y:S02]  /*4260*/  LOP3.LUT P5, RZ, R69, 0xe, RZ, 0xc0, !PT ;  /* 0x0000000e45ff7812 */ /* 0x000fe400078ac0ff */
[-C--:B------:R-:W-:Y:S02]  /*4270*/  LOP3.LUT P0, RZ, R84, R123.reuse, RZ, 0xfc, !PT ;  /* 0x0000007b54ff7212 */ /* 0x080fe4000780fcff */
[----:B------:R-:W-:Y:S02]  /*4280*/  LOP3.LUT R130, R68, 0x3, RZ, 0xc0, !PT ;  /* 0x0000000344827812 */ /* 0x000fe400078ec0ff */
[----:B------:R-:W-:Y:S02]  /*4290*/  PLOP3.LUT P5, PT, P0, P5, PT, 0x2f, 0xf2 ;  /* 0x0000000000f2781c */ /* 0x000fe400007aa577 */
[----:B------:R-:W-:Y:S01]  /*42a0*/  LOP3.LUT P0, RZ, R130, R123, RZ, 0xfc, !PT ;  /* 0x0000007b82ff7212 */ /* 0x000fe2000780fcff */
[----:B0-----:R-:W-:-:S02]  /*42b0*/  IMAD R66, R111, R76, 0xa ;  /* 0x0000000a6f427424 */ /* 0x001fc400078e024c */
[----:B------:R-:W-:-:S03]  /*42c0*/  IMAD R67, R111, R86, 0x2 ;  /* 0x000000026f437424 */ /* 0x000fc600078e0256 */
[----:B------:R-:W-:Y:S02]  /*42d0*/  LOP3.LUT P2, RZ, R66, 0xe, RZ, 0xc0, !PT ;  /* 0x0000000e42ff7812 */ /* 0x000fe4000784c0ff */
[----:B------:R-:W-:Y:S02]  /*42e0*/  SHF.R.U32.HI R66, RZ, 0x4, R67 ;  /* 0x00000004ff427819 */ /* 0x000fe40000011643 */
[----:B------:R-:W-:Y:S01]  /*42f0*/  LOP3.LUT P3, RZ, R67, 0xe, RZ, 0xc0, !PT ;  /* 0x0000000e43ff7812 */ /* 0x000fe2000786c0ff */
[----:B------:R-:W-:Y:S01]  /*4300*/  IMAD R67, R111, R86, 0x4 ;  /* 0x000000046f437424 */ /* 0x000fe200078e0256 */
[----:B------:R-:W-:Y:S02]  /*4310*/  LOP3.LUT R92, R66, 0x3, RZ, 0xc0, !PT ;  /* 0x00000003425c7812 */ /* 0x000fe400078ec0ff */
[----:B------:R-:W-:Y:S02]  /*4320*/  PLOP3.LUT P2, PT, P0, P2, PT, 0x2f, 0xf2 ;  /* 0x0000000000f2781c */ /* 0x000fe40000744577 */
[----:B------:R-:W-:-:S02]  /*4330*/  SHF.R.U32.HI R66, RZ, 0x4, R67 ;  /* 0x00000004ff427819 */ /* 0x000fc40000011643 */
[-C--:B------:R-:W-:Y:S02]  /*4340*/  LOP3.LUT P0, RZ, R92, R123.reuse, RZ, 0xfc, !PT ;  /* 0x0000007b5cff7212 */ /* 0x080fe4000780fcff */
[----:B------:R-:W-:Y:S01]  /*4350*/  LOP3.LUT R114, R66, 0x3, RZ, 0xc0, !PT ;  /* 0x0000000342727812 */ /* 0x000fe200078ec0ff */
[----:B------:R-:W-:Y:S01]  /*4360*/  IMAD R66, R111, R86, 0x6 ;  /* 0x000000066f427424 */ /* 0x000fe200078e0256 */
[----:B------:R-:W-:Y:S02]  /*4370*/  PLOP3.LUT P3, PT, P0, P3, PT, 0x2f, 0xf2 ;  /* 0x0000000000f2781c */ /* 0x000fe40000766577 */
[----:B------:R-:W-:Y:S01]  /*4380*/  LOP3.LUT P0, RZ, R67, 0xe, RZ, 0xc0, !PT ;  /* 0x0000000e43ff7812 */ /* 0x000fe2000780c0ff */
[----:B------:R-:W-:Y:S01]  /*4390*/  VIADD R67, R98, 0x9 ;  /* 0x0000000962437836 */ /* 0x000fe20000000000 */
[----:B------:R-:W-:Y:S02]  /*43a0*/  LOP3.LUT P1, RZ, R114, R123, RZ, 0xfc, !PT ;  /* 0x0000007b72ff7212 */ /* 0x000fe4000782fcff */
[----:B------:R-:W-:-:S02]  /*43b0*/  SHF.R.U32.HI R90, RZ, 0x4, R66 ;  /* 0x00000004ff5a7819 */ /* 0x000fc40000011642 */
[----:B------:R-:W-:Y:S02]  /*43c0*/  PLOP3.LUT P0, PT, P1, P0, PT, 0x2f, 0xf2 ;  /* 0x0000000000f2781c */ /* 0x000fe40000f00577 */
[----:B------:R-:W-:Y:S01]  /*43d0*/  LOP3.LUT P1, RZ, R66, 0xe, RZ, 0xc0, !PT ;  /* 0x0000000e42ff7812 */ /* 0x000fe2000782c0ff */
[----:B------:R-:W-:Y:S01]  /*43e0*/  IMAD R66, R111, 0xc, R98 ;  /* 0x0000000c6f427824 */ /* 0x000fe200078e0262 */
[----:B------:R-:W-:Y:S02]  /*43f0*/  LOP3.LUT R90, R90, 0x3, RZ, 0xc0, !PT ;  /* 0x000000035a5a7812 */ /* 0x000fe400078ec0ff */
[----:B------:R-:W-:Y:S01]  /*4400*/  SHF.R.U32.HI R67, RZ, 0x4, R67 ;  /* 0x00000004ff437819 */ /* 0x000fe20000011643 */
[----:B------:R-:W-:Y:S01]  /*4410*/  VIADD R66, R66, 0x6 ;  /* 0x0000000642427836 */ /* 0x000fe20000000000 */
[----:B------:R-:W-:Y:S02]  /*4420*/  LOP3.LUT P4, RZ, R90, R123, RZ, 0xfc, !PT ;  /* 0x0000007b5aff7212 */ /* 0x000fe4000788fcff */
[----:B------:R-:W-:-:S02]  /*4430*/  LOP3.LUT R88, R67, 0x3, RZ, 0xc0, !PT ;  /* 0x0000000343587812 */ /* 0x000fc400078ec0ff */
[----:B------:R-:W-:Y:S02]  /*4440*/  PLOP3.LUT P1, PT, P4, P1, PT, 0x2f, 0xf2 ;  /* 0x0000000000f2781c */ /* 0x000fe40002722577 */
[----:B------:R-:W-:Y:S02]  /*4450*/  LOP3.LUT P4, RZ, R66, 0xe, RZ, 0xc0, !PT ;  /* 0x0000000e42ff7812 */ /* 0x000fe4000788c0ff */
[----:B------:R-:W-:Y:S02]  /*4460*/  LOP3.LUT P6, RZ, R88, R123, RZ, 0xfc, !PT ;  /* 0x0000007b58ff7212 */ /* 0x000fe400078cfcff */
[----:B------:R-:W-:Y:S02]  /*4470*/  P2R R79, PR, RZ, 0x8 ;  /* 0x00000008ff4f7803 */ /* 0x000fe40000000000 */
[----:B------:R-:W-:Y:S02]  /*4480*/  PLOP3.LUT P4, PT, P6, P4, PT, 0x2f, 0xf2 ;  /* 0x0000000000f2781c */ /* 0x000fe40003788577 */
[----:B------:R-:W-:-:S02]  /*4490*/  LOP3.LUT P6, RZ, R0, 0x2000000, RZ, 0xc0, !PT ;  /* 0x0200000000ff7812 */ /* 0x000fc400078cc0ff */
[C---:B------:R-:W-:Y:S02]  /*44a0*/  LOP3.LUT P3, RZ, R0.reuse, 0x1000000, RZ, 0xc0, !PT ;  /* 0x0100000000ff7812 */ /* 0x040fe4000786c0ff */
[----:B------:R-:W-:Y:S02]  /*44b0*/  P2R R81, PR, RZ, 0x1 ;  /* 0x00000001ff517803 */ /* 0x000fe40000000000 */
[----:B------:R-:W-:-:S07]  /*44c0*/  LOP3.LUT P0, RZ, R0, 0x800000, RZ, 0xc0, !PT ;  /* 0x0080000000ff7812 */ /* 0x000fce000780c0ff */
[----:B------:R-:W0:Y:S01]  /*44d0*/  @!P6 LDC.64 R74, c[0x0][0x380] ;  /* 0x0000e000ff4aeb82 */ /* 0x000e220000000a00 */
[----:B------:R-:W-:-:S07]  /*44e0*/  @!P6 IMAD R67, R70, 0x4980, R19 ;  /* 0x000049804643e824 */ /* 0x000fce00078e0213 */
[----:B------:R-:W1:Y:S01]  /*44f0*/  @!P3 LDC.64 R68, c[0x0][0x380] ;  /* 0x0000e000ff44bb82 */ /* 0x000e620000000a00 */
[----:B0-----:R-:W-:-:S07]  /*4500*/  @!P6 IMAD.WIDE R74, R67, 0x4, R74 ;  /* 0x00000004434ae825 */ /* 0x001fce00078e024a */
[----:B------:R-:W0:Y:S01]  /*4510*/  @!P0 LDC.64 R66, c[0x0][0x380] ;  /* 0x0000e000ff428b82 */ /* 0x000e220000000a00 */
[----:B------:R3:W4:Y:S01]  /*4520*/  @!P6 LDG.E.CONSTANT R139, desc[UR6][R74.64] ;  /* 0x000000064a8be981 */ /* 0x000722000c1e9900 */
[----:B------:R-:W-:Y:S01]  /*4530*/  @!P3 IMAD R77, R70, 0x4980, R24 ;  /* 0x00004980464db824 */ /* 0x000fe200078e0218 */
[----:B------:R-:W-:Y:S01]  /*4540*/  LOP3.LUT R0, R0, 0xffffffef, RZ, 0xc0, !PT ;  /* 0xffffffef00007812 */ /* 0x000fe200078ec0ff */
[----:B------:R-:W-:Y:S02]  /*4550*/  IMAD.IADD R84, R123, 0x1, R84 ;  /* 0x000000017b547824 */ /* 0x000fe400078e0254 */
[----:B-1----:R-:W-:-:S03]  /*4560*/  @!P3 IMAD.WIDE R68, R77, 0x4, R68 ;  /* 0x000000044d44b825 */ /* 0x002fc600078e0244 */
[----:B------:R-:W-:Y:S02]  /*4570*/  ISETP.GT.U32.OR P6, PT, R84, 0xe, P5 ;  /* 0x0000000e5400780c */ /* 0x000fe40002fc4470 */
[----:B------:R1:W5:Y:S01]  /*4580*/  @!P3 LDG.E.CONSTANT R141, desc[UR6][R68.64] ;  /* 0x00000006448db981 */ /* 0x000362000c1e9900 */
[----:B------:R-:W-:-:S05]  /*4590*/  IMAD.IADD R130, R123, 0x1, R130 ;  /* 0x000000017b827824 */ /* 0x000fca00078e0282 */
[----:B------:R-:W-:Y:S01]  /*45a0*/  ISETP.GT.U32.OR P5, PT, R130, 0xe, P2 ;  /* 0x0000000e8200780c */ /* 0x000fe200017a4470 */
[----:B---3--:R-:W-:-:S04]  /*45b0*/  @!P0 IMAD R75, R70, 0x4980, R26 ;  /* 0x00004980464b8824 */ /* 0x008fc800078e021a */
[----:B------:R-:W3:Y:S01]  /*45c0*/  @!P6 LDC.64 R84, c[0x0][0x380] ;  /* 0x0000e000ff54eb82 */ /* 0x000ee20000000a00 */
[----:B0-----:R-:W-:Y:S01]  /*45d0*/  @!P0 IMAD.WIDE R66, R75, 0x4, R66 ;  /* 0x000000044b428825 */ /* 0x001fe200078e0242 */
[----:B------:R-:W-:Y:S02]  /*45e0*/  ISETP.NE.AND P3, PT, R79, RZ, PT ;  /* 0x000000ff4f00720c */ /* 0x000fe40003f65270 */
[----:B------:R-:W-:Y:S01]  /*45f0*/  @P6 LOP3.LUT R0, R0, 0x10, RZ, 0xfc, !PT ;  /* 0x0000001000006812 */ /* 0x000fe200078efcff */
[C---:B------:R-:W-:Y:S01]  /*4600*/  IMAD.IADD R92, R123.reuse, 0x1, R92 ;  /* 0x000000017b5c7824 */ /* 0x040fe200078e025c */
[----:B------:R0:W2:Y:S02]  /*4610*/  @!P0 LDG.E.CONSTANT R147, desc[UR6][R66.64] ;  /* 0x0000000642938981 */ /* 0x0000a4000c1e9900 */
[----:B------:R-:W0:Y:S01]  /*4620*/  @!P5 LDC.64 R74, c[0x0][0x380] ;  /* 0x0000e000ff4adb82 */ /* 0x000e220000000a00 */
[----:B------:R-:W-:Y:S01]  /*4630*/  IMAD.IADD R114, R123, 0x1, R114 ;  /* 0x000000017b727824 */ /* 0x000fe200078e0272 */
[----:B------:R-:W-:Y:S01]  /*4640*/  ISETP.GT.U32.OR P2, PT, R92, 0xe, P3 ;  /* 0x0000000e5c00780c */ /* 0x000fe20001f44470 */
[----:B-1----:R-:W-:Y:S01]  /*4650*/  @!P6 IMAD R69, R70, 0x4980, R8 ;  /* 0x000049804645e824 */ /* 0x002fe200078e0208 */
[----:B------:R-:W-:-:S04]  /*4660*/  ISETP.NE.AND P0, PT, R81, RZ, PT ;  /* 0x000000ff5100720c */ /* 0x000fc80003f05270 */
[----:B------:R-:W-:Y:S01]  /*4670*/  ISETP.GT.U32.OR P0, PT, R114, 0xe, P0 ;  /* 0x0000000e7200780c */ /* 0x000fe20000704470 */
[----:B---3--:R-:W-:-:S04]  /*4680*/  @!P6 IMAD.WIDE R84, R69, 0x4, R84 ;  /* 0x000000044554e825 */ /* 0x008fc800078e0254 */
[----:B------:R-:W-:-:S08]  /*4690*/  @!P5 IMAD R69, R70, 0x4980, R9 ;  /* 0x000049804645d824 */ /* 0x000fd000078e0209 */
[----:B0-----:R-:W0:Y:S01]  /*46a0*/  @!P0 LDC.64 R66, c[0x0][0x380] ;  /* 0x0000e000ff428b82 */ /* 0x001e220000000a00 */
[C---:B------:R-:W-:Y:S02]  /*46b0*/  IMAD.IADD R90, R123.reuse, 0x1, R90 ;  /* 0x000000017b5a7824 */ /* 0x040fe400078e025a */
[----:B------:R-:W-:Y:S01]  /*46c0*/  IMAD.IADD R88, R123, 0x1, R88 ;  /* 0x000000017b587824 */ /* 0x000fe200078e0258 */
[----:B------:R-:W-:Y:S01]  /*46d0*/  LOP3.LUT R0, R0, 0xfffffff7, RZ, 0xc0, !PT ;  /* 0xfffffff700007812 */ /* 0x000fe200078ec0ff */
[----:B------:R-:W-:Y:S01]  /*46e0*/  @!P5 IMAD.WIDE R74, R69, 0x4, R74 ;  /* 0x00000004454ad825 */ /* 0x000fe200078e024a */
[----:B------:R-:W3:Y:S02]  /*46f0*/  @!P6 LDG.E.CONSTANT R149, desc[UR6][R84.64] ;  /* 0x000000065495e981 */ /* 0x000ee4000c1e9900 */
[----:B------:R-:W1:Y:S01]  /*4700*/  @!P2 LDC.64 R68, c[0x0][0x380] ;  /* 0x0000e000ff44ab82 */ /* 0x000e620000000a00 */
[----:B------:R-:W-:Y:S01]  /*4710*/  @!P2 IMAD R77, R70, 0x4980, R39 ;  /* 0x00004980464da824 */ /* 0x000fe200078e0227 */
[----:B------:R-:W-:Y:S01]  /*4720*/  ISETP.GT.U32.OR P1, PT, R90, 0xe, P1 ;  /* 0x0000000e5a00780c */ /* 0x000fe20000f24470 */
[----:B------:R-:W-:Y:S01]  /*4730*/  IMAD R86, R111, R86, 0x7 ;  /* 0x000000076f567424 */ /* 0x000fe200078e0256 */
[----:B------:R-:W-:Y:S01]  /*4740*/  ISETP.GT.U32.OR P4, PT, R88, 0xe, P4 ;  /* 0x0000000e5800780c */ /* 0x000fe20002784470 */
[----:B------:R-:W3:Y:S01]  /*4750*/  @!P5 LDG.E.CONSTANT R143, desc[UR6][R74.64] ;  /* 0x000000064a8fd981 */ /* 0x000ee2000c1e9900 */
[----:B-1----:R-:W-:-:S04]  /*4760*/  @!P2 IMAD.WIDE R68, R77, 0x4, R68 ;  /* 0x000000044d44a825 */ /* 0x002fc800078e0244 */
[----:B------:R-:W-:Y:S01]  /*4770*/  @!P0 IMAD R77, R70, 0x4980, R49 ;  /* 0x00004980464d8824 */ /* 0x000fe200078e0231 */
[----:B------:R-:W3:Y:S03]  /*4780*/  @!P2 LDG.E.CONSTANT R95, desc[UR6][R68.64] ;  /* 0x00000006445fa981 */ /* 0x000ee6000c1e9900 */
[----:B0-----:R-:W-:-:S05]  /*4790*/  @!P0 IMAD.WIDE R66, R77, 0x4, R66 ;  /* 0x000000044d428825 */ /* 0x001fca00078e0242 */
[----:B------:R0:W3:Y:S02]  /*47a0*/  @!P0 LDG.E.CONSTANT R89, desc[UR6][R66.64] ;  /* 0x0000000642598981 */ /* 0x0000e4000c1e9900 */
[----:B0-----:R-:W0:Y:S01]  /*47b0*/  @!P1 LDC.64 R66, c[0x0][0x380] ;  /* 0x0000e000ff429b82 */ /* 0x001e220000000a00 */
[----:B------:R-:W-:Y:S01]  /*47c0*/  @!P1 IMAD R69, R70, 0x4980, R7 ;  /* 0x0000498046459824 */ /* 0x000fe200078e0207 */
[----:B------:R-:W-:Y:S02]  /*47d0*/  @P5 LOP3.LUT R0, R0, 0x8, RZ, 0xfc, !PT ;  /* 0x0000000800005812 */ /* 0x000fe400078efcff */
[----:B------:R-:W-:Y:S01]  /*47e0*/  SHF.R.U32.HI R86, RZ, 0x4, R86 ;  /* 0x00000004ff567819 */ /* 0x000fe20000011656 */
[----:B0-----:R-:W-:-:S05]  /*47f0*/  @!P1 IMAD.WIDE R66, R69, 0x4, R66 ;  /* 0x0000000445429825 */ /* 0x001fca00078e0242 */
[----:B------:R0:W3:Y:S02]  /*4800*/  @!P1 LDG.E.CONSTANT R87, desc[UR6][R66.64] ;  /* 0x0000000642579981 */ /* 0x0000e4000c1e9900 */
[----:B0-----:R-:W0:Y:S01]  /*4810*/  @!P4 LDC.64 R66, c[0x0][0x380] ;  /* 0x0000e000ff42cb82 */ /* 0x001e220000000a00 */
[----:B------:R-:W-:Y:S01]  /*4820*/  LOP3.LUT R0, R0, 0xfffffffe, RZ, 0xc0, !PT ;  /* 0xfffffffe00007812 */ /* 0x000fe200078ec0ff */
[----:B------:R-:W-:Y:S01]  /*4830*/  VIADD R74, R98, 0x8 ;  /* 0x00000008624a7836 */ /* 0x000fe20000000000 */
[----:B------:R-:W-:Y:S01]  /*4840*/  LOP3.LUT R86, R86, 0x3, RZ, 0xc0, !PT ;  /* 0x0000000356567812 */ /* 0x000fe200078ec0ff */
[----:B------:R-:W-:Y:S01]  /*4850*/  @!P4 IMAD R81, R70, 0x4980, R11 ;  /* 0x000049804651c824 */ /* 0x000fe200078e020b */
[----:B------:R-:W-:Y:S02]  /*4860*/  @P2 LOP3.LUT R0, R0, 0x1, RZ, 0xfc, !PT ;  /* 0x0000000100002812 */ /* 0x000fe400078efcff */
[----:B------:R-:W-:Y:S01]  /*4870*/  LOP3.LUT P2, RZ, R86, R123, RZ, 0xfc, !PT ;  /* 0x0000007b56ff7212 */ /* 0x000fe2000784fcff */
[----:B------:R-:W-:Y:S01]  /*4880*/  IMAD.IADD R68, R123, 0x1, R86 ;  /* 0x000000017b447824 */ /* 0x000fe200078e0256 */
[----:B------:R-:W-:Y:S01]  /*4890*/  SHF.R.U32.HI R74, RZ, 0x4, R74 ;  /* 0x00000004ff4a7819 */ /* 0x000fe2000001164a */
[----:B------:R-:W-:Y:S01]  /*48a0*/  IMAD R76, R111, R76, 0xe ;  /* 0x0000000e6f4c7424 */ /* 0x000fe200078e024c */
[----:B------:R-:W-:-:S02]  /*48b0*/  ISETP.EQ.OR P2, PT, R82, 0x8, !P2 ;  /* 0x000000085200780c */ /* 0x000fc40005742670 */
[----:B------:R-:W-:Y:S01]  /*48c0*/  LOP3.LUT R74, R74, 0x3, RZ, 0xc0, !PT ;  /* 0x000000034a4a7812 */ /* 0x000fe200078ec0ff */
[----:B------:R-:W-:Y:S01]  /*48d0*/  IMAD R84, R111, 0x4, R76 ;  /* 0x000000046f547824 */ /* 0x000fe200078e024c */
[----:B------:R-:W-:Y:S02]  /*48e0*/  ISETP.GT.U32.OR P2, PT, R68, 0xe, P2 ;  /* 0x0000000e4400780c */ /* 0x000fe40001744470 */
[----:B------:R-:W-:Y:S01]  /*48f0*/  LOP3.LUT P3, RZ, R74, R123, RZ, 0xfc, !PT ;  /* 0x0000007b4aff7212 */ /* 0x000fe2000786fcff */
[----:B0-----:R-:W-:-:S04]  /*4900*/  @!P4 IMAD.WIDE R66, R81, 0x4, R66 ;  /* 0x000000045142c825 */ /* 0x001fc800078e0242 */
[----:B------:R-:W-:Y:S01]  /*4910*/  IMAD.MOV.U32 R81, RZ, RZ, RZ ;  /* 0x000000ffff517224 */ /* 0x000fe200078e00ff */
[----:B------:R-:W-:Y:S01]  /*4920*/  ISETP.EQ.OR P3, PT, R71, 0x8, !P3 ;  /* 0x000000084700780c */ /* 0x000fe20005f62670 */
[----:B------:R-:W-:Y:S01]  /*4930*/  IMAD.IADD R68, R123, 0x1, R74 ;  /* 0x000000017b447824 */ /* 0x000fe200078e024a */
[----:B------:R-:W0:Y:S03]  /*4940*/  S2R R114, SR_TID.Z ;  /* 0x0000000000727919 */ /* 0x000e260000002300 */
[----:B------:R-:W1:Y:S01]  /*4950*/  @!P2 LDC.64 R90, c[0x0][0x380] ;  /* 0x0000e000ff5aab82 */ /* 0x000e620000000a00 */
[----:B------:R4:W3:Y:S01]  /*4960*/  @!P4 LDG.E.CONSTANT R81, desc[UR6][R66.64] ;  /* 0x000000064251c981 */ /* 0x0008e2000c1e9900 */
[----:B------:R-:W-:Y:S01]  /*4970*/  ISETP.GT.U32.OR P3, PT, R68, 0xe, P3 ;  /* 0x0000000e4400780c */ /* 0x000fe20001f64470 */
[----:B----4-:R-:W-:Y:S01]  /*4980*/  VIADD R66, R84, 0x3 ;  /* 0x0000000354427836 */ /* 0x010fe20000000000 */
[----:B------:R-:W-:-:S11]  /*4990*/  LOP3.LUT P6, RZ, R76, 0xe, RZ, 0xc0, !PT ;  /* 0x0000000e4cff7812 */ /* 0x000fd600078cc0ff */
[----:B------:R-:W4:Y:S01]  /*49a0*/  @!P3 LDC.64 R68, c[0x0][0x380] ;  /* 0x0000e000ff44bb82 */ /* 0x000f220000000a00 */
[----:B------:R-:W-:-:S04]  /*49b0*/  SHF.R.U32.HI R66, RZ, 0x4, R66 ;  /* 0x00000004ff427819 */ /* 0x000fc80000011642 */
[----:B------:R-:W-:-:S04]  /*49c0*/  LOP3.LUT R66, R66, 0x3, RZ, 0xc0, !PT ;  /* 0x0000000342427812 */ /* 0x000fc800078ec0ff */
[----:B------:R-:W-:Y:S01]  /*49d0*/  LOP3.LUT P5, RZ, R66, R123, RZ, 0xfc, !PT ;  /* 0x0000007b42ff7212 */ /* 0x000fe200078afcff */
[----:B------:R-:W-:-:S03]  /*49e0*/  IMAD.IADD R66, R123, 0x1, R66 ;  /* 0x000000017b427824 */ /* 0x000fc600078e0242 */
[----:B------:R-:W-:-:S04]  /*49f0*/  PLOP3.LUT P5, PT, P5, P6, PT, 0x2f, 0xf2 ;  /* 0x0000000000f2781c */ /* 0x000fc80002fac577 */
[----:B------:R-:W-:Y:S01]  /*4a00*/  ISETP.GT.U32.OR P5, PT, R66, 0xe, P5 ;  /* 0x0000000e4200780c */ /* 0x000fe20002fa4470 */
[----:B------:R-:W-:Y:S02]  /*4a10*/  @!P2 IMAD R75, R70, 0x4980, R10 ;  /* 0x00004980464ba824 */ /* 0x000fe400078e020a */
[----:B------:R-:W-:Y:S02]  /*4a20*/  IMAD.MOV.U32 R85, RZ, RZ, RZ ;  /* 0x000000ffff557224 */ /* 0x000fe400078e00ff */
[----:B-1----:R-:W-:-:S08]  /*4a30*/  @!P2 IMAD.WIDE R90, R75, 0x4, R90 ;  /* 0x000000044b5aa825 */ /* 0x002fd000078e025a */
[----:B------:R-:W1:Y:S01]  /*4a40*/  @!P5 LDC.64 R66, c[0x0][0x380] ;  /* 0x0000e000ff42db82 */ /* 0x000e620000000a00 */
[----:B------:R0:W3:Y:S01]  /*4a50*/  @!P2 LDG.E.CONSTANT R85, desc[UR6][R90.64] ;  /* 0x000000065a55a981 */ /* 0x0000e2000c1e9900 */
[----:B------:R-:W-:-:S04]  /*4a60*/  @!P3 IMAD R75, R70, 0x4980, R62 ;  /* 0x00004980464bb824 */ /* 0x000fc800078e023e */
[----:B----4-:R-:W-:-:S04]  /*4a70*/  @!P3 IMAD.WIDE R68, R75, 0x4, R68 ;  /* 0x000000044b44b825 */ /* 0x010fc800078e0244 */
[----:B0-----:R-:W-:Y:S01]  /*4a80*/  IMAD R91, R114, 0x2, R113 ;  /* 0x00000002725b7824 */ /* 0x001fe200078e0271 */
[----:B------:R-:W-:Y:S01]  /*4a90*/  MOV R90, 0x400 ;  /* 0x00000400005a7802 */ /* 0x000fe20000000f00 */
[----:B------:R-:W-:Y:S02]  /*4aa0*/  IMAD.MOV.U32 R75, RZ, RZ, RZ ;  /* 0x000000ffff4b7224 */ /* 0x000fe400078e00ff */
[----:B------:R-:W-:Y:S01]  /*4ab0*/  IMAD.SHL.U32 R74, R91, 0x400, RZ ;  /* 0x000004005b4a7824 */ /* 0x000fe200078e00ff */
[----:B------:R-:W-:-:S03]  /*4ac0*/  LEA R115, R93, R90, 0x18 ;  /* 0x0000005a5d737211 */ /* 0x000fc600078ec0ff */
[----:B------:R-:W-:Y:S01]  /*4ad0*/  IMAD R74, R111, 0x4a, R74 ;  /* 0x0000004a6f4a7824 */ /* 0x000fe200078e024a */
[----:B------:R0:W4:Y:S03]  /*4ae0*/  @!P3 LDG.E.CONSTANT R75, desc[UR6][R68.64] ;  /* 0x00000006444bb981 */ /* 0x000126000c1e9900 */
[----:B------:R-:W-:Y:S02]  /*4af0*/  IMAD R74, R74, 0x4, R115 ;  /* 0x000000044a4a7824 */ /* 0x000fe400078e0273 */
[----:B0-----:R-:W-:Y:S02]  /*4b00*/  VIADD R68, R84, 0x13 ;  /* 0x0000001354447836 */ /* 0x001fe40000000000 */
[----:B------:R-:W-:-:S03]  /*4b10*/  @!P5 IMAD R69, R70, 0x4980, R40 ;  /* 0x000049804645d824 */ /* 0x000fc600078e0228 */
[----:B------:R-:W-:Y:S01]  /*4b20*/  SHF.R.U32.HI R68, RZ, 0x4, R68 ;  /* 0x00000004ff447819 */ /* 0x000fe20000011644 */
[----:B-1----:R-:W-:-:S03]  /*4b30*/  @!P5 IMAD.WIDE R66, R69, 0x4, R66 ;  /* 0x000000044542d825 */ /* 0x002fc600078e0242 */
[----:B------:R-:W-:Y:S01]  /*4b40*/  LOP3.LUT R68, R68, 0x3, RZ, 0xc0, !PT ;  /* 0x0000000344447812 */ /* 0x000fe200078ec0ff */
[----:B------:R0:W-:Y:S02]  /*4b50*/  STS [R74+0x2c], R139 ;  /* 0x00002c8b4a007388 */ /* 0x0001e40000000800 */
[----:B0-----:R-:W-:-:S06]  /*4b60*/  IMAD.MOV.U32 R139, RZ, RZ, RZ ;  /* 0x000000ffff8b7224 */ /* 0x001fcc00078e00ff */
[----:B------:R0:W4:Y:S01]  /*4b70*/  @!P5 LDG.E.CONSTANT R139, desc[UR6][R66.64] ;  /* 0x00000006428bd981 */ /* 0x000122000c1e9900 */
[----:B------:R-:W-:Y:S01]  /*4b80*/  LOP3.LUT P5, RZ, R68, R123, RZ, 0xfc, !PT ;  /* 0x0000007b44ff7212 */ /* 0x000fe200078afcff */
[----:B------:R-:W-:-:S03]  /*4b90*/  IMAD.IADD R68, R123, 0x1, R68 ;  /* 0x000000017b447824 */ /* 0x000fc600078e0244 */
[----:B------:R-:W-:-:S04]  /*4ba0*/  PLOP3.LUT P5, PT, P5, P6, PT, 0x2f, 0xf2 ;  /* 0x0000000000f2781c */ /* 0x000fc80002fac577 */
[----:B------:R-:W-:-:S13]  /*4bb0*/  ISETP.GT.U32.OR P5, PT, R68, 0xe, P5 ;  /* 0x0000000e4400780c */ /* 0x000fda0002fa4470 */
[----:B------:R-:W1:Y:S01]  /*4bc0*/  @!P5 LDC.64 R68, c[0x0][0x380] ;  /* 0x0000e000ff44db82 */ /* 0x000e620000000a00 */
[----:B0-----:R-:W-:Y:S02]  /*4bd0*/  VIADD R66, R78, 0x22 ;  /* 0x000000224e427836 */ /* 0x001fe40000000000 */
[----:B------:R-:W-:Y:S01]  /*4be0*/  @!P5 IMAD R159, R70, 0x4980, R42 ;  /* 0x00004980469fd824 */ /* 0x000fe200078e022a */
[----:B-----5:R0:W-:Y:S02]  /*4bf0*/  STS [R74+0x34], R141 ;  /* 0x0000348d4a007388 */ /* 0x0201e40000000800 */
[----:B------:R-:W-:Y:S02]  /*4c00*/  SHF.R.U32.HI R66, RZ, 0x4, R66 ;  /* 0x00000004ff427819 */ /* 0x000fe40000011642 */
[----:B------:R-:W-:Y:S02]  /*4c10*/  LOP3.LUT R0, R0, 0xffffffbf, RZ, 0xc0, !PT ;  /* 0xffffffbf00007812 */ /* 0x000fe400078ec0ff */
[----:B------:R-:W-:Y:S01]  /*4c20*/  LOP3.LUT R66, R66, 0x3, RZ, 0xc0, !PT ;  /* 0x0000000342427812 */ /* 0x000fe200078ec0ff */
[----:B0-----:R-:W-:Y:S01]  /*4c30*/  IMAD.MOV.U32 R141, RZ, RZ, RZ ;  /* 0x000000ffff8d7224 */ /* 0x001fe200078e00ff */
[----:B------:R-:W-:-:S02]  /*4c40*/  @P6 LOP3.LUT R0, R0, 0x40, RZ, 0xfc, !PT ;  /* 0x0000004000006812 */ /* 0x000fc400078efcff */
[----:B------:R-:W-:Y:S01]  /*4c50*/  LOP3.LUT P6, RZ, R96, 0xe, RZ, 0xc0, !PT ;  /* 0x0000000e60ff7812 */ /* 0x000fe200078cc0ff */
[----:B-1----:R-:W-:-:S05]  /*4c60*/  @!P5 IMAD.WIDE R68, R159, 0x4, R68 ;  /* 0x000000049f44d825 */ /* 0x002fca00078e0244 */
[----:B------:R0:W5:Y:S01]  /*4c70*/  @!P5 LDG.E.CONSTANT R141, desc[UR6][R68.64] ;  /* 0x00000006448dd981 */ /* 0x000162000c1e9900 */
[----:B------:R-:W-:Y:S01]  /*4c80*/  LOP3.LUT P5, RZ, R66, R123, RZ, 0xfc, !PT ;  /* 0x0000007b42ff7212 */ /* 0x000fe200078afcff */
[----:B------:R-:W-:-:S03]  /*4c90*/  IMAD.IADD R66, R123, 0x1, R66 ;  /* 0x000000017b427824 */ /* 0x000fc600078e0242 */
[----:B------:R-:W-:-:S04]  /*4ca0*/  PLOP3.LUT P5, PT, P5, P6, PT, 0x2f, 0xf2 ;  /* 0x0000000000f2781c */ /* 0x000fc80002fac577 */
[----:B------:R-:W-:-:S13]  /*4cb0*/  ISETP.GT.U32.OR P5, PT, R66, 0xe, P5 ;  /* 0x0000000e4200780c */ /* 0x000fda0002fa4470 */
[----:B------:R-:W1:Y:S01]  /*4cc0*/  @!P5 LDC.64 R66, c[0x0][0x380] ;  /* 0x0000e000ff42db82 */ /* 0x000e620000000a00 */
[----:B0-----:R-:W-:Y:S02]  /*4cd0*/  VIADD R68, R80, 0x23 ;  /* 0x0000002350447836 */ /* 0x001fe40000000000 */
[----:B------:R-:W-:Y:S01]  /*4ce0*/  @!P5 IMAD R159, R70, 0x4980, R43 ;  /* 0x00004980469fd824 */ /* 0x000fe200078e022b */
[----:B------:R0:W-:Y:S02]  /*4cf0*/  STS [R74+0x40], R145 ;  /* 0x000040914a007388 */ /* 0x0001e40000000800 */
[----:B------:R-:W-:-:S04]  /*4d00*/  SHF.R.U32.HI R68, RZ, 0x4, R68 ;  /* 0x00000004ff447819 */ /* 0x000fc80000011644 */
[----:B------:R-:W-:Y:S01]  /*4d10*/  LOP3.LUT R68, R68, 0x3, RZ, 0xc0, !PT ;  /* 0x0000000344447812 */ /* 0x000fe200078ec0ff */
[----:B0-----:R-:W-:Y:S01]  /*4d20*/  IMAD.MOV.U32 R145, RZ, RZ, RZ ;  /* 0x000000ffff917224 */ /* 0x001fe200078e00ff */
        /* <DEDUP_REMOVED lines=10> */
[----:B--2---:R0:W-:Y:S02]  /*4dd0*/  STS [R74+0x64], R147 ;  /* 0x000064934a007388 */ /* 0x0041e40000000800 */
[----:B------:R-:W-:-:S04]  /*4de0*/  SHF.R.U32.HI R66, RZ, 0x4, R66 ;  /* 0x00000004ff427819 */ /* 0x000fc80000011642 */
[----:B------:R-:W-:Y:S01]  /*4df0*/  LOP3.LUT R66, R66, 0x3, RZ, 0xc0, !PT ;  /* 0x0000000342427812 */ /* 0x000fe200078ec0ff */
[----:B0-----:R-:W-:Y:S01]  /*4e00*/  IMAD.MOV.U32 R147, RZ, RZ, RZ ;  /* 0x000000ffff937224 */ /* 0x001fe200078e00ff */
[----:B------:R-:W-:Y:S02]  /*4e10*/  P2R R92, PR, RZ, 0x10 ;  /* 0x00000010ff5c7803 */ /* 0x000fe40000000000 */
        /* <DEDUP_REMOVED lines=43> */
[----:B0-----:R-:W-:Y:S02]  /*50d0*/  IMAD.MOV.U32 R155, RZ, RZ, RZ ;  /* 0x000000ffff9b7224 */ /* 0x001fe400078e00ff */
[----:B-1----:R-:W-:-:S05]  /*50e0*/  @!P5 IMAD.WIDE R66, R159, 0x4, R66 ;  /* 0x000000049f42d825 */ /* 0x002fca00078e0242 */
[----:B------:R0:W2:Y:S01]  /*50f0*/  @!P5 LDG.E.CONSTANT R155, desc[UR6][R66.64] ;  /* 0x00000006429bd981 */ /* 0x0000a2000c1e9900 */
[----:B------:R-:W-:Y:S01]  /*5100*/  LOP3.LUT P5, RZ, R68, R123, RZ, 0xfc, !PT ;  /* 0x0000007b44ff7212 */ /* 0x000fe200078afcff */
[----:B------:R-:W-:-:S03]  /*5110*/  IMAD.IADD R68, R123, 0x1, R68 ;  /* 0x000000017b447824 */ /* 0x000fc600078e0244 */
[----:B------:R-:W-:-:S04]  /*5120*/  ISETP.EQ.OR P5, PT, R82, 0x8, !P5 ;  /* 0x000000085200780c */ /* 0x000fc80006fa2670 */
        /* <DEDUP_REMOVED lines=17> */
[----:B---3--:R0:W-:Y:S02]  /*5240*/  STS [R74+0xc], R149 ;  /* 0x00000c954a007388 */ /* 0x0081e40000000800 */
[----:B------:R-:W-:-:S04]  /*5250*/  SHF.R.U32.HI R68, RZ, 0x4, R68 ;  /* 0x00000004ff447819 */ /* 0x000fc80000011644 */
[----:B------:R-:W-:Y:S01]  /*5260*/  LOP3.LUT R68, R68, 0x3, RZ, 0xc0, !PT ;  /* 0x0000000344447812 */ /* 0x000fe200078ec0ff */
[----:B0-----:R-:W-:Y:S01]  /*5270*/  IMAD.MOV.U32 R149, RZ, RZ, RZ ;  /* 0x000000ffff957224 */ /* 0x001fe200078e00ff */
[----:B------:R-:W-:Y:S02]  /*5280*/  P2R R79, PR, RZ, 0x2 ;  /* 0x00000002ff4f7803 */ /* 0x000fe40000000000 */
[----:B------:R-:W-:Y:S01]  /*5290*/  LOP3.LUT P1, RZ, R122, 0xe, RZ, 0xc0, !PT ;  /* 0x0000000e7aff7812 */ /* 0x000fe2000782c0ff */
[----:B-1----:R-:W-:-:S05]  /*52a0*/  @!P5 IMAD.WIDE R66, R159, 0x4, R66 ;  /* 0x000000049f42d825 */ /* 0x002fca00078e0242 */
[----:B------:R0:W3:Y:S01]  /*52b0*/  @!P5 LDG.E.CONSTANT R149, desc[UR6][R66.64] ;  /* 0x000000064295d981 */ /* 0x0000e2000c1e9900 */
        /* <DEDUP_REMOVED lines=62> */
[----:B------:R-:W-:Y:S02]  /*56a0*/  VIADD R84, R84, 0x23 ;  /* 0x0000002354547836 */ /* 0x000fe40000000000 */
[----:B------:R-:W-:Y:S01]  /*56b0*/  @!P5 IMAD R159, R70, 0x4980, R32 ;  /* 0x00004980469fd824 */ /* 0x000fe200078e0220 */
[----:B------:R4:W-:Y:S02]  /*56c0*/  STS [R74+0x5c], R99 ;  /* 0x00005c634a007388 */ /* 0x0009e40000000800 */
[----:B------:R-:W-:-:S04]  /*56d0*/  SHF.R.U32.HI R84, RZ, 0x4, R84 ;  /* 0x00000004ff547819 */ /* 0x000fc80000011654 */
[----:B------:R-:W-:Y:S01]  /*56e0*/  LOP3.LUT R84, R84, 0x3, RZ, 0xc0, !PT ;  /* 0x0000000354547812 */ /* 0x000fe200078ec0ff */
[----:B----4-:R-:W-:Y:S01]  /*56f0*/  IMAD.MOV.U32 R99, RZ, RZ, RZ ;  /* 0x000000ffff637224 */ /* 0x010fe200078e00ff */
[----:B------:R-:W-:Y:S02]  /*5700*/  P2R R124, PR, RZ, 0x10 ;  /* 0x00000010ff7c7803 */ /* 0x000fe40000000000 */
[----:B------:R-:W-:Y:S01]  /*5710*/  LOP3.LUT P4, RZ, R76, 0xe, RZ, 0xc0, !PT ;  /* 0x0000000e4cff7812 */ /* 0x000fe2000788c0ff */
[----:B-1----:R-:W-:-:S05]  /*5720*/  @!P5 IMAD.WIDE R68, R159, 0x4, R68 ;  /* 0x000000049f44d825 */ /* 0x002fca00078e0244 */
[----:B------:R1:W4:Y:S01]  /*5730*/  @!P5 LDG.E.CONSTANT R99, desc[UR6][R68.64] ;  /* 0x000000064463d981 */ /* 0x000322000c1e9900 */
[----:B------:R-:W-:Y:S01]  /*5740*/  LOP3.LUT P5, RZ, R84, R123, RZ, 0xfc, !PT ;  /* 0x0000007b54ff7212 */ /* 0x000fe200078afcff */
[----:B------:R-:W-:-:S03]  /*5750*/  IMAD.IADD R84, R123, 0x1, R84 ;  /* 0x000000017b547824 */ /* 0x000fc600078e0254 */
[----:B------:R-:W-:-:S04]  /*5760*/  PLOP3.LUT P5, PT, P5, P4, PT, 0x2f, 0xf2 ;  /* 0x0000000000f2781c */ /* 0x000fc80002fa8577 */
[----:B------:R-:W-:-:S13]  /*5770*/  ISETP.GT.U32.OR P5, PT, R84, 0xe, P5 ;  /* 0x0000000e5400780c */ /* 0x000fda0002fa4470 */
[----:B0-----:R-:W0:Y:S01]  /*5780*/  @!P5 LDC.64 R66, c[0x0][0x380] ;  /* 0x0000e000ff42db82 */ /* 0x001e220000000a00 */
[----:B-1----:R-:W-:Y:S02]  /*5790*/  VIADD R68, R78, 0x32 ;  /* 0x000000324e447836 */ /* 0x002fe40000000000 */
[----:B------:R-:W-:-:S03]  /*57a0*/  @!P5 IMAD R159, R70, 0x4980, R44 ;  /* 0x00004980469fd824 */ /* 0x000fc600078e022c */
[----:B------:R-:W-:-:S04]  /*57b0*/  SHF.R.U32.HI R68, RZ, 0x4, R68 ;  /* 0x00000004ff447819 */ /* 0x000fc80000011644 */
[----:B------:R-:W-:Y:S02]  /*57c0*/  LOP3.LUT R68, R68, 0x3, RZ, 0xc0, !PT ;  /* 0x0000000344447812 */ /* 0x000fe400078ec0ff */
[----:B------:R-:W-:Y:S01]  /*57d0*/  LOP3.LUT P4, RZ, R96, 0xe, RZ, 0xc0, !PT ;  /* 0x0000000e60ff7812 */ /* 0x000fe2000788c0ff */
[----:B0-----:R-:W-:-:S04]  /*57e0*/  @!P5 IMAD.WIDE R66, R159, 0x4, R66 ;  /* 0x000000049f42d825 */ /* 0x001fc800078e0242 */
[----:B------:R-:W-:-:S06]  /*57f0*/  IMAD.MOV.U32 R159, RZ, RZ, RZ ;  /* 0x000000ffff9f7224 */ /* 0x000fcc00078e00ff */
        /* <DEDUP_REMOVED lines=26> */
[----:B------:R-:W-:Y:S01]  /*59a0*/  ISETP.NE.AND P4, PT, R124, RZ, PT ;  /* 0x000000ff7c00720c */ /* 0x000fe20003f85270 */
        /* <DEDUP_REMOVED lines=14> */
[----:B------:R0:W4:Y:S01]  /*5a90*/  @!P5 LDG.E.CONSTANT R87, desc[UR6][R68.64] ;  /* 0x000000064457d981 */ /* 0x000122000c1e9900 */
[----:B------:R-:W-:Y:S01]  /*5aa0*/  LOP3.LUT P5, RZ, R66, R123, RZ, 0xfc, !PT ;  /* 0x0000007b42ff7212 */ /* 0x000fe200078afcff */
[----:B------:R-:W-:-:S03]  /*5ab0*/  IMAD.IADD R66, R123, 0x1, R66 ;  /* 0x000000017b427824 */ /* 0x000fc600078e0242 */
[----:B------:R-:W-:-:S04]  /*5ac0*/  PLOP3.LUT P5, PT, P5, P3, PT, 0x2f, 0xf2 ;  /* 0x0000000000f2781c */ /* 0x000fc80002fa6577 */
[----:B------:R-:W-:-:S13]  /*5ad0*/  ISETP.GT.U32.OR P5, PT, R66, 0xe, P5 ;  /* 0x0000000e4200780c */ /* 0x000fda0002fa4470 */
[----:B------:R-:W0:Y:S01]  /*5ae0*/  @!P5 LDC.64 R66, c[0x0][0x380] ;  /* 0x0000e000ff42db82 */ /* 0x000e220000000a00 */
[----:B------:R-:W-:Y:S01]  /*5af0*/  @!P5 IMAD R161, R70, 0x4980, R55 ;  /* 0x0000498046a1d824 */ /* 0x000fe200078e0237 */
[----:B------:R1:W-:Y:S02]  /*5b00*/  STS [R74+0x1c], R85 ;  /* 0x00001c554a007388 */ /* 0x0003e40000000800 */
[----:B-1----:R-:W-:Y:S01]  /*5b10*/  CS2R R84, SRZ ;  /* 0x0000000000547805 */ /* 0x002fe2000001ff00 */
[----:B0-----:R-:W-:-:S04]  /*5b20*/  @!P5 IMAD.WIDE R68, R161, 0x4, R66 ;  /* 0x00000004a144d825 */ /* 0x001fc800078e0242 */
        /* <DEDUP_REMOVED lines=8> */
[----:B------:R-:W1:Y:S01]  /*5bb0*/  @!P5 LDC.64 R66, c[0x0][0x380] ;  /* 0x0000e000ff42db82 */ /* 0x000e620000000a00 */
[----:B------:R-:W-:Y:S02]  /*5bc0*/  VIADD R80, R80, 0x37 ;  /* 0x0000003750507836 */ /* 0x000fe40000000000 */
[----:B------:R-:W-:-:S03]  /*5bd0*/  @!P5 IMAD R161, R70, 0x4980, R58 ;  /* 0x0000498046a1d824 */ /* 0x000fc600078e023a */
[----:B------:R-:W-:-:S04]  /*5be0*/  SHF.R.U32.HI R80, RZ, 0x4, R80 ;  /* 0x00000004ff507819 */ /* 0x000fc80000011650 */
[----:B------:R-:W-:Y:S01]  /*5bf0*/  LOP3.LUT R80, R80, 0x3, RZ, 0xc0, !PT ;  /* 0x0000000350507812 */ /* 0x000fe200078ec0ff */
[----:B-1----:R-:W-:-:S04]  /*5c00*/  @!P5 IMAD.WIDE R66, R161, 0x4, R66 ;  /* 0x00000004a142d825 */ /* 0x002fc800078e0242 */
[----:B------:R-:W-:-:S06]  /*5c10*/  IMAD.MOV.U32 R161, RZ, RZ, RZ ;  /* 0x000000ffffa17224 */ /* 0x000fcc00078e00ff */
[----:B------:R1:W4:Y:S01]  /*5c20*/  @!P5 LDG.E.CONSTANT R161, desc[UR6][R66.64] ;  /* 0x0000000642a1d981 */ /* 0x000322000c1e9900 */
[----:B------:R-:W-:Y:S01]  /*5c30*/  LOP3.LUT P5, RZ, R80, R123, RZ, 0xfc, !PT ;  /* 0x0000007b50ff7212 */ /* 0x000fe200078afcff */
[----:B------:R-:W-:-:S03]  /*5c40*/  IMAD.IADD R80, R123, 0x1, R80 ;  /* 0x000000017b507824 */ /* 0x000fc600078e0250 */
[----:B------:R-:W-:-:S04]  /*5c50*/  ISETP.EQ.OR P5, PT, R82, 0x8, !P5 ;  /* 0x000000085200780c */ /* 0x000fc80006fa2670 */
[----:B------:R-:W-:-:S13]  /*5c60*/  ISETP.GT.U32.OR P5, PT, R80, 0xe, P5 ;  /* 0x0000000e5000780c */ /* 0x000fda0002fa4470 */
[----:B0-----:R-:W0:Y:S01]  /*5c70*/  @!P5 LDC.64 R68, c[0x0][0x380] ;  /* 0x0000e000ff44db82 */ /* 0x001e220000000a00 */
[----:B-1----:R-:W-:Y:S02]  /*5c80*/  VIADD R66, R78, 0x38 ;  /* 0x000000384e427836 */ /* 0x002fe40000000000 */
[----:B------:R-:W-:-:S03]  /*5c90*/  @!P5 IMAD R163, R70, 0x4980, R61 ;  /* 0x0000498046a3d824 */ /* 0x000fc600078e023d */
[----:B------:R-:W-:-:S04]  /*5ca0*/  SHF.R.U32.HI R66, RZ, 0x4, R66 ;  /* 0x00000004ff427819 */ /* 0x000fc80000011642 */
[----:B------:R-:W-:Y:S01]  /*5cb0*/  LOP3.LUT R66, R66, 0x3, RZ, 0xc0, !PT ;  /* 0x0000000342427812 */ /* 0x000fe200078ec0ff */
[----:B0-----:R-:W-:-:S04]  /*5cc0*/  @!P5 IMAD.WIDE R68, R163, 0x4, R68 ;  /* 0x00000004a344d825 */ /* 0x001fc800078e0244 */
[----:B------:R-:W-:-:S06]  /*5cd0*/  IMAD.MOV.U32 R163, RZ, RZ, RZ ;  /* 0x000000ffffa37224 */ /* 0x000fcc00078e00ff */
[----:B------:R0:W4:Y:S01]  /*5ce0*/  @!P5 LDG.E.CONSTANT R163, desc[UR6][R68.64] ;  /* 0x0000000644a3d981 */ /* 0x000122000c1e9900 */
[----:B------:R-:W-:Y:S01]  /*5cf0*/  LOP3.LUT P5, RZ, R66, R123, RZ, 0xfc, !PT ;  /* 0x0000007b42ff7212 */ /* 0x000fe200078afcff */
[----:B------:R-:W-:-:S03]  /*5d00*/  IMAD.IADD R66, R123, 0x1, R66 ;  /* 0x000000017b427824 */ /* 0x000fc600078e0242 */
[----:B------:R-:W-:-:S04]  /*5d10*/  ISETP.EQ.OR P5, PT, R71, 0x8, !P5 ;  /* 0x000000084700780c */ /* 0x000fc80006fa2670 */
[----:B------:R-:W-:-:S13]  /*5d20*/  ISETP.GT.U32.OR P5, PT, R66, 0xe, P5 ;  /* 0x0000000e4200780c */ /* 0x000fda0002fa4470 */
[----:B------:R-:W0:Y:S01]  /*5d30*/  @!P5 LDC.64 R66, c[0x0][0x380] ;  /* 0x0000e000ff42db82 */ /* 0x000e220000000a00 */
[----:B------:R-:W-:-:S04]  /*5d40*/  @!P5 IMAD R165, R70, 0x4980, R65 ;  /* 0x0000498046a5d824 */ /* 0x000fc800078e0241 */
[----:B0-----:R-:W-:-:S04]  /*5d50*/  @!P5 IMAD.WIDE R68, R165, 0x4, R66 ;  /* 0x00000004a544d825 */ /* 0x001fc800078e0242 */
[----:B------:R-:W-:Y:S02]  /*5d60*/  VIADD R66, R78, 0x3a ;  /* 0x0000003a4e427836 */ /* 0x000fe40000000000 */
[----:B------:R-:W-:-:S03]  /*5d70*/  IMAD.MOV.U32 R165, RZ, RZ, RZ ;  /* 0x000000ffffa57224 */ /* 0x000fc600078e00ff */
[----:B------:R-:W-:-:S03]  /*5d80*/  SHF.R.U32.HI R66, RZ, 0x4, R66 ;  /* 0x00000004ff427819 */ /* 0x000fc60000011642 */
[----:B------:R0:W4:Y:S01]  /*5d90*/  @!P5 LDG.E.CONSTANT R165, desc[UR6][R68.64] ;  /* 0x0000000644a5d981 */ /* 0x000122000c1e9900 */
[----:B------:R-:W-:-:S04]  /*5da0*/  LOP3.LUT R66, R66, 0x3, RZ, 0xc0, !PT ;  /* 0x0000000342427812 */ /* 0x000fc800078ec0ff */
[----:B------:R-:W-:Y:S01]  /*5db0*/  LOP3.LUT P5, RZ, R66, R123, RZ, 0xfc, !PT ;  /* 0x0000007b42ff7212 */ /* 0x000fe200078afcff */
[----:B------:R-:W-:-:S03]  /*5dc0*/  IMAD.IADD R66, R123, 0x1, R66 ;  /* 0x000000017b427824 */ /* 0x000fc600078e0242 */
[----:B------:R-:W-:-:S04]  /*5dd0*/  PLOP3.LUT P5, PT, P5, P1, PT, 0x2f, 0xf2 ;  /* 0x0000000000f2781c */ /* 0x000fc80002fa2577 */
[----:B------:R-:W-:-:S13]  /*5de0*/  ISETP.GT.U32.OR P5, PT, R66, 0xe, P5 ;  /* 0x0000000e4200780c */ /* 0x000fda0002fa4470 */
[----:B------:R-:W1:Y:S01]  /*5df0*/  @!P5 LDC.64 R66, c[0x0][0x380] ;  /* 0x0000e000ff42db82 */ /* 0x000e620000000a00 */
[----:B------:R-:W-:Y:S01]  /*5e00*/  VIADD R78, R78, 0x3c ;  /* 0x0000003c4e4e7836 */ /* 0x000fe20000000000 */
[----:B------:R5:W-:Y:S04]  /*5e10*/  STS [R74+0x4], R83 ;  /* 0x000004534a007388 */ /* 0x000be80000000800 */
[----:B------:R-:W-:Y:S01]  /*5e20*/  SHF.R.U32.HI R78, RZ, 0x4, R78 ;  /* 0x00000004ff4e7819 */ /* 0x000fe2000001164e */
[----:B-----5:R-:W-:-:S03]  /*5e30*/  @!P5 IMAD R83, R70, 0x4980, R35 ;  /* 0x000049804653d824 */ /* 0x020fc600078e0223 */
[----:B------:R-:W-:Y:S01]  /*5e40*/  LOP3.LUT R78, R78, 0x3, RZ, 0xc0, !PT ;  /* 0x000000034e4e7812 */ /* 0x000fe200078ec0ff */
[----:B-1----:R-:W-:-:S05]  /*5e50*/  @!P5 IMAD.WIDE R66, R83, 0x4, R66 ;  /* 0x000000045342d825 */ /* 0x002fca00078e0242 */
[----:B------:R1:W5:Y:S01]  /*5e60*/  @!P5 LDG.E.CONSTANT R84, desc[UR6][R66.64] ;  /* 0x000000064254d981 */ /* 0x000362000c1e9900 */
[----:B------:R-:W-:Y:S01]  /*5e70*/  LOP3.LUT P5, RZ, R78, R123, RZ, 0xfc, !PT ;  /* 0x0000007b4eff7212 */ /* 0x000fe200078afcff */
[----:B------:R-:W-:-:S03]  /*5e80*/  IMAD.IADD R78, R123, 0x1, R78 ;  /* 0x000000017b4e7824 */ /* 0x000fc600078e024e */
[----:B------:R-:W-:-:S04]  /*5e90*/  PLOP3.LUT P5, PT, P5, P6, PT, 0x2f, 0xf2 ;  /* 0x0000000000f2781c */ /* 0x000fc80002fac577 */
[----:B------:R-:W-:Y:S02]  /*5ea0*/  ISETP.GT.U32.OR P5, PT, R78, 0xe, P5 ;  /* 0x0000000e4e00780c */ /* 0x000fe40002fa4470 */
[----:B------:R-:W-:-:S11]  /*5eb0*/  LOP3.LUT P1, RZ, R0, 0x400000, RZ, 0xc0, !PT ;  /* 0x0040000000ff7812 */ /* 0x000fd6000782c0ff */
[----:B0-----:R-:W0:Y:S08]  /*5ec0*/  @!P5 LDC.64 R68, c[0x0][0x380] ;  /* 0x0000e000ff44db82 */ /* 0x001e300000000a00 */
[----:B-1----:R-:W1:Y:S01]  /*5ed0*/  @!P1 LDC.64 R66, c[0x0][0x380] ;  /* 0x0000e000ff429b82 */ /* 0x002e620000000a00 */
[----:B------:R-:W-:Y:S02]  /*5ee0*/  @!P5 IMAD R83, R70, 0x4980, R38 ;  /* 0x000049804653d824 */ /* 0x000fe400078e0226 */
[----:B------:R-:W-:-:S02]  /*5ef0*/  IMAD.MOV.U32 R78, RZ, RZ, RZ ;  /* 0x000000ffff4e7224 */ /* 0x000fc400078e00ff */
[----:B0-----:R-:W-:-:S04]  /*5f00*/  @!P5 IMAD.WIDE R68, R83, 0x4, R68 ;  /* 0x000000045344d825 */ /* 0x001fc800078e0244 */
[----:B------:R-:W-:-:S04]  /*5f10*/  @!P1 IMAD R83, R70, 0x4980, R16 ;  /* 0x0000498046539824 */ /* 0x000fc800078e0210 */
[----:B-1----:R-:W-:-:S05]  /*5f20*/  @!P1 IMAD.WIDE R66, R83, 0x4, R66 ;  /* 0x0000000453429825 */ /* 0x002fca00078e0242 */
[----:B------:R0:W2:Y:S01]  /*5f30*/  @!P1 LDG.E.CONSTANT R78, desc[UR6][R66.64] ;  /* 0x00000006424e9981 */ /* 0x0000a2000c1e9900 */
[----:B------:R-:W-:Y:S01]  /*5f40*/  ISETP.NE.AND P3, PT, R88, RZ, PT ;  /* 0x000000ff5800720c */ /* 0x000fe20003f65270 */
[----:B------:R-:W-:Y:S01]  /*5f50*/  IMAD.MOV.U32 R88, RZ, RZ, RZ ;  /* 0x000000ffff587224 */ /* 0x000fe200078e00ff */
[----:B------:R-:W-:-:S05]  /*5f60*/  LOP3.LUT P6, RZ, R0, 0x100000, RZ, 0xc0, !PT ;  /* 0x0010000000ff7812 */ /* 0x000fca00078cc0ff */
[----:B------:R1:W5:Y:S01]  /*5f70*/  @!P5 LDG.E.CONSTANT R88, desc[UR6][R68.64] ;  /* 0x000000064458d981 */ /* 0x000362000c1e9900 */
[----:B------:R-:W-:-:S03]  /*5f80*/  LOP3.LUT P5, RZ, R0, 0x80000, RZ, 0xc0, !PT ;  /* 0x0008000000ff7812 */ /* 0x000fc600078ac0ff */
[----:B------:R3:W-:Y:S01]  /*5f90*/  STS [R74+0x24], R81 ;  /* 0x000024514a007388 */ /* 0x0007e20000000800 */
[----:B------:R-:W-:-:S03]  /*5fa0*/  LOP3.LUT P2, RZ, R0, 0x200000, RZ, 0xc0, !PT ;  /* 0x0020000000ff7812 */ /* 0x000fc6000784c0ff */
[----:B---3--:R-:W3:Y:S08]  /*5fb0*/  @!P6 LDC.64 R80, c[0x0][0x380] ;  /* 0x0000e000ff50eb82 */ /* 0x008ef00000000a00 */
[----:B0-----:R-:W0:Y:S01]  /*5fc0*/  @!P5 LDC.64 R66, c[0x0][0x380] ;  /* 0x0000e000ff42db82 */ /* 0x001e220000000a00 */
[----:B------:R-:W-:Y:S01]  /*5fd0*/  LOP3.LUT P1, RZ, R0, 0x40000, RZ, 0xc0, !PT ;  /* 0x0004000000ff7812 */ /* 0x000fe2000782c0ff */
[----:B------:R-:W-:-:S06]  /*5fe0*/  @!P6 IMAD R83, R70, 0x4980, R27 ;  /* 0x000049804653e824 */ /* 0x000fcc00078e021b */
[----:B-1----:R-:W1:Y:S01]  /*5ff0*/  @!P2 LDC.64 R68, c[0x0][0x380] ;  /* 0x0000e000ff44ab82 */ /* 0x002e620000000a00 */
[----:B---3--:R-:W-:-:S04]  /*6000*/  @!P6 IMAD.WIDE R82, R83, 0x4, R80 ;  /* 0x000000045352e825 */ /* 0x008fc800078e0250 */
[----:B------:R-:W-:-:S04]  /*6010*/  @!P5 IMAD R81, R70, 0x4980, R17 ;  /* 0x000049804651d824 */ /* 0x000fc800078e0211 */
[----:B0-----:R-:W-:Y:S02]  /*6020*/  @!P5 IMAD.WIDE R80, R81, 0x4, R66 ;  /* 0x000000045150d825 */ /* 0x001fe400078e0242 */
[----:B------:R-:W0:Y:S01]  /*6030*/  @!P1 LDC.64 R66, c[0x0][0x380] ;  /* 0x0000e000ff429b82 */ /* 0x000e220000000a00 */
[----:B------:R3:W-:Y:S04]  /*6040*/  STS [R74+0x20], R75 ;  /* 0x0000204b4a007388 */ /* 0x0007e80000000800 */
[----:B------:R1:W-:Y:S01]  /*6050*/  STS [R74+0x68], R135 ;  /* 0x000068874a007388 */ /* 0x0003e20000000800 */
[----:B---3--:R-:W-:Y:S02]  /*6060*/  @!P2 IMAD R75, R70, 0x4980, R21 ;  /* 0x00004980464ba824 */ /* 0x008fe400078e0215 */
[----:B-1----:R-:W-:-:S02]  /*6070*/  IMAD.MOV.U32 R135, RZ, RZ, RZ ;  /* 0x000000ffff877224 */ /* 0x002fc400078e00ff */
[----:B------:R-:W-:-:S04]  /*6080*/  @!P2 IMAD.WIDE R68, R75, 0x4, R68 ;  /* 0x000000044b44a825 */ /* 0x000fc800078e0244 */
[----:B------:R-:W-:Y:S01]  /*6090*/  IMAD.MOV.U32 R75, RZ, RZ, RZ ;  /* 0x000000ffff4b7224 */ /* 0x000fe200078e00ff */
[----:B------:R1:W3:Y:S04]  /*60a0*/  @!P2 LDG.E.CONSTANT R135, desc[UR6][R68.64] ;  /* 0x000000064487a981 */ /* 0x0002e8000c1e9900 */
[----:B------:R1:W-:Y:S04]  /*60b0*/  STS [R74+0x30], R133 ;  /* 0x000030854a007388 */ /* 0x0003e80000000800 */
[----:B------:R-:W4:Y:S01]  /*60c0*/  @!P6 LDG.E.CONSTANT R75, desc[UR6][R82.64] ;  /* 0x00000006524be981 */ /* 0x000f22000c1e9900 */
[----:B-1----:R-:W-:Y:S01]  /*60d0*/  @!P1 IMAD R69, R70, 0x4980, R22 ;  /* 0x0000498046459824 */ /* 0x002fe200078e0216 */
[----:B------:R-:W-:Y:S01]  /*60e0*/  LOP3.LUT P6, RZ, R72, R123, RZ, 0xfc, !PT ;  /* 0x0000007b48ff7212 */ /* 0x000fe200078cfcff */
[----:B------:R-:W-:-:S02]  /*60f0*/  IMAD.MOV.U32 R123, RZ, RZ, RZ ;  /* 0x000000ffff7b7224 */ /* 0x000fc400078e00ff */
[----:B------:R-:W-:Y:S02]  /*6100*/  IMAD.MOV.U32 R133, RZ, RZ, RZ ;  /* 0x000000ffff857224 */ /* 0x000fe400078e00ff */
[----:B0-----:R-:W-:-:S04]  /*6110*/  @!P1 IMAD.WIDE R66, R69, 0x4, R66 ;  /* 0x0000000445429825 */ /* 0x001fc800078e0242 */
[----:B------:R-:W5:Y:S01]  /*6120*/  @!P5 LDG.E.CONSTANT R133, desc[UR6][R80.64] ;  /* 0x000000065085d981 */ /* 0x000f62000c1e9900 */
[----:B------:R-:W-:-:S03]  /*6130*/  PLOP3.LUT P5, PT, P6, P0, PT, 0x2f, 0xf2 ;  /* 0x0000000000f2781c */ /* 0x000fc600037a0577 */
[----:B------:R0:W5:Y:S01]  /*6140*/  @!P1 LDG.E.CONSTANT R123, desc[UR6][R66.64] ;  /* 0x00000006427b9981 */ /* 0x000162000c1e9900 */
[----:B------:R-:W-:Y:S02]  /*6150*/  LOP3.LUT P1, RZ, R0, 0x20000, RZ, 0xc0, !PT ;  /* 0x0002000000ff7812 */ /* 0x000fe4000782c0ff */
[----:B------:R-:W-:-:S11]  /*6160*/  ISETP.GT.U32.OR P5, PT, R73, 0xe, P5 ;  /* 0x0000000e4900780c */ /* 0x000fd60002fa4470 */
[----:B0-----:R-:W0:Y:S02]  /*6170*/  @!P1 LDC.64 R66, c[0x0][0x380] ;  /* 0x0000e000ff429b82 */ /* 0x001e240000000a00 */
[----:B------:R-:W-:Y:S02]  /*6180*/  @!P5 IMAD R69, R111, 0x4a, RZ ;  /* 0x0000004a6f45d824 */ /* 0x000fe400078e02ff */
[----:B------:R-:W-:-:S03]  /*6190*/  @!P5 IMAD R68, R91, 0x70, R112 ;  /* 0x000000705b44d824 */ /* 0x000fc600078e0270 */
[----:B------:R-:W-:Y:S01]  /*61a0*/  @!P5 SHF.R.U32.HI R69, RZ, 0x6, R69 ;  /* 0x00000006ff45d819 */ /* 0x000fe20000011645 */
[----:B------:R-:W-:-:S04]  /*61b0*/  @!P5 IMAD R68, R68, 0x1c, R71 ;  /* 0x0000001c4444d824 */ /* 0x000fc800078e0247 */
[----:B------:R-:W-:Y:S02]  /*61c0*/  @!P5 IMAD R81, R69, 0xc4, R68 ;  /* 0x000000c44551d824 */ /* 0x000fe400078e0244 */
[----:B------:R-:W1:Y:S01]  /*61d0*/  @!P5 LDC.64 R68, c[0x0][0x380] ;  /* 0x0000e000ff44db82 */ /* 0x000e620000000a00 */
[----:B------:R-:W-:Y:S01]  /*61e0*/  LOP3.LUT P0, RZ, R0, 0x10000, RZ, 0xc0, !PT ;  /* 0x0001000000ff7812 */ /* 0x000fe2000780c0ff */
[----:B------:R-:W-:Y:S02]  /*61f0*/  @!P1 IMAD R83, R70, 0x4980, R28 ;  /* 0x0000498046539824 */ /* 0x000fe400078e021c */
[----:B------:R-:W-:Y:S02]  /*6200*/  @!P5 IMAD R81, R72, 0xe, R81 ;  /* 0x0000000e4851d824 */ /* 0x000fe400078e0251 */
[----:B0-----:R-:W-:-:S04]  /*6210*/  @!P1 IMAD.WIDE R66, R83, 0x4, R66 ;  /* 0x0000000453429825 */ /* 0x001fc800078e0242 */
[----:B------:R-:W-:Y:S02]  /*6220*/  IMAD.MOV.U32 R83, RZ, RZ, RZ ;  /* 0x000000ffff537224 */ /* 0x000fe400078e00ff */
[----:B------:R-:W-:Y:S01]  /*6230*/  @!P5 IMAD R81, R70, 0x4980, R81 ;  /* 0x000049804651d824 */ /* 0x000fe200078e0251 */
[----:B------:R-:W-:-:S03]  /*6240*/  LOP3.LUT P6, RZ, R0, 0x8000, RZ, 0xc0, !PT ;  /* 0x0000800000ff7812 */ /* 0x000fc600078cc0ff */
[----:B------:R-:W5:Y:S01]  /*6250*/  @!P1 LDG.E.CONSTANT R83, desc[UR6][R66.64] ;  /* 0x0000000642539981 */ /* 0x000f62000c1e9900 */
[----:B------:R-:W-:Y:S01]  /*6260*/  ISETP.NE.AND P1, PT, R79, RZ, PT ;  /* 0x000000ff4f00720c */ /* 0x000fe20003f25270 */
[----:B------:R-:W-:-:S04]  /*6270*/  @!P5 VIADD R81, R81, 0xfffffff1 ;  /* 0xfffffff15151d836 */ /* 0x000fc80000000000 */
[----:B-1----:R-:W-:-:S04]  /*6280*/  @!P5 IMAD.WIDE R68, R81, 0x4, R68 ;  /* 0x000000045144d825 */ /* 0x002fc800078e0244 */
[----:B------:R-:W-:-:S06]  /*6290*/  IMAD.MOV.U32 R81, RZ, RZ, RZ ;  /* 0x000000ffff517224 */ /* 0x000fcc00078e00ff */
[----:B------:R0:W5:Y:S04]  /*62a0*/  @!P5 LDG.E.CONSTANT R81, desc[UR6][R68.64] ;  /* 0x000000064451d981 */ /* 0x000168000c1e9900 */
[----:B------:R1:W-:Y:S01]  /*62b0*/  STS [R74+0x38], R119 ;  /* 0x000038774a007388 */ /* 0x0003e20000000800 */
[----:B0-----:R-:W0:Y:S01]  /*62c0*/  @!P6 LDC.64 R68, c[0x0][0x380] ;  /* 0x0000e000ff44eb82 */ /* 0x001e220000000a00 */
[----:B-1----:R-:W-:Y:S02]  /*62d0*/  @!P0 IMAD R119, R70, 0x4980, R20 ;  /* 0x0000498046778824 */ /* 0x002fe400078e0214 */
[----:B--2---:R1:W-:Y:S05]  /*62e0*/  STS [R74+0x6c], R78 ;  /* 0x00006c4e4a007388 */ /* 0x0043ea0000000800 */
[----:B-1----:R-:W1:Y:S02]  /*62f0*/  @!P0 LDC.64 R78, c[0x0][0x380] ;  /* 0x0000e000ff4e8b82 */ /* 0x002e640000000a00 */
[----:B-1----:R-:W-:-:S04]  /*6300*/  @!P0 IMAD.WIDE R78, R119, 0x4, R78 ;  /* 0x00000004774e8825 */ /* 0x002fc800078e024e */
[----:B------:R-:W-:-:S06]  /*6310*/  IMAD.MOV.U32 R119, RZ, RZ, RZ ;  /* 0x000000ffff777224 */ /* 0x000fcc00078e00ff */
[----:B------:R-:W2:Y:S01]  /*6320*/  @!P0 LDG.E.CONSTANT R119, desc[UR6][R78.64] ;  /* 0x000000064e778981 */ /* 0x000ea2000c1e9900 */
[----:B------:R-:W-:Y:S01]  /*6330*/  ISETP.NE.AND P0, PT, R77, RZ, PT ;  /* 0x000000ff4d00720c */ /* 0x000fe20003f05270 */
[----:B------:R-:W-:-:S04]  /*6340*/  @!P6 IMAD R77, R70, 0x4980, R25 ;  /* 0x00004980464de824 */ /* 0x000fc800078e0219 */
[----:B0-----:R-:W-:-:S04]  /*6350*/  @!P6 IMAD.WIDE R68, R77, 0x4, R68 ;  /* 0x000000044d44e825 */ /* 0x001fc800078e0244 */
[----:B------:R-:W-:-:S06]  /*6360*/  IMAD.MOV.U32 R77, RZ, RZ, RZ ;  /* 0x000000ffff4d7224 */ /* 0x000fcc00078e00ff */
[----:B------:R-:W2:Y:S04]  /*6370*/  @!P6 LDG.E.CONSTANT R77, desc[UR6][R68.64] ;  /* 0x00000006444de981 */ /* 0x000ea8000c1e9900 */
[----:B------:R0:W-:Y:S04]  /*6380*/  STS [R74+0x28], R137 ;  /* 0x000028894a007388 */ /* 0x0001e80000000800 */
[----:B------:R0:W-:Y:S04]  /*6390*/  STS [R74+0x70], R131 ;  /* 0x000070834a007388 */ /* 0x0001e80000000800 */
[----:B------:R0:W-:Y:S04]  /*63a0*/  STS [R74+0x78], R129 ;  /* 0x000078814a007388 */ /* 0x0001e80000000800 */
[----:B------:R0:W-:Y:S04]  /*63b0*/  STS [R74+0x7c], R97 ;  /* 0x00007c614a007388 */ /* 0x0001e80000000800 */
[----:B---3--:R0:W-:Y:S04]  /*63c0*/  STS [R74+0x74], R135 ;  /* 0x000074874a007388 */ /* 0x0081e80000000800 */
[----:B------:R0:W-:Y:S04]  /*63d0*/  STS [R74+0x80], R127 ;  /* 0x0000807f4a007388 */ /* 0x0001e80000000800 */
        /* <DEDUP_REMOVED lines=9> */
[----:B----4-:R0:W-:Y:S04]  /*6470*/  STS [R74+0xa4], R75 ;  /* 0x0000a44b4a007388 */ /* 0x0101e80000000800 */
[----:B------:R0:W-:Y:S04]  /*6480*/  STS [R74+0xa8], R143 ;  /* 0x0000a88f4a007388 */ /* 0x0001e80000000800 */
[----:B-----5:R0:W-:Y:S04]  /*6490*/  STS [R74+0xac], R133 ;  /* 0x0000ac854a007388 */ /* 0x0201e80000000800 */
        /* <DEDUP_REMOVED lines=8> */
[----:B------:R0:W-:Y:S04]  /*6520*/  STS [R74], R81 ;  /* 0x000000514a007388 */ /* 0x0001e80000000800 */
[----:B------:R0:W-:Y:S04]  /*6530*/  STS [R74+0xd0], R87 ;  /* 0x0000d0574a007388 */ /* 0x0001e80000000800 */
[----:B------:R0:W-:Y:S04]  /*6540*/  STS [R74+0xd4], R85 ;  /* 0x0000d4554a007388 */ /* 0x0001e80000000800 */
[----:B------:R0:W-:Y:S04]  /*6550*/  STS [R74+0xd8], R161 ;  /* 0x0000d8a14a007388 */ /* 0x0001e80000000800 */
[----:B------:R0:W-:Y:S04]  /*6560*/  STS [R74+0xdc], R163 ;  /* 0x0000dca34a007388 */ /* 0x0001e80000000800 */
[----:B------:R0:W-:Y:S04]  /*6570*/  STS [R74+0xe0], R165 ;  /* 0x0000e0a54a007388 */ /* 0x0001e80000000800 */
[----:B------:R0:W-:Y:S04]  /*6580*/  STS [R74+0xe4], R83 ;  /* 0x0000e4534a007388 */ /* 0x0001e80000000800 */
[----:B------:R0:W-:Y:S04]  /*6590*/  STS [R74+0xe8], R84 ;  /* 0x0000e8544a007388 */ /* 0x0001e80000000800 */
[----:B------:R0:W-:Y:S01]  /*65a0*/  STS [R74+0xf0], R88 ;  /* 0x0000f0584a007388 */ /* 0x0001e20000000800 */
[----:B------:R-:W-:Y:S01]  /*65b0*/  LOP3.LUT P6, RZ, R2, 0x40, RZ, 0xc0, !PT ;  /* 0x0000004002ff7812 */ /* 0x000fe200078cc0ff */
[----:B------:R-:W-:Y:S01]  /*65c0*/  UPLOP3.LUT UP1, UPT, UPT, UPT, UP0, 0x80, 0x8 ;  /* 0x000000000008789c */ /* 0x000fe20003f2f000 */
[----:B------:R-:W-:Y:S01]  /*65d0*/  BSSY.RECONVERGENT B0, `(.L_x_26) ;  /* 0x0000010000007945 */ /* 0x000fe20003800200 */
[----:B------:R-:W-:-:S02]  /*65e0*/  ISETP.NE.AND P4, PT, R92, RZ, PT ;  /* 0x000000ff5c00720c */ /* 0x000fc40003f85270 */
[----:B------:R-:W-:Y:S01]  /*65f0*/  ISETP.NE.AND P2, PT, R86, RZ, PT ;  /* 0x000000ff5600720c */ /* 0x000fe20003f45270 */
[----:B--2---:R0:W-:Y:S04]  /*6600*/  STS [R74+0xec], R119 ;  /* 0x0000ec774a007388 */ /* 0x0041e80000000800 */
[----:B------:R0:W-:Y:S03]  /*6610*/  STS [R74+0xf4], R77 ;  /* 0x0000f44d4a007388 */ /* 0x0001e60000000800 */
[----:B------:R-:W-:Y:S05]  /*6620*/  @P6 BRA `(.L_x_27) ;  /* 0x0000000000286947 */ /* 0x000fea0003800000 */
[----:B------:R-:W-:Y:S01]  /*6630*/  LOP3.LUT P6, RZ, R2, 0x2, RZ, 0xc0, !PT ;  /* 0x0000000202ff7812 */ /* 0x000fe200078cc0ff */
[----:B------:R-:W-:Y:S01]  /*6640*/  BSSY.RECONVERGENT B1, `(.L_x_28) ;  /* 0x0000007000017945 */ /* 0x000fe20003800200 */
[----:B------:R-:W-:-:S11]  /*6650*/  IMAD.MOV.U32 R67, RZ, RZ, RZ ;  /* 0x000000ffff437224 */ /* 0x000fd600078e00ff */
[----:B------:R-:W-:Y:S05]  /*6660*/  @P6 BRA `(.L_x_29) ;  /* 0x0000000000106947 */ /* 0x000fea0003800000 */
[----:B------:R-:W1:Y:S01]  /*6670*/  LDC.64 R66, c[0x0][0x380] ;  /* 0x0000e000ff427b82 */ /* 0x000e620000000a00 */
[----:B------:R-:W-:-:S04]  /*6680*/  IMAD R69, R70, 0x4980, R6 ;  /* 0x0000498046457824 */ /* 0x000fc800078e0206 */
[----:B-1----:R-:W-:-:S06]  /*6690*/  IMAD.WIDE R66, R69, 0x4, R66 ;  /* 0x0000000445427825 */ /* 0x002fcc00078e0242 */
[----:B------:R1:W5:Y:S02]  /*66a0*/  LDG.E.CONSTANT R67, desc[UR6][R66.64] ;  /* 0x0000000642437981 */ /* 0x000364000c1e9900 */
.L_x_29:
[----:B------:R-:W-:Y:S05]  /*66b0*/  BSYNC.RECONVERGENT B1 ;  /* 0x0000000000017941 */ /* 0x000fea0003800200 */
.L_x_28:
[----:B-----5:R2:W-:Y:S02]  /*66c0*/  STS [R74+0xf8], R67 ;  /* 0x0000f8434a007388 */ /* 0x0205e40000000800 */
.L_x_27:
[----:B------:R-:W-:Y:S05]  /*66d0*/  BSYNC.RECONVERGENT B0 ;  /* 0x0000000000007941 */ /* 0x000fea0003800200 */
.L_x_26:
[----:B------:R-:W-:Y:S01]  /*66e0*/  LOP3.LUT P6, RZ, R2, 0x20, RZ, 0xc0, !PT ;  /* 0x0000002002ff7812 */ /* 0x000fe200078cc0ff */
[----:B------:R-:W-:-:S12]  /*66f0*/  BSSY.RECONVERGENT B0, `(.L_x_30) ;  /* 0x000000c000007945 */ /* 0x000fd80003800200 */
[----:B------:R-:W-:Y:S05]  /*6700*/  @P6 BRA `(.L_x_31) ;  /* 0x0000000000286947 */ /* 0x000fea0003800000 */
[----:B------:R-:W-:Y:S01]  /*6710*/  LOP3.LUT P6, RZ, R2, 0x1, RZ, 0xc0, !PT ;  /* 0x0000000102ff7812 */ /* 0x000fe200078cc0ff */
[----:B------:R-:W-:Y:S01]  /*6720*/  BSSY.RECONVERGENT B1, `(.L_x_32) ;  /* 0x0000007000017945 */ /* 0x000fe20003800200 */
[----:B--2---:R-:W-:-:S11]  /*6730*/  IMAD.MOV.U32 R67, RZ, RZ, RZ ;  /* 0x000000ffff437224 */ /* 0x004fd600078e00ff */
[----:B------:R-:W-:Y:S05]  /*6740*/  @P6 BRA `(.L_x_33) ;  /* 0x0000000000106947 */ /* 0x000fea0003800000 */
[----:B-1----:R-:W1:Y:S01]  /*6750*/  LDC.64 R66, c[0x0][0x380] ;  /* 0x0000e000ff427b82 */ /* 0x002e620000000a00 */
[----:B------:R-:W-:-:S04]  /*6760*/  IMAD R69, R70, 0x4980, R30 ;  /* 0x0000498046457824 */ /* 0x000fc800078e021e */
[----:B-1----:R-:W-:-:S06]  /*6770*/  IMAD.WIDE R66, R69, 0x4, R66 ;  /* 0x0000000445427825 */ /* 0x002fcc00078e0242 */
[----:B------:R2:W5:Y:S02]  /*6780*/  LDG.E.CONSTANT R67, desc[UR6][R66.64] ;  /* 0x0000000642437981 */ /* 0x000564000c1e9900 */
.L_x_33:
[----:B------:R-:W-:Y:S05]  /*6790*/  BSYNC.RECONVERGENT B1 ;  /* 0x0000000000017941 */ /* 0x000fea0003800200 */
.L_x_32:
[----:B-----5:R3:W-:Y:S02]  /*67a0*/  STS [R74+0xfc], R67 ;  /* 0x0000fc434a007388 */ /* 0x0207e40000000800 */
.L_x_31:
[----:B------:R-:W-:Y:S05]  /*67b0*/  BSYNC.RECONVERGENT B0 ;  /* 0x0000000000007941 */ /* 0x000fea0003800200 */
.L_x_30:
[----:B------:R-:W-:Y:S01]  /*67c0*/  LOP3.LUT P6, RZ, R2, 0x800, RZ, 0xc0, !PT ;  /* 0x0000080002ff7812 */ /* 0x000fe200078cc0ff */
[----:B------:R-:W-:-:S12]  /*67d0*/  BSSY.RECONVERGENT B0, `(.L_x_34) ;  /* 0x0000011000007945 */ /* 0x000fd80003800200 */
[----:B------:R-:W-:Y:S05]  /*67e0*/  @P6 BRA `(.L_x_35) ;  /* 0x00000000003c6947 */ /* 0x000fea0003800000 */
[----:B------:R-:W-:Y:S01]  /*67f0*/  BSSY.RECONVERGENT B1, `(.L_x_36) ;  /* 0x000000d000017945 */ /* 0x000fe20003800200 */
[----:B--23--:R-:W-:-:S03]  /*6800*/  IMAD.MOV.U32 R67, RZ, RZ, RZ ;  /* 0x000000ffff437224 */ /* 0x00cfc600078e00ff */
[----:B------:R-:W-:Y:S05]  /*6810*/  @P5 BRA `(.L_x_37) ;  /* 0x0000000000285947 */ /* 0x000fea0003800000 */
[----:B-1----:R-:W1:Y:S01]  /*6820*/  LDC.64 R66, c[0x0][0x380] ;  /* 0x0000e000ff427b82 */ /* 0x002e620000000a00 */
[----:B------:R-:W-:Y:S02]  /*6830*/  IMAD R69, R111, 0x4a, RZ ;  /* 0x0000004a6f457824 */ /* 0x000fe400078e02ff */
[----:B------:R-:W-:-:S03]  /*6840*/  IMAD R68, R91, 0x70, R112 ;  /* 0x000000705b447824 */ /* 0x000fc600078e0270 */
[----:B------:R-:W-:Y:S01]  /*6850*/  SHF.R.U32.HI R69, RZ, 0x6, R69 ;  /* 0x00000006ff457819 */ /* 0x000fe20000011645 */
[----:B------:R-:W-:-:S04]  /*6860*/  IMAD R68, R68, 0x1c, R71 ;  /* 0x0000001c44447824 */ /* 0x000fc800078e0247 */
[----:B------:R-:W-:-:S04]  /*6870*/  IMAD R69, R69, 0xc4, R68 ;  /* 0x000000c445457824 */ /* 0x000fc800078e0244 */
[----:B------:R-:W-:-:S04]  /*6880*/  IMAD R69, R72, 0xe, R69 ;  /* 0x0000000e48457824 */ /* 0x000fc800078e0245 */
[----:B------:R-:W-:-:S04]  /*6890*/  IMAD R69, R70, 0x4980, R69 ;  /* 0x0000498046457824 */ /* 0x000fc800078e0245 */
[----:B-1----:R-:W-:-:S06]  /*68a0*/  IMAD.WIDE.U32 R66, R69, 0x4, R66 ;  /* 0x0000000445427825 */ /* 0x002fcc00078e0042 */
[----:B------:R2:W5:Y:S02]  /*68b0*/  LDG.E.CONSTANT R67, desc[UR6][R66.64+0x2d4] ;  /* 0x0002d40642437981 */ /* 0x000564000c1e9900 */
.L_x_37:
[----:B------:R-:W-:Y:S05]  /*68c0*/  BSYNC.RECONVERGENT B1 ;  /* 0x0000000000017941 */ /* 0x000fea0003800200 */
.L_x_36:
[----:B-----5:R4:W-:Y:S02]  /*68d0*/  STS [R74+0x100], R67 ;  /* 0x000100434a007388 */ /* 0x0209e40000000800 */
.L_x_35:
[----:B------:R-:W-:Y:S05]  /*68e0*/  BSYNC.RECONVERGENT B0 ;  /* 0x0000000000007941 */ /* 0x000fea0003800200 */
.L_x_34:
[----:B------:R-:W-:Y:S01]  /*68f0*/  LOP3.LUT P5, RZ, R2, 0x400, RZ, 0xc0, !PT ;  /* 0x0000040002ff7812 */ /* 0x000fe200078ac0ff */
[----:B------:R-:W-:-:S12]  /*6900*/  BSSY.RECONVERGENT B0, `(.L_x_38) ;  /* 0x000000f000007945 */ /* 0x000fd80003800200 */
[----:B------:R-:W-:Y:S05]  /*6910*/  @P5 BRA `(.L_x_39) ;  /* 0x0000000000345947 */ /* 0x000fea0003800000 */
[----:B------:R-:W-:Y:S01]  /*6920*/  LOP3.LUT P6, RZ, R76, 0xe, RZ, 0xc0, !PT ;  /* 0x0000000e4cff7812 */ /* 0x000fe200078cc0ff */
[----:B------:R-:W-:Y:S01]  /*6930*/  BSSY.RECONVERGENT B1, `(.L_x_40) ;  /* 0x000000a000017945 */ /* 0x000fe20003800200 */
[----:B------:R-:W-:Y:S01]  /*6940*/  LOP3.LUT P5, RZ, R0, 0x4000, RZ, 0xc0, !PT ;  /* 0x0000400000ff7812 */ /* 0x000fe200078ac0ff */
[----:B--234-:R-:W-:-:S03]  /*6950*/  IMAD.MOV.U32 R67, RZ, RZ, RZ ;  /* 0x000000ffff437224 */ /* 0x01cfc600078e00ff */
[----:B------:R-:W-:-:S04]  /*6960*/  PLOP3.LUT P5, PT, P5, P6, PT, 0x2f, 0xf2 ;  /* 0x0000000000f2781c */ /* 0x000fc80002fac577 */
[----:B------:R-:W-:-:S13]  /*6970*/  ISETP.GT.U32.OR P5, PT, R73, 0xe, P5 ;  /* 0x0000000e4900780c */ /* 0x000fda0002fa4470 */
[----:B------:R-:W-:Y:S05]  /*6980*/  @P5 BRA `(.L_x_41) ;  /* 0x0000000000105947 */ /* 0x000fea0003800000 */
[----:B-1----:R-:W1:Y:S01]  /*6990*/  LDC.64 R66, c[0x0][0x380] ;  /* 0x0000e000ff427b82 */ /* 0x002e620000000a00 */
[----:B------:R-:W-:-:S04]  /*69a0*/  IMAD R69, R70, 0x4980, R107 ;  /* 0x0000498046457824 */ /* 0x000fc800078e026b */
[----:B-1----:R-:W-:-:S06]  /*69b0*/  IMAD.WIDE.U32 R66, R69, 0x4, R66 ;  /* 0x0000000445427825 */ /* 0x002fcc00078e0042 */
[----:B------:R2:W5:Y:S02]  /*69c0*/  LDG.E.CONSTANT R67, desc[UR6][R66.64] ;  /* 0x0000000642437981 */ /* 0x000564000c1e9900 */
.L_x_41:
[----:B------:R-:W-:Y:S05]  /*69d0*/  BSYNC.RECONVERGENT B1 ;  /* 0x0000000000017941 */ /* 0x000fea0003800200 */
.L_x_40:
[----:B-----5:R3:W-:Y:S02]  /*69e0*/  STS [R74+0x104], R67 ;  /* 0x000104434a007388 */ /* 0x0207e40000000800 */
.L_x_39:
[----:B------:R-:W-:Y:S05]  /*69f0*/  BSYNC.RECONVERGENT B0 ;  /* 0x0000000000007941 */ /* 0x000fea0003800200 */
.L_x_38:
[----:B------:R-:W-:Y:S01]  /*6a00*/  LOP3.LUT P5, RZ, R2, 0x200, RZ, 0xc0, !PT ;  /* 0x0000020002ff7812 */ /* 0x000fe200078ac0ff */
[----:B------:R-:W-:-:S12]  /*6a10*/  BSSY.RECONVERGENT B0, `(.L_x_42) ;  /* 0x000000c000007945 */ /* 0x000fd80003800200 */
[----:B------:R-:W-:Y:S05]  /*6a20*/  @P5 BRA `(.L_x_43) ;  /* 0x0000000000285947 */ /* 0x000fea0003800000 */
[----:B------:R-:W-:Y:S01]  /*6a30*/  LOP3.LUT P5, RZ, R0, 0x1, RZ, 0xc0, !PT ;  /* 0x0000000100ff7812 */ /* 0x000fe200078ac0ff */
[----:B------:R-:W-:Y:S01]  /*6a40*/  BSSY.RECONVERGENT B1, `(.L_x_44) ;  /* 0x0000007000017945 */ /* 0x000fe20003800200 */
[----:B--234-:R-:W-:-:S11]  /*6a50*/  IMAD.MOV.U32 R67, RZ, RZ, RZ ;  /* 0x000000ffff437224 */ /* 0x01cfd600078e00ff */
[----:B------:R-:W-:Y:S05]  /*6a60*/  @P5 BRA `(.L_x_45) ;  /* 0x0000000000105947 */ /* 0x000fea0003800000 */
[----:B-1----:R-:W1:Y:S01]  /*6a70*/  LDC.64 R66, c[0x0][0x380] ;  /* 0x0000e000ff427b82 */ /* 0x002e620000000a00 */
[----:B------:R-:W-:-:S04]  /*6a80*/  IMAD R69, R70, 0x4980, R108 ;  /* 0x0000498046457824 */ /* 0x000fc800078e026c */
[----:B-1----:R-:W-:-:S06]  /*6a90*/  IMAD.WIDE.U32 R66, R69, 0x4, R66 ;  /* 0x0000000445427825 */ /* 0x002fcc00078e0042 */
[----:B------:R2:W5:Y:S02]  /*6aa0*/  LDG.E.CONSTANT R67, desc[UR6][R66.64] ;  /* 0x0000000642437981 */ /* 0x000564000c1e9900 */
.L_x_45:
[----:B------:R-:W-:Y:S05]  /*6ab0*/  BSYNC.RECONVERGENT B1 ;  /* 0x0000000000017941 */ /* 0x000fea0003800200 */
.L_x_44:
[----:B-----5:R3:W-:Y:S02]  /*6ac0*/  STS [R74+0x108], R67 ;  /* 0x000108434a007388 */ /* 0x0207e40000000800 */
.L_x_43:
[----:B------:R-:W-:Y:S05]  /*6ad0*/  BSYNC.RECONVERGENT B0 ;  /* 0x0000000000007941 */ /* 0x000fea0003800200 */
.L_x_42:
        /* <DEDUP_REMOVED lines=11> */
.L_x_49:
[----:B------:R-:W-:Y:S05]  /*6b90*/  BSYNC.RECONVERGENT B1 ;  /* 0x0000000000017941 */ /* 0x000fea0003800200 */
.L_x_48:
[----:B-----5:R3:W-:Y:S02]  /*6ba0*/  STS [R74+0x10c], R67 ;  /* 0x00010c434a007388 */ /* 0x0207e40000000800 */
.L_x_47:
[----:B------:R-:W-:Y:S05]  /*6bb0*/  BSYNC.RECONVERGENT B0 ;  /* 0x0000000000007941 */ /* 0x000fea0003800200 */
.L_x_46:
[----:B------:R-:W-:Y:S01]  /*6bc0*/  LOP3.LUT P5, RZ, R2, 0x80, RZ, 0xc0, !PT ;  /* 0x0000008002ff7812 */ /* 0x000fe200078ac0ff */
[----:B------:R-:W-:-:S12]  /*6bd0*/  BSSY.RECONVERGENT B0, `(.L_x_50) ;  /* 0x000000b000007945 */ /* 0x000fd80003800200 */
[----:B------:R-:W-:Y:S05]  /*6be0*/  @P5 BRA `(.L_x_51) ;  /* 0x0000000000245947 */ /* 0x000fea0003800000 */
[----:B------:R-:W-:Y:S01]  /*6bf0*/  BSSY.RECONVERGENT B1, `(.L_x_52) ;  /* 0x0000007000017945 */ /* 0x000fe20003800200 */
[----:B--234-:R-:W-:-:S03]  /*6c00*/  IMAD.MOV.U32 R67, RZ, RZ, RZ ;  /* 0x000000ffff437224 */ /* 0x01cfc600078e00ff */
[----:B------:R-:W-:Y:S05]  /*6c10*/  @P0 BRA `(.L_x_53) ;  /* 0x0000000000100947 */ /* 0x000fea0003800000 */
[----:B-1----:R-:W1:Y:S01]  /*6c20*/  LDC.64 R66, c[0x0][0x380] ;  /* 0x0000e000ff427b82 */ /* 0x002e620000000a00 */
[----:B------:R-:W-:-:S04]  /*6c30*/  IMAD R69, R70, 0x4980, R101 ;  /* 0x0000498046457824 */ /* 0x000fc800078e0265 */
[----:B-1----:R-:W-:-:S06]  /*6c40*/  IMAD.WIDE.U32 R66, R69, 0x4, R66 ;  /* 0x0000000445427825 */ /* 0x002fcc00078e0042 */
[----:B------:R2:W5:Y:S02]  /*6c50*/  LDG.E.CONSTANT R67, desc[UR6][R66.64] ;  /* 0x0000000642437981 */ /* 0x000564000c1e9900 */
.L_x_53:
[----:B------:R-:W-:Y:S05]  /*6c60*/  BSYNC.RECONVERGENT B1 ;  /* 0x0000000000017941 */ /* 0x000fea0003800200 */
.L_x_52:
[----:B-----5:R3:W-:Y:S02]  /*6c70*/  STS [R74+0x110], R67 ;  /* 0x000110434a007388 */ /* 0x0207e40000000800 */
.L_x_51:
[----:B------:R-:W-:Y:S05]  /*6c80*/  BSYNC.RECONVERGENT B0 ;  /* 0x0000000000007941 */ /* 0x000fea0003800200 */
.L_x_50:
        /* <DEDUP_REMOVED lines=11> */
.L_x_57:
[----:B------:R-:W-:Y:S05]  /*6d40*/  BSYNC.RECONVERGENT B1 ;  /* 0x0000000000017941 */ /* 0x000fea0003800200 */
.L_x_56:
[----:B-----5:R3:W-:Y:S02]  /*6d50*/  STS [R74+0x114], R67 ;  /* 0x000114434a007388 */ /* 0x0207e40000000800 */
.L_x_55:
[----:B------:R-:W-:Y:S05]  /*6d60*/  BSYNC.RECONVERGENT B0 ;  /* 0x0000000000007941 */ /* 0x000fea0003800200 */
.L_x_54:
        /* <DEDUP_REMOVED lines=10> */
.L_x_61:
[----:B------:R-:W-:Y:S05]  /*6e10*/  BSYNC.RECONVERGENT B1 ;  /* 0x0000000000017941 */ /* 0x000fea0003800200 */
.L_x_60:
[----:B-----5:R3:W-:Y:S02]  /*6e20*/  STS [R74+0x118], R67 ;  /* 0x000118434a007388 */ /* 0x0207e40000000800 */
.L_x_59:
[----:B------:R-:W-:Y:S05]  /*6e30*/  BSYNC.RECONVERGENT B0 ;  /* 0x0000000000007941 */ /* 0x000fea0003800200 */
.L_x_58:
        /* <DEDUP_REMOVED lines=10> */
.L_x_65:
[----:B------:R-:W-:Y:S05]  /*6ee0*/  BSYNC.RECONVERGENT B1 ;  /* 0x0000000000017941 */ /* 0x000fea0003800200 */
.L_x_64:
[----:B-----5:R3:W-:Y:S02]  /*6ef0*/  STS [R74+0x11c], R67 ;  /* 0x00011c434a007388 */ /* 0x0207e40000000800 */
.L_x_63:
[----:B------:R-:W-:Y:S05]  /*6f00*/  BSYNC.RECONVERGENT B0 ;  /* 0x0000000000007941 */ /* 0x000fea0003800200 */
.L_x_62:
        /* <DEDUP_REMOVED lines=10> */
.L_x_69:
[----:B------:R-:W-:Y:S05]  /*6fb0*/  BSYNC.RECONVERGENT B1 ;  /* 0x0000000000017941 */ /* 0x000fea0003800200 */
.L_x_68:
[----:B-----5:R3:W-:Y:S02]  /*6fc0*/  STS [R74+0x120], R67 ;  /* 0x000120434a007388 */ /* 0x0207e40000000800 */
.L_x_67:
[----:B------:R-:W-:Y:S05]  /*6fd0*/  BSYNC.RECONVERGENT B0 ;  /* 0x0000000000007941 */ /* 0x000fea0003800200 */
.L_x_66:
        /* <DEDUP_REMOVED lines=10> */
.L_x_73:
[----:B------:R-:W-:Y:S05]  /*7080*/  BSYNC.RECONVERGENT B1 ;  /* 0x0000000000017941 */ /* 0x000fea0003800200 */
.L_x_72:
[----:B-----5:R3:W-:Y:S02]  /*7090*/  STS [R74+0x124], R67 ;  /* 0x000124434a007388 */ /* 0x0207e40000000800 */
.L_x_71:
[----:B------:R-:W-:Y:S05]  /*70a0*/  BSYNC.RECONVERGENT B0 ;  /* 0x0000000000007941 */ /* 0x000fea0003800200 */
.L_x_70:
[----:B0-----:R-:W1:Y:S01]  /*70b0*/  S2R R119, SR_CTAID.Z ;  /* 0x0000000000777919 */ /* 0x001e620000002700 */
[----:B------:R-:W0:Y:S01]  /*70c0*/  LDC.64 R116, c[0x0][0x388] ;  /* 0x0000e200ff747b82 */ /* 0x000e220000000a00 */
[C---:B------:R-:W-:Y:S02]  /*70d0*/  LOP3.LUT P3, RZ, R0.reuse, 0x20000000, RZ, 0xc0, !PT ;  /* 0x2000000000ff7812 */ /* 0x040fe4000786c0ff */
[C---:B------:R-:W-:Y:S02]  /*70e0*/  LOP3.LUT P2, RZ, R0.reuse, 0x10000000, RZ, 0xc0, !PT ;  /* 0x1000000000ff7812 */ /* 0x040fe4000784c0ff */
[C---:B------:R-:W-:Y:S02]  /*70f0*/  LOP3.LUT P1, RZ, R0.reuse, 0x8000000, RZ, 0xc0, !PT ;  /* 0x0800000000ff7812 */ /* 0x040fe4000782c0ff */
[----:B------:R-:W-:Y:S01]  /*7100*/  LOP3.LUT P0, RZ, R0, 0x4000000, RZ, 0xc0, !PT ;  /* 0x0400000000ff7812 */ /* 0x000fe2000780c0ff */
[----:B-12---:R-:W-:-:S04]  /*7110*/  IMAD R66, R119, 0x3, R114 ;  /* 0x0000000377427824 */ /* 0x006fc800078e0272 */
[----:B------:R-:W-:-:S04]  /*7120*/  IMAD R66, R66, 0x2, R113 ;  /* 0x0000000242427824 */ /* 0x000fc800078e0271 */
[----:B------:R-:W-:-:S04]  /*7130*/  IMAD R66, R66, 0x6c0, RZ ;  /* 0x000006c042427824 */ /* 0x000fc800078e02ff */
[----:B---34-:R-:W-:-:S04]  /*7140*/  IMAD R67, R111, 0x3e, R66 ;  /* 0x0000003e6f437824 */ /* 0x018fc800078e0242 */
[----:B------:R-:W-:-:S04]  /*7150*/  IMAD R67, R70, 0x360, R67 ;  /* 0x0000036046437824 */ /* 0x000fc800078e0243 */
[----:B0-----:R-:W-:-:S05]  /*7160*/  IMAD.WIDE.U32 R116, R67, 0x4, R116 ;  /* 0x0000000443747825 */ /* 0x001fca00078e0074 */
[----:B------:R-:W2:Y:S04]  /*7170*/  LDG.E.CONSTANT R66, desc[UR6][R116.64] ;  /* 0x0000000674427981 */ /* 0x000ea8000c1e9900 */
[----:B------:R-:W2:Y:S04]  /*7180*/  LDG.E.CONSTANT R67, desc[UR6][R116.64+0x4] ;  /* 0x0000040674437981 */ /* 0x000ea8000c1e9900 */
[----:B------:R-:W3:Y:S04]  /*7190*/  LDG.E.CONSTANT R68, desc[UR6][R116.64+0x8] ;  /* 0x0000080674447981 */ /* 0x000ee8000c1e9900 */
[----:B------:R-:W3:Y:S04]  /*71a0*/  LDG.E.CONSTANT R69, desc[UR6][R116.64+0xc] ;  /* 0x00000c0674457981 */ /* 0x000ee8000c1e9900 */
[----:B------:R-:W4:Y:S04]  /*71b0*/  LDG.E.CONSTANT R70, desc[UR6][R116.64+0x10] ;  /* 0x0000100674467981 */ /* 0x000f28000c1e9900 */
[----:B------:R-:W4:Y:S04]  /*71c0*/  LDG.E.CONSTANT R71, desc[UR6][R116.64+0x14] ;  /* 0x0000140674477981 */ /* 0x000f28000c1e9900 */
[----:B------:R-:W5:Y:S04]  /*71d0*/  LDG.E.CONSTANT R72, desc[UR6][R116.64+0x18] ;  /* 0x0000180674487981 */ /* 0x000f68000c1e9900 */
        /* <DEDUP_REMOVED lines=16> */
[----:B------:R-:W5:Y:S01]  /*72e0*/  LDG.E.CONSTANT R89, desc[UR6][R116.64+0x5c] ;  /* 0x00005c0674597981 */ /* 0x000f62000c1e9900 */
[----:B------:R-:W-:-:S02]  /*72f0*/  VIADD R90, R90, 0x6000 ;  /* 0x000060005a5a7836 */ /* 0x000fc40000000000 */
[----:B------:R-:W-:Y:S01]  /*7300*/  IMAD R92, R91, 0x360, RZ ;  /* 0x000003605b5c7824 */ /* 0x000fe200078e02ff */
[----:B------:R-:W5:Y:S02]  /*7310*/  LDG.E.CONSTANT R94, desc[UR6][R116.64+0xd0] ;  /* 0x0000d006745e7981 */ /* 0x000f64000c1e9900 */
[----:B------:R-:W-:Y:S01]  /*7320*/  LEA R121, R93, R90, 0x18 ;  /* 0x0000005a5d797211 */ /* 0x000fe200078ec0ff */
[----:B------:R-:W-:Y:S01]  /*7330*/  IMAD R92, R111, 0x3e, R92 ;  /* 0x0000003e6f5c7824 */ /* 0x000fe200078e025c */
[----:B------:R-:W5:Y:S03]  /*7340*/  LDG.E.CONSTANT R90, desc[UR6][R116.64+0xc0] ;  /* 0x0000c006745a7981 */ /* 0x000f66000c1e9900 */
[----:B------:R-:W-:Y:S01]  /*7350*/  IMAD R118, R92, 0x4, R121 ;  /* 0x000000045c767824 */ /* 0x000fe200078e0279 */
        /* <DEDUP_REMOVED lines=8> */
[----:B------:R-:W5:Y:S04]  /*73e0*/  @!P3 LDG.E.CONSTANT R123, desc[UR6][R116.64+0xe8] ;  /* 0x0000e806747bb981 */ /* 0x000f68000c1e9900 */
[----:B------:R-:W5:Y:S04]  /*73f0*/  @!P2 LDG.E.CONSTANT R125, desc[UR6][R116.64+0xec] ;  /* 0x0000ec06747da981 */ /* 0x000f68000c1e9900 */
[----:B------:R-:W5:Y:S04]  /*7400*/  @!P1 LDG.E.CONSTANT R127, desc[UR6][R116.64+0xf0] ;  /* 0x0000f006747f9981 */ /* 0x000f68000c1e9900 */
[----:B------:R-:W5:Y:S04]  /*7410*/  @!P0 LDG.E.CONSTANT R129, desc[UR6][R116.64+0xf4] ;  /* 0x0000f40674818981 */ /* 0x000f68000c1e9900 */
[----:B--2---:R0:W-:Y:S04]  /*7420*/  STS.64 [R118], R66 ;  /* 0x0000004276007388 */ /* 0x0041e80000000a00 */
[----:B---3--:R1:W-:Y:S04]  /*7430*/  STS.64 [R118+0x8], R68 ;  /* 0x0000084476007388 */ /* 0x0083e80000000a00 */
[----:B0-----:R-:W2:Y:S04]  /*7440*/  LDG.E.CONSTANT R66, desc[UR6][R116.64+0x60] ;  /* 0x0000600674427981 */ /* 0x001ea8000c1e9900 */
[----:B----4-:R0:W-:Y:S04]  /*7450*/  STS.64 [R118+0x10], R70 ;  /* 0x0000104676007388 */ /* 0x0101e80000000a00 */
[----:B------:R-:W2:Y:S04]  /*7460*/  LDG.E.CONSTANT R67, desc[UR6][R116.64+0x64] ;  /* 0x0000640674437981 */ /* 0x000ea8000c1e9900 */
[----:B-----5:R3:W-:Y:S04]  /*7470*/  STS.64 [R118+0x18], R72 ;  /* 0x0000184876007388 */ /* 0x0207e80000000a00 */
[----:B-1----:R-:W4:Y:S04]  /*7480*/  LDG.E.CONSTANT R68, desc[UR6][R116.64+0x68] ;  /* 0x0000680674447981 */ /* 0x002f28000c1e9900 */
[----:B------:R1:W-:Y:S04]  /*7490*/  STS.64 [R118+0x20], R74 ;  /* 0x0000204a76007388 */ /* 0x0003e80000000a00 */
[----:B------:R-:W4:Y:S04]  /*74a0*/  LDG.E.CONSTANT R69, desc[UR6][R116.64+0x6c] ;  /* 0x00006c0674457981 */ /* 0x000f28000c1e9900 */
[----:B------:R5:W-:Y:S04]  /*74b0*/  STS.64 [R118+0x28], R76 ;  /* 0x0000284c76007388 */ /* 0x000be80000000a00 */
[----:B0-----:R-:W4:Y:S04]  /*74c0*/  LDG.E.CONSTANT R70, desc[UR6][R116.64+0x70] ;  /* 0x0000700674467981 */ /* 0x001f28000c1e9900 */
[----:B------:R0:W-:Y:S04]  /*74d0*/  STS.64 [R118+0x30], R78 ;  /* 0x0000304e76007388 */ /* 0x0001e80000000a00 */
[----:B------:R-:W4:Y:S04]  /*74e0*/  LDG.E.CONSTANT R71, desc[UR6][R116.64+0x74] ;  /* 0x0000740674477981 */ /* 0x000f28000c1e9900 */
[----:B------:R0:W-:Y:S04]  /*74f0*/  STS.64 [R118+0x38], R80 ;  /* 0x0000385076007388 */ /* 0x0001e80000000a00 */
[----:B---3--:R-:W3:Y:S04]  /*7500*/  LDG.E.CONSTANT R72, desc[UR6][R116.64+0x78] ;  /* 0x0000780674487981 */ /* 0x008ee8000c1e9900 */
[----:B------:R0:W-:Y:S04]  /*7510*/  STS.64 [R118+0x40], R82 ;  /* 0x0000405276007388 */ /* 0x0001e80000000a00 */
[----:B------:R-:W3:Y:S04]  /*7520*/  LDG.E.CONSTANT R73, desc[UR6][R116.64+0x7c] ;  /* 0x00007c0674497981 */ /* 0x000ee8000c1e9900 */
[----:B------:R0:W-:Y:S04]  /*7530*/  STS.64 [R118+0x48], R84 ;  /* 0x0000485476007388 */ /* 0x0001e80000000a00 */
[----:B-1----:R-:W3:Y:S04]  /*7540*/  LDG.E.CONSTANT R74, desc[UR6][R116.64+0x80] ;  /* 0x00008006744a7981 */ /* 0x002ee8000c1e9900 */
[----:B------:R1:W-:Y:S04]  /*7550*/  STS.64 [R118+0x50], R86 ;  /* 0x0000505676007388 */ /* 0x0003e80000000a00 */
[----:B------:R-:W3:Y:S04]  /*7560*/  LDG.E.CONSTANT R75, desc[UR6][R116.64+0x84] ;  /* 0x00008406744b7981 */ /* 0x000ee8000c1e9900 */
[----:B------:R1:W-:Y:S04]  /*7570*/  STS.64 [R118+0x58], R88 ;  /* 0x0000585876007388 */ /* 0x0003e80000000a00 */
[----:B-----5:R-:W5:Y:S04]  /*7580*/  LDG.E.CONSTANT R76, desc[UR6][R116.64+0x88] ;  /* 0x00008806744c7981 */ /* 0x020f68000c1e9900 */
[----:B------:R-:W5:Y:S04]  /*7590*/  LDG.E.CONSTANT R77, desc[UR6][R116.64+0x8c] ;  /* 0x00008c06744d7981 */ /* 0x000f68000c1e9900 */
[----:B0-----:R-:W5:Y:S04]  /*75a0*/  LDG.E.CONSTANT R78, desc[UR6][R116.64+0x90] ;  /* 0x00009006744e7981 */ /* 0x001f68000c1e9900 */
[----:B------:R-:W5:Y:S04]  /*75b0*/  LDG.E.CONSTANT R79, desc[UR6][R116.64+0x94] ;  /* 0x00009406744f7981 */ /* 0x000f68000c1e9900 */
[----:B------:R-:W5:Y:S04]  /*75c0*/  LDG.E.CONSTANT R80, desc[UR6][R116.64+0x98] ;  /* 0x0000980674507981 */ /* 0x000f68000c1e9900 */
[----:B------:R-:W5:Y:S04]  /*75d0*/  LDG.E.CONSTANT R81, desc[UR6][R116.64+0x9c] ;  /* 0x00009c0674517981 */ /* 0x000f68000c1e9900 */
[----:B------:R-:W5:Y:S04]  /*75e0*/  LDG.E.CONSTANT R82, desc[UR6][R116.64+0xa0] ;  /* 0x0000a00674527981 */ /* 0x000f68000c1e9900 */
[----:B------:R-:W5:Y:S04]  /*75f0*/  LDG.E.CONSTANT R83, desc[UR6][R116.64+0xa4] ;  /* 0x0000a40674537981 */ /* 0x000f68000c1e9900 */
[----:B------:R-:W5:Y:S04]  /*7600*/  LDG.E.CONSTANT R84, desc[UR6][R116.64+0xa8] ;  /* 0x0000a80674547981 */ /* 0x000f68000c1e9900 */
[----:B------:R-:W5:Y:S04]  /*7610*/  LDG.E.CONSTANT R85, desc[UR6][R116.64+0xac] ;  /* 0x0000ac0674557981 */ /* 0x000f68000c1e9900 */
[----:B-1----:R-:W5:Y:S04]  /*7620*/  LDG.E.CONSTANT R86, desc[UR6][R116.64+0xb0] ;  /* 0x0000b00674567981 */ /* 0x002f68000c1e9900 */
[----:B------:R-:W5:Y:S04]  /*7630*/  LDG.E.CONSTANT R87, desc[UR6][R116.64+0xb4] ;  /* 0x0000b40674577981 */ /* 0x000f68000c1e9900 */
[----:B------:R-:W5:Y:S04]  /*7640*/  LDG.E.CONSTANT R88, desc[UR6][R116.64+0xb8] ;  /* 0x0000b80674587981 */ /* 0x000f68000c1e9900 */
[----:B------:R-:W5:Y:S04]  /*7650*/  LDG.E.CONSTANT R89, desc[UR6][R116.64+0xbc] ;  /* 0x0000bc0674597981 */ /* 0x000f68000c1e9900 */
[----:B------:R-:W-:Y:S04]  /*7660*/  STS.64 [R118+0xc0], R90 ;  /* 0x0000c05a76007388 */ /* 0x000fe80000000a00 */
[----:B------:R-:W-:Y:S04]  /*7670*/  STS.64 [R118+0xc8], R92 ;  /* 0x0000c85c76007388 */ /* 0x000fe80000000a00 */
[----:B------:R-:W-:Y:S04]  /*7680*/  STS.64 [R118+0xd0], R94 ;  /* 0x0000d05e76007388 */ /* 0x000fe80000000a00 */
[----:B------:R-:W-:Y:S04]  /*7690*/  STS.64 [R118+0xd8], R96 ;  /* 0x0000d86076007388 */ /* 0x000fe80000000a00 */
[----:B------:R-:W-:Y:S04]  /*76a0*/  STS.64 [R118+0xe0], R98 ;  /* 0x0000e06276007388 */ /* 0x000fe80000000a00 */
[----:B------:R-:W-:Y:S04]  /*76b0*/  @!P3 STS [R118+0xe8], R123 ;  /* 0x0000e87b7600b388 */ /* 0x000fe80000000800 */
[----:B------:R-:W-:Y:S04]  /*76c0*/  @!P2 STS [R118+0xec], R125 ;  /* 0x0000ec7d7600a388 */ /* 0x000fe80000000800 */
[----:B------:R-:W-:Y:S04]  /*76d0*/  @!P1 STS [R118+0xf0], R127 ;  /* 0x0000f07f76009388 */ /* 0x000fe80000000800 */
[----:B------:R-:W-:Y:S01]  /*76e0*/  @!P0 STS [R118+0xf4], R129 ;  /* 0x0000f48176008388 */ /* 0x000fe20000000800 */
[----:B------:R-:W-:-:S03]  /*76f0*/  UMOV UR4, 0x100 ;  /* 0x0000010000047882 */ /* 0x000fc60000000000 */
[----:B--2---:R-:W-:Y:S04]  /*7700*/  STS.64 [R118+0x60], R66 ;  /* 0x0000604276007388 */ /* 0x004fe80000000a00 */
[----:B----4-:R0:W-:Y:S04]  /*7710*/  STS.64 [R118+0x68], R68 ;  /* 0x0000684476007388 */ /* 0x0101e80000000a00 */
[----:B------:R1:W-:Y:S04]  /*7720*/  STS.64 [R118+0x70], R70 ;  /* 0x0000704676007388 */ /* 0x0003e80000000a00 */
[----:B---3--:R1:W-:Y:S04]  /*7730*/  STS.64 [R118+0x78], R72 ;  /* 0x0000784876007388 */ /* 0x0083e80000000a00 */
[----:B------:R1:W-:Y:S04]  /*7740*/  STS.64 [R118+0x80], R74 ;  /* 0x0000804a76007388 */ /* 0x0003e80000000a00 */
[----:B-----5:R1:W-:Y:S04]  /*7750*/  STS.64 [R118+0x88], R76 ;  /* 0x0000884c76007388 */ /* 0x0203e80000000a00 */
[----:B------:R1:W-:Y:S04]  /*7760*/  STS.64 [R118+0x90], R78 ;  /* 0x0000904e76007388 */ /* 0x0003e80000000a00 */
[----:B------:R1:W-:Y:S04]  /*7770*/  STS.64 [R118+0x98], R80 ;  /* 0x0000985076007388 */ /* 0x0003e80000000a00 */
[----:B------:R1:W-:Y:S04]  /*7780*/  STS.64 [R118+0xa0], R82 ;  /* 0x0000a05276007388 */ /* 0x0003e80000000a00 */
[----:B------:R1:W-:Y:S04]  /*7790*/  STS.64 [R118+0xa8], R84 ;  /* 0x0000a85476007388 */ /* 0x0003e80000000a00 */
[----:B------:R1:W-:Y:S04]  /*77a0*/  STS.64 [R118+0xb0], R86 ;  /* 0x0000b05676007388 */ /* 0x0003e80000000a00 */
[----:B------:R1:W-:Y:S01]  /*77b0*/  STS.64 [R118+0xb8], R88 ;  /* 0x0000b85876007388 */ /* 0x0003e20000000a00 */
[----:B0-----:R-:W-:-:S02]  /*77c0*/  IMAD R68, R113, 0x10, R111 ;  /* 0x0000001071447824 */ /* 0x001fc400078e026f */
[----:B------:R-:W-:Y:S02]  /*77d0*/  IMAD R66, R114, 0x1b00, R121 ;  /* 0x00001b0072427824 */ /* 0x000fe400078e0279 */
[----:B------:R-:W-:Y:S02]  /*77e0*/  IMAD.U32 R115, R68, 0x4, R115 ;  /* 0x0000000444737824 */ /* 0x000fe400078e0073 */
[----:B------:R-:W-:Y:S01]  /*77f0*/  VIADD R66, R66, 0xdc4 ;  /* 0x00000dc442427836 */ /* 0x000fe20000000000 */
[----:B------:R-:W-:Y:S06]  /*7800*/  BAR.SYNC.DEFER_BLOCKING 0x0 ;  /* 0x0000000000007b1d */ /* 0x000fec0000010000 */
.L_x_74:
[----:B------:R-:W-:Y:S04]  /*7810*/  LDS R67, [R115+UR4+-0x100] ;  /* 0xffff000473437984 */ /* 0x000fe80008000800 */
[----:B------:R-:W0:Y:S04]  /*7820*/  LDS R69, [R66+-0xdc4] ;  /* 0xfff23c0042457984 */ /* 0x000e280000000800 */
[----:B-1----:R-:W1:Y:S04]  /*7830*/  LDS R70, [R66+-0x44] ;  /* 0xffffbc0042467984 */ /* 0x002e680000000800 */
[----:B------:R-:W-:Y:S04]  /*7840*/  LDS R68, [R115+UR4] ;  /* 0x0000000473447984 */ /* 0x000fe80008000800 */
[----:B------:R-:W2:Y:S04]  /*7850*/  LDS R71, [R66+-0xda0] ;  /* 0xfff2600042477984 */ /* 0x000ea80000000800 */
[----:B------:R-:W3:Y:S04]  /*7860*/  LDS R73, [R66+-0x20] ;  /* 0xffffe00042497984 */ /* 0x000ee80000000800 */
[----:B------:R-:W-:Y:S04]  /*7870*/  LDS R72, [R115+UR4+-0xfc] ;  /* 0xffff040473487984 */ /* 0x000fe80008000800 */
[----:B------:R-:W4:Y:S04]  /*7880*/  LDS R75, [R66+-0xdc0] ;  /* 0xfff24000424b7984 */ /* 0x000f280000000800 */
[----:B------:R-:W5:Y:S04]  /*7890*/  LDS R79, [R66+-0x40] ;  /* 0xffffc000424f7984 */ /* 0x000f680000000800 */
[----:B------:R-:W-:Y:S04]  /*78a0*/  LDS R74, [R115+UR4+0x4] ;  /* 0x00000404734a7984 */ /* 0x000fe80008000800 */
[----:B------:R-:W5:Y:S04]  /*78b0*/  LDS R77, [R66+-0xd9c] ;  /* 0xfff26400424d7984 */ /* 0x000f680000000800 */
[----:B------:R-:W5:Y:S01]  /*78c0*/  LDS R81, [R66+-0x1c] ;  /* 0xffffe40042517984 */ /* 0x000f620000000800 */
[----:B0-----:R-:W-:-:S03]  /*78d0*/  FFMA R69, R67, R69, R110 ;  /* 0x0000004543457223 */ /* 0x001fc6000000006e */
[----:B------:R-:W-:Y:S01]  /*78e0*/  LDS R76, [R115+UR4+-0xf8] ;  /* 0xffff0804734c7984 */ /* 0x000fe20008000800 */
[----:B-1----:R-:W-:-:S03]  /*78f0*/  FFMA R70, R67, R70, R109 ;  /* 0x0000004643467223 */ /* 0x002fc6000000006d */
[----:B------:R-:W0:Y:S04]  /*7900*/  LDS R80, [R66+-0xdbc] ;  /* 0xfff2440042507984 */ /* 0x000e280000000800 */
[----:B------:R-:W1:Y:S01]  /*7910*/  LDS R82, [R66+-0x3c] ;  /* 0xffffc40042527984 */ /* 0x000e620000000800 */
[----:B--2---:R-:W-:-:S03]  /*7920*/  FFMA R69, R68, R71, R69 ;  /* 0x0000004744457223 */ /* 0x004fc60000000045 */
[----:B------:R-:W-:Y:S01]  /*7930*/  LDS R78, [R115+UR4+0x8] ;  /* 0x00000804734e7984 */ /* 0x000fe20008000800 */
[----:B---3--:R-:W-:-:S03]  /*7940*/  FFMA R70, R68, R73, R70 ;  /* 0x0000004944467223 */ /* 0x008fc60000000046 */
[----:B------:R-:W2:Y:S04]  /*7950*/  LDS R83, [R66+-0xd98] ;  /* 0xfff2680042537984 */ /* 0x000ea80000000800 */
[----:B------:R-:W3:Y:S01]  /*7960*/  LDS R85, [R66+-0x18] ;  /* 0xffffe80042557984 */ /* 0x000ee20000000800 */
[----:B----4-:R-:W-:-:S03]  /*7970*/  FFMA R69, R72, R75, R69 ;  /* 0x0000004b48457223 */ /* 0x010fc60000000045 */
[----:B------:R-:W-:Y:S01]  /*7980*/  LDS R84, [R115+UR4+-0xc0] ;  /* 0xffff400473547984 */ /* 0x000fe20008000800 */
[----:B-----5:R-:W-:-:S03]  /*7990*/  FFMA R79, R72, R79, R70 ;  /* 0x0000004f484f7223 */ /* 0x020fc60000000046 */
[----:B------:R-:W4:Y:S04]  /*79a0*/  LDS R86, [R66+-0xdb8] ;  /* 0xfff2480042567984 */ /* 0x000f280000000800 */
[----:B------:R-:W5:Y:S01]  /*79b0*/  LDS R87, [R66+-0x38] ;  /* 0xffffc80042577984 */ /* 0x000f620000000800 */
[----:B------:R-:W-:-:S03]  /*79c0*/  FFMA R69, R74, R77, R69 ;  /* 0x0000004d4a457223 */ /* 0x000fc60000000045 */
[----:B------:R-:W-:Y:S01]  /*79d0*/  LDS R67, [R115+UR4+0x40] ;  /* 0x0000400473437984 */ /* 0x000fe20008000800 */
[----:B------:R-:W-:-:S03]  /*79e0*/  FFMA R79, R74, R81, R79 ;  /* 0x000000514a4f7223 */ /* 0x000fc6000000004f */
        /* <DEDUP_REMOVED lines=49> */
[----:B---3--:R-:W-:Y:S01]  /*7d00*/  FFMA R68, R78, R95, R68 ;  /* 0x0000005f4e447223 */ /* 0x008fe20000000044 */
[----:B------:R-:W-:Y:S02]  /*7d10*/  UIADD3 UR4, UPT, UPT, UR4, 0x200, URZ ;  /* 0x0000020004047890 */ /* 0x000fe4000fffe0ff */
[----:B------:R-:W2:Y:S02]  /*7d20*/  LDS R110, [R66+-0xd80] ;  /* 0xfff28000426e7984 */ /* 0x000ea40000000800 */
[----:B------:R-:W-:Y:S02]  /*7d30*/  UISETP.NE.AND UP0, UPT, UR4, 0x6100, UPT ;  /* 0x000061000400788c */ /* 0x000fe4000bf05270 */
[----:B------:R3:W2:Y:S01]  /*7d40*/  LDS R84, [R66] ;  /* 0x0000000042547984 */ /* 0x0006a20000000800 */
[C---:B----4-:R-:W-:Y:S01]  /*7d50*/  FFMA R92, R90.reuse, R92, R67 ;  /* 0x0000005c5a5c7223 */ /* 0x050fe20000000043 */
[----:B-----5:R-:W-:Y:S01]  /*7d60*/  FFMA R97, R90, R97, R68 ;  /* 0x000000615a617223 */ /* 0x020fe20000000044 */
[----:B---3--:R-:W-:-:S02]  /*7d70*/  VIADD R66, R66, 0x48 ;  /* 0x0000004842427836 */ /* 0x008fc40000000000 */
[C---:B------:R-:W-:Y:S01]  /*7d80*/  FFMA R92, R69.reuse, R94, R92 ;  /* 0x0000005e455c7223 */ /* 0x040fe2000000005c */
[----:B------:R-:W-:-:S03]  /*7d90*/  FFMA R96, R69, R96, R97 ;  /* 0x0000006045607223 */ /* 0x000fc60000000061 */
[C---:B0-----:R-:W-:Y:S01]  /*7da0*/  FFMA R92, R79.reuse, R87, R92 ;  /* 0x000000574f5c7223 */ /* 0x041fe2000000005c */
[----:B-1----:R-:W-:-:S03]  /*7db0*/  FFMA R99, R79, R99, R96 ;  /* 0x000000634f637223 */ /* 0x002fc60000000060 */
[C---:B--2---:R-:W-:Y:S01]  /*7dc0*/  FFMA R110, R109.reuse, R110, R92 ;  /* 0x0000006e6d6e7223 */ /* 0x044fe2000000005c */
[----:B------:R-:W-:Y:S01]  /*7dd0*/  FFMA R109, R109, R84, R99 ;  /* 0x000000546d6d7223 */ /* 0x000fe20000000063 */
[----:B------:R-:W-:Y:S06]  /*7de0*/  BRA.U UP0, `(.L_x_74) ;  /* 0xfffffff900887547 */ /* 0x000fec000b83ffff */
[----:B------:R-:W-:Y:S01]  /*7df0*/  IMAD.MOV.U32 R70, RZ, RZ, 0x1 ;  /* 0x00000001ff467424 */ /* 0x000fe200078e00ff */
[----:B------:R-:W-:Y:S01]  /*7e00*/  UPLOP3.LUT UP0, UPT, UPT, UPT, UPT, 0x40, 0x4 ;  /* 0x000000000004789c */ /* 0x000fe20003f0e870 */
[----:B------:R-:W-:Y:S10]  /*7e10*/  BRA.U UP1, `(.L_x_75) ;  /* 0xffffffb101f87547 */ /* 0x000ff4000b83ffff */
[----:B------:R-:W0:Y:S01]  /*7e20*/  LDC.64 R2, c[0x0][0x390] ;  /* 0x0000e400ff027b82 */ /* 0x000e220000000a00 */
[----:B------:R-:W-:-:S04]  /*7e30*/  IMAD R114, R114, 0x188, R111 ;  /* 0x0000018872727824 */ /* 0x000fc800078e026f */
[----:B------:R-:W-:-:S04]  /*7e40*/  IMAD R119, R119, 0x498, R114 ;  /* 0x0000049877777824 */ /* 0x000fc800078e0272 */
[----:B------:R-:W-:-:S04]  /*7e50*/  IMAD R112, R112, 0x1c, R119 ;  /* 0x0000001c70707824 */ /* 0x000fc800078e0277 */
[----:B------:R-:W-:-:S04]  /*7e60*/  IMAD R113, R113, 0xe, R112 ;  /* 0x0000000e71717824 */ /* 0x000fc800078e0270 */
[----:B0-----:R-:W-:-:S05]  /*7e70*/  IMAD.WIDE.U32 R2, R113, 0x4, R2 ;  /* 0x0000000471027825 */ /* 0x001fca00078e0002 */
[----:B------:R-:W-:Y:S04]  /*7e80*/  STG.E desc[UR6][R2.64], R110 ;  /* 0x0000006e02007986 */ /* 0x000fe8000c101906 */
[----:B------:R-:W-:Y:S01]  /*7e90*/  STG.E desc[UR6][R2.64+0x310], R109 ;  /* 0x0003106d02007986 */ /* 0x000fe2000c101906 */
[----:B------:R-:W-:Y:S05]  /*7ea0*/  EXIT ;  /* 0x000000000000794d */ /* 0x000fea0003800000 */
.L_x_76:
        /* <DEDUP_REMOVED lines=13> */
.L_x_78:


//--------------------- .nv.shared._Z6conv2dPfPKfS_ --------------------------
	.section	.nv.shared._Z6conv2dPfPKfS_,"aw",@nobits
	.sectionflags	@""
	.align	16
	.zero		1024


//--------------------- .nv.shared.reserved.0     --------------------------
	.section	.nv.shared.reserved.0,"aw",@nobits
	.weak		__nv_reservedSMEM_offset_0_alias
	.size		__nv_reservedSMEM_offset_0_alias, 0, 64
	.other		__nv_reservedSMEM_offset_0_alias,@"STO_CUDA_RESERVED_SHARED STV_DEFAULT"
__nv_reservedSMEM_offset_0_alias:
	.zero		0
	.zero		64


//--------------------- .nv.shared.default_function_kernel0 --------------------------
	.section	.nv.shared.default_function_kernel0,"aw",@nobits
	.sectionflags	@""
	.align	16
.nv.shared.default_function_kernel0:
	.zero		46336


//--------------------- .nv.constant0._Z6conv2dPfPKfS_ --------------------------
	.section	.nv.constant0._Z6conv2dPfPKfS_,"a",@progbits
	.sectionflags	@""
	.align	4
.nv.constant0._Z6conv2dPfPKfS_:
	.zero		920


//--------------------- .nv.constant0.default_function_kernel0 --------------------------
	.section	.nv.constant0.default_function_kernel0,"a",@progbits
	.sectionflags	@""
	.align	4
.nv.constant0.default_function_kernel0:
	.zero		920


//--------------------- SYMBOLS --------------------------

	.type		.nv.reservedSmem.offset0,@object
	.size		.nv.reservedSmem.offset0,0x4
	.type		.nv.reservedSmem.cap,@object
	.size		.nv.reservedSmem.cap,0x4
